	.target	sm_100a

	.elftype	@"ET_EXEC"


//--------------------- .note.nv.tkinfo           --------------------------
	.section	.note.nv.tkinfo,"",@"SHT_NOTE"
	.sectionflags	@"SHF_NOTE_NV_TKINFO"
	.tkinfo
        /*0018*/ 	.word	0x00000002
        /*0030*/ 	.string	""
        /*0030*/ 	.string	"ptxas"
        /*0030*/ 	.string	"Cuda compilation tools, release 13.0, V13.0.88"
        /*0030*/ 	.string	"Build cuda_13.0.r13.0/compiler.36424714_0"
        /*0030*/ 	.string	"-arch sm_100a -m 64 "



//--------------------- .note.nv.cuinfo           --------------------------
	.section	.note.nv.cuinfo,"",@"SHT_NOTE"
	.sectionflags	@"SHF_NOTE_NV_CUINFO"
        /*0018*/ 	.short	0x0002
        /*001a*/ 	.short	0x0064
        /*001c*/ 	.short	0x0082
	.zero		2


//--------------------- .nv.info                  --------------------------
	.section	.nv.info,"",@"SHT_CUDA_INFO"
	.align	4


	//----- nvinfo : EIATTR_REGCOUNT
	.align		4
        /*0000*/ 	.byte	0x04, 0x2f
        /*0002*/ 	.short	(.L_19 - .L_18)
	.align		4
.L_18:
        /*0004*/ 	.word	index@(_ZN7cutlass13device_kernelINS_4gemm6kernel13GemmUniversalIN4cute5tupleIJiiiiEEENS1_10collective13CollectiveMmaINS1_35MainloopSm100TmaUmmaWarpSpecializedILi52ELi2ELi4ENS5_IJNS4_1CILi4EEENSA_ILi2EEENSA_ILi1EEEEEEEENS5_IJNSA_ILi128EEESG_NSA_ILi32EEEEEEaNS5_IJlSD_lEEEaSJ_NS4_8TiledMMAINS4_8MMA_AtomIJNS4_21SM100_MMA_S8_2x1SM_SSIaaiLi128ELi128ELNS4_4UMMA5MajorE0ELSO_0ELNSN_8SaturateE0EEEEEENS4_6LayoutINS5_IJSD_SD_SD_EEENS5_IJNSA_ILi0EEESU_SU_EEEEENS5_IJNS4_10UnderscoreESX_SX_EEEEENS4_28SM100_TMA_2SM_LOAD_MULTICASTENS4_14ComposedLayoutINS4_7SwizzleILi1ELi4ELi3EEENS4_18smem_ptr_flag_bitsILi8EEENSS_INS5_IJNSA_ILi8EEESH_EEENS5_IJSH_SD_EEEEEEEvNS4_8identityES10_S1A_vS1B_EENS_8epilogue10collective18CollectiveEpilogueINS1D_23Sm100TmaWarpSpecializedILi2ELi2ELi32ELb0ELb0EEEJNS5_IJNSA_ILi64EEESG_SH_EEENS5_IJNSS_IS1I_SD_EENSS_INS5_IJSH_SC_EEENS5_IJSD_S1I_EEEEEEEEaSJ_aSJ_NS1D_6fusion15FusionCallbacksIS1H_NS1P_17LinearCombinationIaiaiLNS_15FloatRoundStyleE2EEES1J_S1O_JEEENS4_5SM1004TMEM4LOAD26SM100_TMEM_LOAD_32dp32b32xENS4_13SM90_TMA_LOADES1A_NS4_39AutoVectorizingCopyWithAssumedAlignmentILi128EEENS4_14SM90_TMA_STOREES1A_S21_S21_EEEvvEEEEvNT_6ParamsE)
        /*0008*/ 	.word	0x0000005d


	//----- nvinfo : EIATTR_FRAME_SIZE
	.align		4
.L_19:
        /*000c*/ 	.byte	0x04, 0x11
        /*000e*/ 	.short	(.L_21 - .L_20)
	.align		4
.L_20:
        /*0010*/ 	.word	index@($__internal_2_$__cuda_sm10x_tcgen05_guardrail_trap_unallocated_columns_being_dealloced)
        /*0014*/ 	.word	0x00000000


	//----- nvinfo : EIATTR_FRAME_SIZE
	.align		4
.L_21:
        /*0018*/ 	.byte	0x04, 0x11
        /*001a*/ 	.short	(.L_23 - .L_22)
	.align		4
.L_22:
        /*001c*/ 	.word	index@($__internal_1_$__cuda_sm10x_tcgen05_guardrail_trap_phase_invalid_during_alloc)
        /*0020*/ 	.word	0x00000000


	//----- nvinfo : EIATTR_FRAME_SIZE
	.align		4
.L_23:
        /*0024*/ 	.byte	0x04, 0x11
        /*0026*/ 	.short	(.L_25 - .L_24)
	.align		4
.L_24:
        /*0028*/ 	.word	index@($__internal_0_$__cuda_sm10x_tcgen05_guardrail_trap_col_being_dealloced_not_returned_by_alloc)
        /*002c*/ 	.word	0x00000000


	//----- nvinfo : EIATTR_FRAME_SIZE
	.align		4
.L_25:
        /*0030*/ 	.byte	0x04, 0x11
        /*0032*/ 	.short	(.L_27 - .L_26)
	.align		4
.L_26:
        /*0034*/ 	.word	index@(_ZN7cutlass13device_kernelINS_4gemm6kernel13GemmUniversalIN4cute5tupleIJiiiiEEENS1_10collective13CollectiveMmaINS1_35MainloopSm100TmaUmmaWarpSpecializedILi52ELi2ELi4ENS5_IJNS4_1CILi4EEENSA_ILi2EEENSA_ILi1EEEEEEEENS5_IJNSA_ILi128EEESG_NSA_ILi32EEEEEEaNS5_IJlSD_lEEEaSJ_NS4_8TiledMMAINS4_8MMA_AtomIJNS4_21SM100_MMA_S8_2x1SM_SSIaaiLi128ELi128ELNS4_4UMMA5MajorE0ELSO_0ELNSN_8SaturateE0EEEEEENS4_6LayoutINS5_IJSD_SD_SD_EEENS5_IJNSA_ILi0EEESU_SU_EEEEENS5_IJNS4_10UnderscoreESX_SX_EEEEENS4_28SM100_TMA_2SM_LOAD_MULTICASTENS4_14ComposedLayoutINS4_7SwizzleILi1ELi4ELi3EEENS4_18smem_ptr_flag_bitsILi8EEENSS_INS5_IJNSA_ILi8EEESH_EEENS5_IJSH_SD_EEEEEEEvNS4_8identityES10_S1A_vS1B_EENS_8epilogue10collective18CollectiveEpilogueINS1D_23Sm100TmaWarpSpecializedILi2ELi2ELi32ELb0ELb0EEEJNS5_IJNSA_ILi64EEESG_SH_EEENS5_IJNSS_IS1I_SD_EENSS_INS5_IJSH_SC_EEENS5_IJSD_S1I_EEEEEEEEaSJ_aSJ_NS1D_6fusion15FusionCallbacksIS1H_NS1P_17LinearCombinationIaiaiLNS_15FloatRoundStyleE2EEES1J_S1O_JEEENS4_5SM1004TMEM4LOAD26SM100_TMEM_LOAD_32dp32b32xENS4_13SM90_TMA_LOADES1A_NS4_39AutoVectorizingCopyWithAssumedAlignmentILi128EEENS4_14SM90_TMA_STOREES1A_S21_S21_EEEvvEEEEvNT_6ParamsE)
        /*0038*/ 	.word	0x00000000


	//----- nvinfo : EIATTR_MIN_STACK_SIZE
	.align		4
.L_27:
        /*003c*/ 	.byte	0x04, 0x12
        /*003e*/ 	.short	(.L_29 - .L_28)
	.align		4
.L_28:
        /*0040*/ 	.word	index@(_ZN7cutlass13device_kernelINS_4gemm6kernel13GemmUniversalIN4cute5tupleIJiiiiEEENS1_10collective13CollectiveMmaINS1_35MainloopSm100TmaUmmaWarpSpecializedILi52ELi2ELi4ENS5_IJNS4_1CILi4EEENSA_ILi2EEENSA_ILi1EEEEEEEENS5_IJNSA_ILi128EEESG_NSA_ILi32EEEEEEaNS5_IJlSD_lEEEaSJ_NS4_8TiledMMAINS4_8MMA_AtomIJNS4_21SM100_MMA_S8_2x1SM_SSIaaiLi128ELi128ELNS4_4UMMA5MajorE0ELSO_0ELNSN_8SaturateE0EEEEEENS4_6LayoutINS5_IJSD_SD_SD_EEENS5_IJNSA_ILi0EEESU_SU_EEEEENS5_IJNS4_10UnderscoreESX_SX_EEEEENS4_28SM100_TMA_2SM_LOAD_MULTICASTENS4_14ComposedLayoutINS4_7SwizzleILi1ELi4ELi3EEENS4_18smem_ptr_flag_bitsILi8EEENSS_INS5_IJNSA_ILi8EEESH_EEENS5_IJSH_SD_EEEEEEEvNS4_8identityES10_S1A_vS1B_EENS_8epilogue10collective18CollectiveEpilogueINS1D_23Sm100TmaWarpSpecializedILi2ELi2ELi32ELb0ELb0EEEJNS5_IJNSA_ILi64EEESG_SH_EEENS5_IJNSS_IS1I_SD_EENSS_INS5_IJSH_SC_EEENS5_IJSD_S1I_EEEEEEEEaSJ_aSJ_NS1D_6fusion15FusionCallbacksIS1H_NS1P_17LinearCombinationIaiaiLNS_15FloatRoundStyleE2EEES1J_S1O_JEEENS4_5SM1004TMEM4LOAD26SM100_TMEM_LOAD_32dp32b32xENS4_13SM90_TMA_LOADES1A_NS4_39AutoVectorizingCopyWithAssumedAlignmentILi128EEENS4_14SM90_TMA_STOREES1A_S21_S21_EEEvvEEEEvNT_6ParamsE)
        /*0044*/ 	.word	0x00000000
.L_29:


//--------------------- .nv.compat                --------------------------
	.section	.nv.compat,"",@"SHT_CUDA_COMPAT_INFO"
	.align	4
        /*0000*/ 	.byte	0x02, 0x09, 0x01, 0x00, 0x02, 0x02, 0x03, 0x00, 0x02, 0x05, 0x06, 0x00, 0x03, 0x07, 0x01, 0x01
        /*0010*/ 	.byte	0x02, 0x03, 0x01, 0x00, 0x02, 0x06, 0x01, 0x00, 0x04, 0x0b, 0x08, 0x00, 0x01, 0x00, 0x00, 0x00
        /*0020*/ 	.byte	0x00, 0x00, 0x00, 0x00


//--------------------- .nv.info._ZN7cutlass13device_kernelINS_4gemm6kernel13GemmUniversalIN4cute5tupleIJiiiiEEENS1_10collective13CollectiveMmaINS1_35MainloopSm100TmaUmmaWarpSpecializedILi52ELi2ELi4ENS5_IJNS4_1CILi4EEENSA_ILi2EEENSA_ILi1EEEEEEEENS5_IJNSA_ILi128EEESG_NSA_ILi32EEEEEEaNS5_IJlSD_lEEEaSJ_NS4_8TiledMMAINS4_8MMA_AtomIJNS4_21SM100_MMA_S8_2x1SM_SSIaaiLi128ELi128ELNS4_4UMMA5MajorE0ELSO_0ELNSN_8SaturateE0EEEEEENS4_6LayoutINS5_IJSD_SD_SD_EEENS5_IJNSA_ILi0EEESU_SU_EEEEENS5_IJNS4_10UnderscoreESX_SX_EEEEENS4_28SM100_TMA_2SM_LOAD_MULTICASTENS4_14ComposedLayoutINS4_7SwizzleILi1ELi4ELi3EEENS4_18smem_ptr_flag_bitsILi8EEENSS_INS5_IJNSA_ILi8EEESH_EEENS5_IJSH_SD_EEEEEEEvNS4_8identityES10_S1A_vS1B_EENS_8epilogue10collective18CollectiveEpilogueINS1D_23Sm100TmaWarpSpecializedILi2ELi2ELi32ELb0ELb0EEEJNS5_IJNSA_ILi64EEESG_SH_EEENS5_IJNSS_IS1I_SD_EENSS_INS5_IJSH_SC_EEENS5_IJSD_S1I_EEEEEEEEaSJ_aSJ_NS1D_6fusion15FusionCallbacksIS1H_NS1P_17LinearCombinationIaiaiLNS_15FloatRoundStyleE2EEES1J_S1O_JEEENS4_5SM1004TMEM4LOAD26SM100_TMEM_LOAD_32dp32b32xENS4_13SM90_TMA_LOADES1A_NS4_39AutoVectorizingCopyWithAssumedAlignmentILi128EEENS4_14SM90_TMA_STOREES1A_S21_S21_EEEvvEEEEvNT_6ParamsE --------------------------
	.section	.nv.info._ZN7cutlass13device_kernelINS_4gemm6kernel13GemmUniversalIN4cute5tupleIJiiiiEEENS1_10collective13CollectiveMmaINS1_35MainloopSm100TmaUmmaWarpSpecializedILi52ELi2ELi4ENS5_IJNS4_1CILi4EEENSA_ILi2EEENSA_ILi1EEEEEEEENS5_IJNSA_ILi128EEESG_NSA_ILi32EEEEEEaNS5_IJlSD_lEEEaSJ_NS4_8TiledMMAINS4_8MMA_AtomIJNS4_21SM100_MMA_S8_2x1SM_SSIaaiLi128ELi128ELNS4_4UMMA5MajorE0ELSO_0ELNSN_8SaturateE0EEEEEENS4_6LayoutINS5_IJSD_SD_SD_EEENS5_IJNSA_ILi0EEESU_SU_EEEEENS5_IJNS4_10UnderscoreESX_SX_EEEEENS4_28SM100_TMA_2SM_LOAD_MULTICASTENS4_14ComposedLayoutINS4_7SwizzleILi1ELi4ELi3EEENS4_18smem_ptr_flag_bitsILi8EEENSS_INS5_IJNSA_ILi8EEESH_EEENS5_IJSH_SD_EEEEEEEvNS4_8identityES10_S1A_vS1B_EENS_8epilogue10collective18CollectiveEpilogueINS1D_23Sm100TmaWarpSpecializedILi2ELi2ELi32ELb0ELb0EEEJNS5_IJNSA_ILi64EEESG_SH_EEENS5_IJNSS_IS1I_SD_EENSS_INS5_IJSH_SC_EEENS5_IJSD_S1I_EEEEEEEEaSJ_aSJ_NS1D_6fusion15FusionCallbacksIS1H_NS1P_17LinearCombinationIaiaiLNS_15FloatRoundStyleE2EEES1J_S1O_JEEENS4_5SM1004TMEM4LOAD26SM100_TMEM_LOAD_32dp32b32xENS4_13SM90_TMA_LOADES1A_NS4_39AutoVectorizingCopyWithAssumedAlignmentILi128EEENS4_14SM90_TMA_STOREES1A_S21_S21_EEEvvEEEEvNT_6ParamsE,"",@"SHT_CUDA_INFO"
	.sectionflags	@""
	.align	4


	//----- nvinfo : EIATTR_CUDA_API_VERSION
	.align		4
        /*0000*/ 	.byte	0x04, 0x37
        /*0002*/ 	.short	(.L_31 - .L_30)
.L_30:
        /*0004*/ 	.word	0x00000082


	//----- nvinfo : EIATTR_KPARAM_INFO
	.align		4
.L_31:
        /*0008*/ 	.byte	0x04, 0x17
        /*000a*/ 	.short	(.L_33 - .L_32)
.L_32:
        /*000c*/ 	.word	0x00000000
        /*0010*/ 	.short	0x0000
        /*0012*/ 	.short	0x0000
        /*0014*/ 	.byte	0x00, 0xf0, 0x01, 0x20


	//----- nvinfo : EIATTR_AT_ENTRY_FRAGMENTS
	.align		4
.L_33:
        /*0018*/ 	.byte	0x04, 0x4f
        /*001a*/ 	.short	(.L_35 - .L_34)


	//   ....[0]....
.L_34:
        /*001c*/ 	.word	0x00000007


	//----- nvinfo : EIATTR_RESERVED_SMEM_USED
	.align		4
.L_35:
        /*0020*/ 	.byte	0x01, 0x41
	.zero		2


	//----- nvinfo : EIATTR_SPARSE_MMA_MASK
	.align		4
        /*0024*/ 	.byte	0x03, 0x50
        /*0026*/ 	.short	0x0000


	//----- nvinfo : EIATTR_TCGEN05_2CTA_USED
	.align		4
        /*0028*/ 	.byte	0x01, 0x52
	.zero		2


	//----- nvinfo : EIATTR_MAXREG_COUNT
	.align		4
        /*002c*/ 	.byte	0x03, 0x1b
        /*002e*/ 	.short	0x00ff


	//----- nvinfo : EIATTR_NUM_BARRIERS
	.align		4
        /*0030*/ 	.byte	0x02, 0x4c
        /*0032*/ 	.byte	0x07
	.zero		1


	//----- nvinfo : EIATTR_EXTERNS
	.align		4
        /*0034*/ 	.byte	0x04, 0x0f
        /*0036*/ 	.short	(.L_37 - .L_36)


	//   ....[0]....
	.align		4
.L_36:
        /*0038*/ 	.word	index@(__assertfail)


	//----- nvinfo : EIATTR_MERCURY_ISA_VERSION
	.align		4
.L_37:
        /*003c*/ 	.byte	0x03, 0x5f
        /*003e*/ 	.short	0x0101


	//----- nvinfo : EIATTR_INT_WARP_WIDE_INSTR_OFFSETS
	.align		4
        /*0040*/ 	.byte	0x04, 0x31
        /*0042*/ 	.short	(.L_39 - .L_38)


	//   ....[0]....
.L_38:
        /*0044*/ 	.word	0x00001350


	//   ....[1]....
        /*0048*/ 	.word	0x000013f0


	//   ....[2]....
        /*004c*/ 	.word	0x000063e0


	//   ....[3]....
        /*0050*/ 	.word	0x00006410


	//   ....[4]....
        /*0054*/ 	.word	0x00006430


	//   ....[5]....
        /*0058*/ 	.word	0x00006f50


	//   ....[6]....
        /*005c*/ 	.word	0x00006ff0


	//   ....[7]....
        /*0060*/ 	.word	0x000070a0


	//   ....[8]....
        /*0064*/ 	.word	0x00007140


	//   ....[9]....
        /*0068*/ 	.word	0x00007230


	//   ....[10]....
        /*006c*/ 	.word	0x00007300


	//----- nvinfo : EIATTR_COOP_GROUP_MASK_REGIDS
	.align		4
.L_39:
        /*0070*/ 	.byte	0x04, 0x29
        /*0072*/ 	.short	(.L_41 - .L_40)


	//   ....[0]....
.L_40:
        /*0074*/ 	.word	0xffffffff


	//   ....[1]....
        /*0078*/ 	.word	0xffffffff


	//   ....[2]....
        /*007c*/ 	.word	0xffffffff


	//   ....[3]....
        /*0080*/ 	.word	0xffffffff


	//   ....[4]....
        /*0084*/ 	.word	0xffffffff


	//   ....[5]....
        /*0088*/ 	.word	0xffffffff


	//   ....[6]....
        /*008c*/ 	.word	0xffffffff


	//   ....[7]....
        /*0090*/ 	.word	0xffffffff


	//   ....[8]....
        /*0094*/ 	.word	0xffffffff


	//   ....[9]....
        /*0098*/ 	.word	0xffffffff


	//   ....[10]....
        /*009c*/ 	.word	0xffffffff


	//   ....[11]....
        /*00a0*/ 	.word	0xffffffff


	//   ....[12]....
        /*00a4*/ 	.word	0xffffffff


	//   ....[13]....
        /*00a8*/ 	.word	0xffffffff


	//----- nvinfo : EIATTR_COOP_GROUP_INSTR_OFFSETS
	.align		4
.L_41:
        /*00ac*/ 	.byte	0x04, 0x28
        /*00ae*/ 	.short	(.L_43 - .L_42)


	//   ....[0]....
.L_42:
        /*00b0*/ 	.word	0x000000b0


	//   ....[1]....
        /*00b4*/ 	.word	0x00000510


	//   ....[2]....
        /*00b8*/ 	.word	0x00000d00


	//   ....[3]....
        /*00bc*/ 	.word	0x00000e50


	//   ....[4]....
        /*00c0*/ 	.word	0x00000f40


	//   ....[5]....
        /*00c4*/ 	.word	0x000010a0


	//   ....[6]....
        /*00c8*/ 	.word	0x00001230


	//   ....[7]....
        /*00cc*/ 	.word	0x00001470


	//   ....[8]....
        /*00d0*/ 	.word	0x00002970


	//   ....[9]....
        /*00d4*/ 	.word	0x00005310


	//   ....[10]....
        /*00d8*/ 	.word	0x000057e0


	//   ....[11]....
        /*00dc*/ 	.word	0x00005810


	//   ....[12]....
        /*00e0*/ 	.word	0x000062e0


	//   ....[13]....
        /*00e4*/ 	.word	0x000064f0


	//----- nvinfo : EIATTR_VRC_CTA_INIT_COUNT
	.align		4
.L_43:
        /*00e8*/ 	.byte	0x02, 0x4a
        /*00ea*/ 	.byte	0x80
	.zero		1


	//----- nvinfo : EIATTR_SYSCALL_OFFSETS
	.align		4
        /*00ec*/ 	.byte	0x04, 0x46
        /*00ee*/ 	.short	(.L_45 - .L_44)


	//   ....[0]....
.L_44:
        /*00f0*/ 	.word	0x00007e20


	//   ....[1]....
        /*00f4*/ 	.word	0x00007f60


	//   ....[2]....
        /*00f8*/ 	.word	0x00008730


	//   ....[3]....
        /*00fc*/ 	.word	0x00009530


	//----- nvinfo : EIATTR_MBARRIER_INSTR_OFFSETS
	.align		4
.L_45:
        /*0100*/ 	.byte	0x04, 0x39
        /*0102*/ 	.short	(.L_47 - .L_46)


	//   ....[0]....
.L_46:
        /*0104*/ 	.word	0x00000660
        /*0108*/ 	.word	0x000000ff
        /*010c*/ 	.word	0x00000000
        /*0110*/ 	.short	0x0100
        /*0112*/ 	.byte	0x04
	.zero		1


	//   ....[1]....
        /*0114*/ 	.word	0x00000670
        /*0118*/ 	.word	0x000000ff
        /*011c*/ 	.word	0x000001a0
        /*0120*/ 	.short	0x0100
        /*0122*/ 	.byte	0x04
	.zero		1


	//   ....[2]....
        /*0124*/ 	.word	0x00000680
        /*0128*/ 	.word	0x000000ff
        /*012c*/ 	.word	0x00000008
        /*0130*/ 	.short	0x0100
        /*0132*/ 	.byte	0x04
	.zero		1


	//   ....[3]....
        /*0134*/ 	.word	0x00000690
        /*0138*/ 	.word	0x000000ff
        /*013c*/ 	.word	0x000001a8
        /*0140*/ 	.short	0x0100
        /*0142*/ 	.byte	0x04
	.zero		1


	//   ....[4]....
        /*0144*/ 	.word	0x000006a0
        /*0148*/ 	.word	0x000000ff
        /*014c*/ 	.word	0x00000010
        /*0150*/ 	.short	0x0100
        /*0152*/ 	.byte	0x04
	.zero		1


	//   ....[5]....
        /*0154*/ 	.word	0x000006b0
        /*0158*/ 	.word	0x000000ff
        /*015c*/ 	.word	0x000001b0
        /*0160*/ 	.short	0x0100
        /*0162*/ 	.byte	0x04
	.zero		1


	//   ....[6]....
        /*0164*/ 	.word	0x000006c0
        /*0168*/ 	.word	0x000000ff
        /*016c*/ 	.word	0x00000018
        /*0170*/ 	.short	0x0100
        /*0172*/ 	.byte	0x04
	.zero		1


	//   ....[7]....
        /*0174*/ 	.word	0x000006d0
        /*0178*/ 	.word	0x000000ff
        /*017c*/ 	.word	0x000001b8
        /*0180*/ 	.short	0x0100
        /*0182*/ 	.byte	0x04
	.zero		1


	//   ....[8]....
        /*0184*/ 	.word	0x000006e0
        /*0188*/ 	.word	0x000000ff
        /*018c*/ 	.word	0x00000020
        /*0190*/ 	.short	0x0100
        /*0192*/ 	.byte	0x04
	.zero		1


	//   ....[9]....
        /*0194*/ 	.word	0x000006f0
        /*0198*/ 	.word	0x000000ff
        /*019c*/ 	.word	0x000001c0
        /*01a0*/ 	.short	0x0100
        /*01a2*/ 	.byte	0x04
	.zero		1


	//   ....[10]....
        /*01a4*/ 	.word	0x00000700
        /*01a8*/ 	.word	0x000000ff
        /*01ac*/ 	.word	0x00000028
        /*01b0*/ 	.short	0x0100
        /*01b2*/ 	.byte	0x04
	.zero		1


	//   ....[11]....
        /*01b4*/ 	.word	0x00000710
        /*01b8*/ 	.word	0x000000ff
        /*01bc*/ 	.word	0x000001c8
        /*01c0*/ 	.short	0x0100
        /*01c2*/ 	.byte	0x04
	.zero		1


	//   ....[12]....
        /*01c4*/ 	.word	0x00000720
        /*01c8*/ 	.word	0x000000ff
        /*01cc*/ 	.word	0x00000030
        /*01d0*/ 	.short	0x0100
        /*01d2*/ 	.byte	0x04
	.zero		1


	//   ....[13]....
        /*01d4*/ 	.word	0x00000730
        /*01d8*/ 	.word	0x000000ff
        /*01dc*/ 	.word	0x000001d0
        /*01e0*/ 	.short	0x0100
        /*01e2*/ 	.byte	0x04
	.zero		1


	//   ....[14]....
        /*01e4*/ 	.word	0x00000740
        /*01e8*/ 	.word	0x000000ff
        /*01ec*/ 	.word	0x00000038
        /*01f0*/ 	.short	0x0100
        /*01f2*/ 	.byte	0x04
	.zero		1


	//   ....[15]....
        /*01f4*/ 	.word	0x00000750
        /*01f8*/ 	.word	0x000000ff
        /*01fc*/ 	.word	0x000001d8
        /*0200*/ 	.short	0x0100
        /*0202*/ 	.byte	0x04
	.zero		1


	//   ....[16]....
        /*0204*/ 	.word	0x00000760
        /*0208*/ 	.word	0x000000ff
        /*020c*/ 	.word	0x00000040
        /*0210*/ 	.short	0x0100
        /*0212*/ 	.byte	0x04
	.zero		1


	//   ....[17]....
        /*0214*/ 	.word	0x00000770
        /*0218*/ 	.word	0x000000ff
        /*021c*/ 	.word	0x000001e0
        /*0220*/ 	.short	0x0100
        /*0222*/ 	.byte	0x04
	.zero		1


	//   ....[18]....
        /*0224*/ 	.word	0x00000780
        /*0228*/ 	.word	0x000000ff
        /*022c*/ 	.word	0x00000048
        /*0230*/ 	.short	0x0100
        /*0232*/ 	.byte	0x04
	.zero		1


	//   ....[19]....
        /*0234*/ 	.word	0x00000790
        /*0238*/ 	.word	0x000000ff
        /*023c*/ 	.word	0x000001e8
        /*0240*/ 	.short	0x0100
        /*0242*/ 	.byte	0x04
	.zero		1


	//   ....[20]....
        /*0244*/ 	.word	0x000007a0
        /*0248*/ 	.word	0x000000ff
        /*024c*/ 	.word	0x00000050
        /*0250*/ 	.short	0x0100
        /*0252*/ 	.byte	0x04
	.zero		1


	//   ....[21]....
        /*0254*/ 	.word	0x000007b0
        /*0258*/ 	.word	0x000000ff
        /*025c*/ 	.word	0x000001f0
        /*0260*/ 	.short	0x0100
        /*0262*/ 	.byte	0x04
	.zero		1


	//   ....[22]....
        /*0264*/ 	.word	0x000007c0
        /*0268*/ 	.word	0x000000ff
        /*026c*/ 	.word	0x00000058
        /*0270*/ 	.short	0x0100
        /*0272*/ 	.byte	0x04
	.zero		1


	//   ....[23]....
        /*0274*/ 	.word	0x000007d0
        /*0278*/ 	.word	0x000000ff
        /*027c*/ 	.word	0x000001f8
        /*0280*/ 	.short	0x0100
        /*0282*/ 	.byte	0x04
	.zero		1


	//   ....[24]....
        /*0284*/ 	.word	0x000007e0
        /*0288*/ 	.word	0x000000ff
        /*028c*/ 	.word	0x00000060
        /*0290*/ 	.short	0x0100
        /*0292*/ 	.byte	0x04
	.zero		1


	//   ....[25]....
        /*0294*/ 	.word	0x000007f0
        /*0298*/ 	.word	0x000000ff
        /*029c*/ 	.word	0x00000200
        /*02a0*/ 	.short	0x0100
        /*02a2*/ 	.byte	0x04
	.zero		1


	//   ....[26]....
        /*02a4*/ 	.word	0x00000800
        /*02a8*/ 	.word	0x000000ff
        /*02ac*/ 	.word	0x00000068
        /*02b0*/ 	.short	0x0100
        /*02b2*/ 	.byte	0x04
	.zero		1


	//   ....[27]....
        /*02b4*/ 	.word	0x00000810
        /*02b8*/ 	.word	0x000000ff
        /*02bc*/ 	.word	0x00000208
        /*02c0*/ 	.short	0x0100
        /*02c2*/ 	.byte	0x04
	.zero		1


	//   ....[28]....
        /*02c4*/ 	.word	0x00000820
        /*02c8*/ 	.word	0x000000ff
        /*02cc*/ 	.word	0x00000070
        /*02d0*/ 	.short	0x0100
        /*02d2*/ 	.byte	0x04
	.zero		1


	//   ....[29]....
        /*02d4*/ 	.word	0x00000830
        /*02d8*/ 	.word	0x000000ff
        /*02dc*/ 	.word	0x00000210
        /*02e0*/ 	.short	0x0100
        /*02e2*/ 	.byte	0x04
	.zero		1


	//   ....[30]....
        /*02e4*/ 	.word	0x00000840
        /*02e8*/ 	.word	0x000000ff
        /*02ec*/ 	.word	0x00000078
        /*02f0*/ 	.short	0x0100
        /*02f2*/ 	.byte	0x04
	.zero		1


	//   ....[31]....
        /*02f4*/ 	.word	0x00000850
        /*02f8*/ 	.word	0x000000ff
        /*02fc*/ 	.word	0x00000218
        /*0300*/ 	.short	0x0100
        /*0302*/ 	.byte	0x04
	.zero		1


	//   ....[32]....
        /*0304*/ 	.word	0x00000860
        /*0308*/ 	.word	0x000000ff
        /*030c*/ 	.word	0x00000080
        /*0310*/ 	.short	0x0100
        /*0312*/ 	.byte	0x04
	.zero		1


	//   ....[33]....
        /*0314*/ 	.word	0x00000870
        /*0318*/ 	.word	0x000000ff
        /*031c*/ 	.word	0x00000220
        /*0320*/ 	.short	0x0100
        /*0322*/ 	.byte	0x04
	.zero		1


	//   ....[34]....
        /*0324*/ 	.word	0x00000880
        /*0328*/ 	.word	0x000000ff
        /*032c*/ 	.word	0x00000088
        /*0330*/ 	.short	0x0100
        /*0332*/ 	.byte	0x04
	.zero		1


	//   ....[35]....
        /*0334*/ 	.word	0x00000890
        /*0338*/ 	.word	0x000000ff
        /*033c*/ 	.word	0x00000228
        /*0340*/ 	.short	0x0100
        /*0342*/ 	.byte	0x04
	.zero		1


	//   ....[36]....
        /*0344*/ 	.word	0x000008a0
        /*0348*/ 	.word	0x000000ff
        /*034c*/ 	.word	0x00000090
        /*0350*/ 	.short	0x0100
        /*0352*/ 	.byte	0x04
	.zero		1


	//   ....[37]....
        /*0354*/ 	.word	0x000008b0
        /*0358*/ 	.word	0x000000ff
        /*035c*/ 	.word	0x00000230
        /*0360*/ 	.short	0x0100
        /*0362*/ 	.byte	0x04
	.zero		1


	//   ....[38]....
        /*0364*/ 	.word	0x000008c0
        /*0368*/ 	.word	0x000000ff
        /*036c*/ 	.word	0x00000098
        /*0370*/ 	.short	0x0100
        /*0372*/ 	.byte	0x04
	.zero		1


	//   ....[39]....
        /*0374*/ 	.word	0x000008d0
        /*0378*/ 	.word	0x000000ff
        /*037c*/ 	.word	0x00000238
        /*0380*/ 	.short	0x0100
        /*0382*/ 	.byte	0x04
	.zero		1


	//   ....[40]....
        /*0384*/ 	.word	0x000008e0
        /*0388*/ 	.word	0x000000ff
        /*038c*/ 	.word	0x000000a0
        /*0390*/ 	.short	0x0100
        /*0392*/ 	.byte	0x04
	.zero		1


	//   ....[41]....
        /*0394*/ 	.word	0x000008f0
        /*0398*/ 	.word	0x000000ff
        /*039c*/ 	.word	0x00000240
        /*03a0*/ 	.short	0x0100
        /*03a2*/ 	.byte	0x04
	.zero		1


	//   ....[42]....
        /*03a4*/ 	.word	0x00000900
        /*03a8*/ 	.word	0x000000ff
        /*03ac*/ 	.word	0x000000a8
        /*03b0*/ 	.short	0x0100
        /*03b2*/ 	.byte	0x04
	.zero		1


	//   ....[43]....
        /*03b4*/ 	.word	0x00000910
        /*03b8*/ 	.word	0x000000ff
        /*03bc*/ 	.word	0x00000248
        /*03c0*/ 	.short	0x0100
        /*03c2*/ 	.byte	0x04
	.zero		1


	//   ....[44]....
        /*03c4*/ 	.word	0x00000920
        /*03c8*/ 	.word	0x000000ff
        /*03cc*/ 	.word	0x000000b0
        /*03d0*/ 	.short	0x0100
        /*03d2*/ 	.byte	0x04
	.zero		1


	//   ....[45]....
        /*03d4*/ 	.word	0x00000930
        /*03d8*/ 	.word	0x000000ff
        /*03dc*/ 	.word	0x00000250
        /*03e0*/ 	.short	0x0100
        /*03e2*/ 	.byte	0x04
	.zero		1


	//   ....[46]....
        /*03e4*/ 	.word	0x00000940
        /*03e8*/ 	.word	0x000000ff
        /*03ec*/ 	.word	0x000000b8
        /*03f0*/ 	.short	0x0100
        /*03f2*/ 	.byte	0x04
	.zero		1


	//   ....[47]....
        /*03f4*/ 	.word	0x00000950
        /*03f8*/ 	.word	0x000000ff
        /*03fc*/ 	.word	0x00000258
        /*0400*/ 	.short	0x0100
        /*0402*/ 	.byte	0x04
	.zero		1


	//   ....[48]....
        /*0404*/ 	.word	0x00000960
        /*0408*/ 	.word	0x000000ff
        /*040c*/ 	.word	0x000000c0
        /*0410*/ 	.short	0x0100
        /*0412*/ 	.byte	0x04
	.zero		1


	//   ....[49]....
        /*0414*/ 	.word	0x00000970
        /*0418*/ 	.word	0x000000ff
        /*041c*/ 	.word	0x00000260
        /*0420*/ 	.short	0x0100
        /*0422*/ 	.byte	0x04
	.zero		1


	//   ....[50]....
        /*0424*/ 	.word	0x00000980
        /*0428*/ 	.word	0x000000ff
        /*042c*/ 	.word	0x000000c8
        /*0430*/ 	.short	0x0100
        /*0432*/ 	.byte	0x04
	.zero		1


	//   ....[51]....
        /*0434*/ 	.word	0x00000990
        /*0438*/ 	.word	0x000000ff
        /*043c*/ 	.word	0x00000268
        /*0440*/ 	.short	0x0100
        /*0442*/ 	.byte	0x04
	.zero		1


	//   ....[52]....
        /*0444*/ 	.word	0x000009a0
        /*0448*/ 	.word	0x000000ff
        /*044c*/ 	.word	0x000000d0
        /*0450*/ 	.short	0x0100
        /*0452*/ 	.byte	0x04
	.zero		1


	//   ....[53]....
        /*0454*/ 	.word	0x000009b0
        /*0458*/ 	.word	0x000000ff
        /*045c*/ 	.word	0x00000270
        /*0460*/ 	.short	0x0100
        /*0462*/ 	.byte	0x04
	.zero		1


	//   ....[54]....
        /*0464*/ 	.word	0x000009c0
        /*0468*/ 	.word	0x000000ff
        /*046c*/ 	.word	0x000000d8
        /*0470*/ 	.short	0x0100
        /*0472*/ 	.byte	0x04
	.zero		1


	//   ....[55]....
        /*0474*/ 	.word	0x000009d0
        /*0478*/ 	.word	0x000000ff
        /*047c*/ 	.word	0x00000278
        /*0480*/ 	.short	0x0100
        /*0482*/ 	.byte	0x04
	.zero		1


	//   ....[56]....
        /*0484*/ 	.word	0x000009e0
        /*0488*/ 	.word	0x000000ff
        /*048c*/ 	.word	0x000000e0
        /*0490*/ 	.short	0x0100
        /*0492*/ 	.byte	0x04
	.zero		1


	//   ....[57]....
        /*0494*/ 	.word	0x000009f0
        /*0498*/ 	.word	0x000000ff
        /*049c*/ 	.word	0x00000280
        /*04a0*/ 	.short	0x0100
        /*04a2*/ 	.byte	0x04
	.zero		1


	//   ....[58]....
        /*04a4*/ 	.word	0x00000a00
        /*04a8*/ 	.word	0x000000ff
        /*04ac*/ 	.word	0x000000e8
        /*04b0*/ 	.short	0x0100
        /*04b2*/ 	.byte	0x04
	.zero		1


	//   ....[59]....
        /*04b4*/ 	.word	0x00000a10
        /*04b8*/ 	.word	0x000000ff
        /*04bc*/ 	.word	0x00000288
        /*04c0*/ 	.short	0x0100
        /*04c2*/ 	.byte	0x04
	.zero		1


	//   ....[60]....
        /*04c4*/ 	.word	0x00000a20
        /*04c8*/ 	.word	0x000000ff
        /*04cc*/ 	.word	0x000000f0
        /*04d0*/ 	.short	0x0100
        /*04d2*/ 	.byte	0x04
	.zero		1


	//   ....[61]....
        /*04d4*/ 	.word	0x00000a30
        /*04d8*/ 	.word	0x000000ff
        /*04dc*/ 	.word	0x00000290
        /*04e0*/ 	.short	0x0100
        /*04e2*/ 	.byte	0x04
	.zero		1


	//   ....[62]....
        /*04e4*/ 	.word	0x00000a40
        /*04e8*/ 	.word	0x000000ff
        /*04ec*/ 	.word	0x000000f8
        /*04f0*/ 	.short	0x0100
        /*04f2*/ 	.byte	0x04
	.zero		1


	//   ....[63]....
        /*04f4*/ 	.word	0x00000a50
        /*04f8*/ 	.word	0x000000ff
        /*04fc*/ 	.word	0x00000298
        /*0500*/ 	.short	0x0100
        /*0502*/ 	.byte	0x04
	.zero		1


	//   ....[64]....
        /*0504*/ 	.word	0x00000a60
        /*0508*/ 	.word	0x000000ff
        /*050c*/ 	.word	0x00000100
        /*0510*/ 	.short	0x0100
        /*0512*/ 	.byte	0x04
	.zero		1


	//   ....[65]....
        /*0514*/ 	.word	0x00000a70
        /*0518*/ 	.word	0x000000ff
        /*051c*/ 	.word	0x000002a0
        /*0520*/ 	.short	0x0100
        /*0522*/ 	.byte	0x04
	.zero		1


	//   ....[66]....
        /*0524*/ 	.word	0x00000a80
        /*0528*/ 	.word	0x000000ff
        /*052c*/ 	.word	0x00000108
        /*0530*/ 	.short	0x0100
        /*0532*/ 	.byte	0x04
	.zero		1


	//   ....[67]....
        /*0534*/ 	.word	0x00000a90
        /*0538*/ 	.word	0x000000ff
        /*053c*/ 	.word	0x000002a8
        /*0540*/ 	.short	0x0100
        /*0542*/ 	.byte	0x04
	.zero		1


	//   ....[68]....
        /*0544*/ 	.word	0x00000aa0
        /*0548*/ 	.word	0x000000ff
        /*054c*/ 	.word	0x00000110
        /*0550*/ 	.short	0x0100
        /*0552*/ 	.byte	0x04
	.zero		1


	//   ....[69]....
        /*0554*/ 	.word	0x00000ab0
        /*0558*/ 	.word	0x000000ff
        /*055c*/ 	.word	0x000002b0
        /*0560*/ 	.short	0x0100
        /*0562*/ 	.byte	0x04
	.zero		1


	//   ....[70]....
        /*0564*/ 	.word	0x00000ac0
        /*0568*/ 	.word	0x000000ff
        /*056c*/ 	.word	0x00000118
        /*0570*/ 	.short	0x0100
        /*0572*/ 	.byte	0x04
	.zero		1


	//   ....[71]....
        /*0574*/ 	.word	0x00000ad0
        /*0578*/ 	.word	0x000000ff
        /*057c*/ 	.word	0x000002b8
        /*0580*/ 	.short	0x0100
        /*0582*/ 	.byte	0x04
	.zero		1


	//   ....[72]....
        /*0584*/ 	.word	0x00000ae0
        /*0588*/ 	.word	0x000000ff
        /*058c*/ 	.word	0x00000120
        /*0590*/ 	.short	0x0100
        /*0592*/ 	.byte	0x04
	.zero		1


	//   ....[73]....
        /*0594*/ 	.word	0x00000af0
        /*0598*/ 	.word	0x000000ff
        /*059c*/ 	.word	0x000002c0
        /*05a0*/ 	.short	0x0100
        /*05a2*/ 	.byte	0x04
	.zero		1


	//   ....[74]....
        /*05a4*/ 	.word	0x00000b00
        /*05a8*/ 	.word	0x000000ff
        /*05ac*/ 	.word	0x00000128
        /*05b0*/ 	.short	0x0100
        /*05b2*/ 	.byte	0x04
	.zero		1


	//   ....[75]....
        /*05b4*/ 	.word	0x00000b10
        /*05b8*/ 	.word	0x000000ff
        /*05bc*/ 	.word	0x000002c8
        /*05c0*/ 	.short	0x0100
        /*05c2*/ 	.byte	0x04
	.zero		1


	//   ....[76]....
        /*05c4*/ 	.word	0x00000b20
        /*05c8*/ 	.word	0x000000ff
        /*05cc*/ 	.word	0x00000130
        /*05d0*/ 	.short	0x0100
        /*05d2*/ 	.byte	0x04
	.zero		1


	//   ....[77]....
        /*05d4*/ 	.word	0x00000b30
        /*05d8*/ 	.word	0x000000ff
        /*05dc*/ 	.word	0x000002d0
        /*05e0*/ 	.short	0x0100
        /*05e2*/ 	.byte	0x04
	.zero		1


	//   ....[78]....
        /*05e4*/ 	.word	0x00000b40
        /*05e8*/ 	.word	0x000000ff
        /*05ec*/ 	.word	0x00000138
        /*05f0*/ 	.short	0x0100
        /*05f2*/ 	.byte	0x04
	.zero		1


	//   ....[79]....
        /*05f4*/ 	.word	0x00000b50
        /*05f8*/ 	.word	0x000000ff
        /*05fc*/ 	.word	0x000002d8
        /*0600*/ 	.short	0x0100
        /*0602*/ 	.byte	0x04
	.zero		1


	//   ....[80]....
        /*0604*/ 	.word	0x00000b60
        /*0608*/ 	.word	0x000000ff
        /*060c*/ 	.word	0x00000140
        /*0610*/ 	.short	0x0100
        /*0612*/ 	.byte	0x04
	.zero		1


	//   ....[81]....
        /*0614*/ 	.word	0x00000b70
        /*0618*/ 	.word	0x000000ff
        /*061c*/ 	.word	0x000002e0
        /*0620*/ 	.short	0x0100
        /*0622*/ 	.byte	0x04
	.zero		1


	//   ....[82]....
        /*0624*/ 	.word	0x00000b80
        /*0628*/ 	.word	0x000000ff
        /*062c*/ 	.word	0x00000148
        /*0630*/ 	.short	0x0100
        /*0632*/ 	.byte	0x04
	.zero		1


	//   ....[83]....
        /*0634*/ 	.word	0x00000b90
        /*0638*/ 	.word	0x000000ff
        /*063c*/ 	.word	0x000002e8
        /*0640*/ 	.short	0x0100
        /*0642*/ 	.byte	0x04
	.zero		1


	//   ....[84]....
        /*0644*/ 	.word	0x00000ba0
        /*0648*/ 	.word	0x000000ff
        /*064c*/ 	.word	0x00000150
        /*0650*/ 	.short	0x0100
        /*0652*/ 	.byte	0x04
	.zero		1


	//   ....[85]....
        /*0654*/ 	.word	0x00000bb0
        /*0658*/ 	.word	0x000000ff
        /*065c*/ 	.word	0x000002f0
        /*0660*/ 	.short	0x0100
        /*0662*/ 	.byte	0x04
	.zero		1


	//   ....[86]....
        /*0664*/ 	.word	0x00000bc0
        /*0668*/ 	.word	0x000000ff
        /*066c*/ 	.word	0x00000158
        /*0670*/ 	.short	0x0100
        /*0672*/ 	.byte	0x04
	.zero		1


	//   ....[87]....
        /*0674*/ 	.word	0x00000bd0
        /*0678*/ 	.word	0x000000ff
        /*067c*/ 	.word	0x000002f8
        /*0680*/ 	.short	0x0100
        /*0682*/ 	.byte	0x04
	.zero		1


	//   ....[88]....
        /*0684*/ 	.word	0x00000be0
        /*0688*/ 	.word	0x000000ff
        /*068c*/ 	.word	0x00000160
        /*0690*/ 	.short	0x0100
        /*0692*/ 	.byte	0x04
	.zero		1


	//   ....[89]....
        /*0694*/ 	.word	0x00000bf0
        /*0698*/ 	.word	0x000000ff
        /*069c*/ 	.word	0x00000300
        /*06a0*/ 	.short	0x0100
        /*06a2*/ 	.byte	0x04
	.zero		1


	//   ....[90]....
        /*06a4*/ 	.word	0x00000c00
        /*06a8*/ 	.word	0x000000ff
        /*06ac*/ 	.word	0x00000168
        /*06b0*/ 	.short	0x0100
        /*06b2*/ 	.byte	0x04
	.zero		1


	//   ....[91]....
        /*06b4*/ 	.word	0x00000c10
        /*06b8*/ 	.word	0x000000ff
        /*06bc*/ 	.word	0x00000308
        /*06c0*/ 	.short	0x0100
        /*06c2*/ 	.byte	0x04
	.zero		1


	//   ....[92]....
        /*06c4*/ 	.word	0x00000c20
        /*06c8*/ 	.word	0x000000ff
        /*06cc*/ 	.word	0x00000170
        /*06d0*/ 	.short	0x0100
        /*06d2*/ 	.byte	0x04
	.zero		1


	//   ....[93]....
        /*06d4*/ 	.word	0x00000c30
        /*06d8*/ 	.word	0x000000ff
        /*06dc*/ 	.word	0x00000310
        /*06e0*/ 	.short	0x0100
        /*06e2*/ 	.byte	0x04
	.zero		1


	//   ....[94]....
        /*06e4*/ 	.word	0x00000c40
        /*06e8*/ 	.word	0x000000ff
        /*06ec*/ 	.word	0x00000178
        /*06f0*/ 	.short	0x0100
        /*06f2*/ 	.byte	0x04
	.zero		1


	//   ....[95]....
        /*06f4*/ 	.word	0x00000c50
        /*06f8*/ 	.word	0x000000ff
        /*06fc*/ 	.word	0x00000318
        /*0700*/ 	.short	0x0100
        /*0702*/ 	.byte	0x04
	.zero		1


	//   ....[96]....
        /*0704*/ 	.word	0x00000c60
        /*0708*/ 	.word	0x000000ff
        /*070c*/ 	.word	0x00000180
        /*0710*/ 	.short	0x0100
        /*0712*/ 	.byte	0x04
	.zero		1


	//   ....[97]....
        /*0714*/ 	.word	0x00000c70
        /*0718*/ 	.word	0x000000ff
        /*071c*/ 	.word	0x00000320
        /*0720*/ 	.short	0x0100
        /*0722*/ 	.byte	0x04
	.zero		1


	//   ....[98]....
        /*0724*/ 	.word	0x00000c80
        /*0728*/ 	.word	0x000000ff
        /*072c*/ 	.word	0x00000188
        /*0730*/ 	.short	0x0100
        /*0732*/ 	.byte	0x04
	.zero		1


	//   ....[99]....
        /*0734*/ 	.word	0x00000c90
        /*0738*/ 	.word	0x000000ff
        /*073c*/ 	.word	0x00000328
        /*0740*/ 	.short	0x0100
        /*0742*/ 	.byte	0x04
	.zero		1


	//   ....[100]....
        /*0744*/ 	.word	0x00000ca0
        /*0748*/ 	.word	0x000000ff
        /*074c*/ 	.word	0x00000190
        /*0750*/ 	.short	0x0100
        /*0752*/ 	.byte	0x04
	.zero		1


	//   ....[101]....
        /*0754*/ 	.word	0x00000cb0
        /*0758*/ 	.word	0x000000ff
        /*075c*/ 	.word	0x00000330
        /*0760*/ 	.short	0x0100
        /*0762*/ 	.byte	0x04
	.zero		1


	//   ....[102]....
        /*0764*/ 	.word	0x00000cc0
        /*0768*/ 	.word	0x000000ff
        /*076c*/ 	.word	0x00000198
        /*0770*/ 	.short	0x0100
        /*0772*/ 	.byte	0x04
	.zero		1


	//   ....[103]....
        /*0774*/ 	.word	0x00000cd0
        /*0778*/ 	.word	0x000000ff
        /*077c*/ 	.word	0x00000338
        /*0780*/ 	.short	0x0100
        /*0782*/ 	.byte	0x04
	.zero		1


	//   ....[104]....
        /*0784*/ 	.word	0x00000e00
        /*0788*/ 	.word	0x000000ff
        /*078c*/ 	.word	0x00000340
        /*0790*/ 	.short	0x0100
        /*0792*/ 	.byte	0x04
	.zero		1


	//   ....[105]....
        /*0794*/ 	.word	0x00000e10
        /*0798*/ 	.word	0x000000ff
        /*079c*/ 	.word	0x00000350
        /*07a0*/ 	.short	0x0100
        /*07a2*/ 	.byte	0x04
	.zero		1


	//   ....[106]....
        /*07a4*/ 	.word	0x00000e20
        /*07a8*/ 	.word	0x000000ff
        /*07ac*/ 	.word	0x00000348
        /*07b0*/ 	.short	0x0100
        /*07b2*/ 	.byte	0x04
	.zero		1


	//   ....[107]....
        /*07b4*/ 	.word	0x00000e30
        /*07b8*/ 	.word	0x000000ff
        /*07bc*/ 	.word	0x00000358
        /*07c0*/ 	.short	0x0100
        /*07c2*/ 	.byte	0x04
	.zero		1


	//   ....[108]....
        /*07c4*/ 	.word	0x00000f10
        /*07c8*/ 	.word	0x000000ff
        /*07cc*/ 	.word	0x00000360
        /*07d0*/ 	.short	0x0100
        /*07d2*/ 	.byte	0x06
	.zero		1


	//   ....[109]....
        /*07d4*/ 	.word	0x00000f20
        /*07d8*/ 	.word	0x000000ff
        /*07dc*/ 	.word	0x00000368
        /*07e0*/ 	.short	0x0100
        /*07e2*/ 	.byte	0x06
	.zero		1


	//   ....[110]....
        /*07e4*/ 	.word	0x00001050
        /*07e8*/ 	.word	0x000000ff
        /*07ec*/ 	.word	0x00000370
        /*07f0*/ 	.short	0x0100
        /*07f2*/ 	.byte	0x06
	.zero		1


	//   ....[111]....
        /*07f4*/ 	.word	0x00001060
        /*07f8*/ 	.word	0x000000ff
        /*07fc*/ 	.word	0x00000380
        /*0800*/ 	.short	0x0100
        /*0802*/ 	.byte	0x06
	.zero		1


	//   ....[112]....
        /*0804*/ 	.word	0x00001070
        /*0808*/ 	.word	0x000000ff
        /*080c*/ 	.word	0x00000378
        /*0810*/ 	.short	0x0100
        /*0812*/ 	.byte	0x06
	.zero		1


	//   ....[113]....
        /*0814*/ 	.word	0x00001080
        /*0818*/ 	.word	0x000000ff
        /*081c*/ 	.word	0x00000388
        /*0820*/ 	.short	0x0100
        /*0822*/ 	.byte	0x06
	.zero		1


	//   ....[114]....
        /*0824*/ 	.word	0x000011a0
        /*0828*/ 	.word	0x000000ff
        /*082c*/ 	.word	0x00000390
        /*0830*/ 	.short	0x0100
        /*0832*/ 	.byte	0x04
	.zero		1


	//   ....[115]....
        /*0834*/ 	.word	0x000011b0
        /*0838*/ 	.word	0x000000ff
        /*083c*/ 	.word	0x000003b0
        /*0840*/ 	.short	0x0100
        /*0842*/ 	.byte	0x04
	.zero		1


	//   ....[116]....
        /*0844*/ 	.word	0x000011c0
        /*0848*/ 	.word	0x000000ff
        /*084c*/ 	.word	0x00000398
        /*0850*/ 	.short	0x0100
        /*0852*/ 	.byte	0x04
	.zero		1


	//   ....[117]....
        /*0854*/ 	.word	0x000011d0
        /*0858*/ 	.word	0x000000ff
        /*085c*/ 	.word	0x000003b8
        /*0860*/ 	.short	0x0100
        /*0862*/ 	.byte	0x04
	.zero		1


	//   ....[118]....
        /*0864*/ 	.word	0x000011e0
        /*0868*/ 	.word	0x000000ff
        /*086c*/ 	.word	0x000003a0
        /*0870*/ 	.short	0x0100
        /*0872*/ 	.byte	0x04
	.zero		1


	//   ....[119]....
        /*0874*/ 	.word	0x000011f0
        /*0878*/ 	.word	0x000000ff
        /*087c*/ 	.word	0x000003c0
        /*0880*/ 	.short	0x0100
        /*0882*/ 	.byte	0x04
	.zero		1


	//   ....[120]....
        /*0884*/ 	.word	0x00001200
        /*0888*/ 	.word	0x000000ff
        /*088c*/ 	.word	0x000003a8
        /*0890*/ 	.short	0x0100
        /*0892*/ 	.byte	0x04
	.zero		1


	//   ....[121]....
        /*0894*/ 	.word	0x00001210
        /*0898*/ 	.word	0x000000ff
        /*089c*/ 	.word	0x000003c8
        /*08a0*/ 	.short	0x0100
        /*08a2*/ 	.byte	0x04
	.zero		1


	//   ....[122]....
        /*08a4*/ 	.word	0x00001300
        /*08a8*/ 	.word	0x000000ff
        /*08ac*/ 	.word	0x000003d0
        /*08b0*/ 	.short	0x0100
        /*08b2*/ 	.byte	0x04
	.zero		1


	//   ....[123]....
        /*08b4*/ 	.word	0x00001310
        /*08b8*/ 	.word	0x000000ff
        /*08bc*/ 	.word	0x000003e0
        /*08c0*/ 	.short	0x0100
        /*08c2*/ 	.byte	0x04
	.zero		1


	//   ....[124]....
        /*08c4*/ 	.word	0x00001320
        /*08c8*/ 	.word	0x000000ff
        /*08cc*/ 	.word	0x000003d8
        /*08d0*/ 	.short	0x0100
        /*08d2*/ 	.byte	0x04
	.zero		1


	//   ....[125]....
        /*08d4*/ 	.word	0x00001330
        /*08d8*/ 	.word	0x000000ff
        /*08dc*/ 	.word	0x000003e8
        /*08e0*/ 	.short	0x0100
        /*08e2*/ 	.byte	0x04
	.zero		1


	//   ....[126]....
        /*08e4*/ 	.word	0x00001430
        /*08e8*/ 	.word	0x000000ff
        /*08ec*/ 	.word	0x000003f0
        /*08f0*/ 	.short	0x0100
        /*08f2*/ 	.byte	0x06
	.zero		1


	//   ....[127]....
        /*08f4*/ 	.word	0x00002150
        /*08f8*/ 	.word	0x00000000
        /*08fc*/ 	.word	0x000003e0
        /*0900*/ 	.short	0x010a
        /*0902*/ 	.byte	0xff
	.zero		1


	//   ....[128]....
        /*0904*/ 	.word	0x00002180
        /*0908*/ 	.word	0x00000000
        /*090c*/ 	.word	0x000003d0
        /*0910*/ 	.short	0x0101
        /*0912*/ 	.byte	0xff
	.zero		1


	//   ....[129]....
        /*0914*/ 	.word	0x00002240
        /*0918*/ 	.word	0x000000ff
        /*091c*/ 	.word	0x000001a0
        /*0920*/ 	.short	0x010a
        /*0922*/ 	.byte	0x04
	.zero		1


	//   ....[130]....
        /*0924*/ 	.word	0x00002310
        /*0928*/ 	.word	0x000000ff
        /*092c*/ 	.word	0x000001a0
        /*0930*/ 	.short	0x010a
        /*0932*/ 	.byte	0x21
	.zero		1


	//   ....[131]....
        /*0934*/ 	.word	0x000024c0
        /*0938*/ 	.word	0x000000ff
        /*093c*/ 	.word	0x000001a0
        /*0940*/ 	.short	0x010a
        /*0942*/ 	.byte	0x05
	.zero		1


	//   ....[132]....
        /*0944*/ 	.word	0x000025f0
        /*0948*/ 	.word	0x000000ff
        /*094c*/ 	.word	0x00000368
        /*0950*/ 	.short	0x0101
        /*0952*/ 	.byte	0x06
	.zero		1


	//   ....[133]....
        /*0954*/ 	.word	0x00002610
        /*0958*/ 	.word	0x000000ff
        /*095c*/ 	.word	0x000001a0
        /*0960*/ 	.short	0x010a
        /*0962*/ 	.byte	0x04
	.zero		1


	//   ....[134]....
        /*0964*/ 	.word	0x00002690
        /*0968*/ 	.word	0x000000ff
        /*096c*/ 	.word	0x000001a0
        /*0970*/ 	.short	0x010a
        /*0972*/ 	.byte	0x11
	.zero		1


	//   ....[135]....
        /*0974*/ 	.word	0x00002820
        /*0978*/ 	.word	0x000000ff
        /*097c*/ 	.word	0x000001a0
        /*0980*/ 	.short	0x010a
        /*0982*/ 	.byte	0x05
	.zero		1


	//   ....[136]....
        /*0984*/ 	.word	0x000029a0
        /*0988*/ 	.word	0x00000003
        /*098c*/ 	.word	0x00000370
        /*0990*/ 	.short	0x010a
        /*0992*/ 	.byte	0xff
	.zero		1


	//   ....[137]....
        /*0994*/ 	.word	0x00002af0
        /*0998*/ 	.word	0x00000000
        /*099c*/ 	.word	0x00000000
        /*09a0*/ 	.short	0x0101
        /*09a2*/ 	.byte	0xff
	.zero		1


	//   ....[138]....
        /*09a4*/ 	.word	0x00003090
        /*09a8*/ 	.word	0x000000ff
        /*09ac*/ 	.word	0x00000000
        /*09b0*/ 	.short	0x010a
        /*09b2*/ 	.byte	0x04
	.zero		1


	//   ....[139]....
        /*09b4*/ 	.word	0x00003120
        /*09b8*/ 	.word	0x000000ff
        /*09bc*/ 	.word	0x00000000
        /*09c0*/ 	.short	0x010a
        /*09c2*/ 	.byte	0x05
	.zero		1


	//   ....[140]....
        /*09c4*/ 	.word	0x000031b0
        /*09c8*/ 	.word	0x000000ff
        /*09cc*/ 	.word	0x00000000
        /*09d0*/ 	.short	0x010a
        /*09d2*/ 	.byte	0x05
	.zero		1


	//   ....[141]....
        /*09d4*/ 	.word	0x00003240
        /*09d8*/ 	.word	0x000000ff
        /*09dc*/ 	.word	0x00000000
        /*09e0*/ 	.short	0x010a
        /*09e2*/ 	.byte	0x05
	.zero		1


	//   ....[142]....
        /*09e4*/ 	.word	0x000032d0
        /*09e8*/ 	.word	0x000000ff
        /*09ec*/ 	.word	0x00000000
        /*09f0*/ 	.short	0x010a
        /*09f2*/ 	.byte	0x05
	.zero		1


	//   ....[143]....
        /*09f4*/ 	.word	0x00003360
        /*09f8*/ 	.word	0x000000ff
        /*09fc*/ 	.word	0x00000000
        /*0a00*/ 	.short	0x010a
        /*0a02*/ 	.byte	0x05
	.zero		1


	//   ....[144]....
        /*0a04*/ 	.word	0x000033f0
        /*0a08*/ 	.word	0x000000ff
        /*0a0c*/ 	.word	0x00000000
        /*0a10*/ 	.short	0x010a
        /*0a12*/ 	.byte	0x05
	.zero		1


	//   ....[145]....
        /*0a14*/ 	.word	0x00003480
        /*0a18*/ 	.word	0x000000ff
        /*0a1c*/ 	.word	0x00000000
        /*0a20*/ 	.short	0x010a
        /*0a22*/ 	.byte	0x05
	.zero		1


	//   ....[146]....
        /*0a24*/ 	.word	0x00003510
        /*0a28*/ 	.word	0x000000ff
        /*0a2c*/ 	.word	0x00000000
        /*0a30*/ 	.short	0x010a
        /*0a32*/ 	.byte	0x05
	.zero		1


	//   ....[147]....
        /*0a34*/ 	.word	0x000035a0
        /*0a38*/ 	.word	0x000000ff
        /*0a3c*/ 	.word	0x00000000
        /*0a40*/ 	.short	0x010a
        /*0a42*/ 	.byte	0x05
	.zero		1


	//   ....[148]....
        /*0a44*/ 	.word	0x00003630
        /*0a48*/ 	.word	0x000000ff
        /*0a4c*/ 	.word	0x00000000
        /*0a50*/ 	.short	0x010a
        /*0a52*/ 	.byte	0x05
	.zero		1


	//   ....[149]....
        /*0a54*/ 	.word	0x000036c0
        /*0a58*/ 	.word	0x000000ff
        /*0a5c*/ 	.word	0x00000000
        /*0a60*/ 	.short	0x010a
        /*0a62*/ 	.byte	0x05
	.zero		1


	//   ....[150]....
        /*0a64*/ 	.word	0x00003750
        /*0a68*/ 	.word	0x000000ff
        /*0a6c*/ 	.word	0x00000000
        /*0a70*/ 	.short	0x010a
        /*0a72*/ 	.byte	0x05
	.zero		1


	//   ....[151]....
        /*0a74*/ 	.word	0x000037e0
        /*0a78*/ 	.word	0x000000ff
        /*0a7c*/ 	.word	0x00000000
        /*0a80*/ 	.short	0x010a
        /*0a82*/ 	.byte	0x05
	.zero		1


	//   ....[152]....
        /*0a84*/ 	.word	0x00003870
        /*0a88*/ 	.word	0x000000ff
        /*0a8c*/ 	.word	0x00000000
        /*0a90*/ 	.short	0x010a
        /*0a92*/ 	.byte	0x05
	.zero		1


	//   ....[153]....
        /*0a94*/ 	.word	0x00003900
        /*0a98*/ 	.word	0x000000ff
        /*0a9c*/ 	.word	0x00000000
        /*0aa0*/ 	.short	0x010a
        /*0aa2*/ 	.byte	0x05
	.zero		1


	//   ....[154]....
        /*0aa4*/ 	.word	0x00003990
        /*0aa8*/ 	.word	0x000000ff
        /*0aac*/ 	.word	0x00000000
        /*0ab0*/ 	.short	0x010a
        /*0ab2*/ 	.byte	0x05
	.zero		1


	//   ....[155]....
        /*0ab4*/ 	.word	0x00003a20
        /*0ab8*/ 	.word	0x000000ff
        /*0abc*/ 	.word	0x00000000
        /*0ac0*/ 	.short	0x010a
        /*0ac2*/ 	.byte	0x05
	.zero		1


	//   ....[156]....
        /*0ac4*/ 	.word	0x00003ab0
        /*0ac8*/ 	.word	0x000000ff
        /*0acc*/ 	.word	0x00000000
        /*0ad0*/ 	.short	0x010a
        /*0ad2*/ 	.byte	0x05
	.zero		1


	//   ....[157]....
        /*0ad4*/ 	.word	0x00003b40
        /*0ad8*/ 	.word	0x000000ff
        /*0adc*/ 	.word	0x00000000
        /*0ae0*/ 	.short	0x010a
        /*0ae2*/ 	.byte	0x05
	.zero		1


	//   ....[158]....
        /*0ae4*/ 	.word	0x00003bd0
        /*0ae8*/ 	.word	0x000000ff
        /*0aec*/ 	.word	0x00000000
        /*0af0*/ 	.short	0x010a
        /*0af2*/ 	.byte	0x05
	.zero		1


	//   ....[159]....
        /*0af4*/ 	.word	0x00003c60
        /*0af8*/ 	.word	0x000000ff
        /*0afc*/ 	.word	0x00000000
        /*0b00*/ 	.short	0x010a
        /*0b02*/ 	.byte	0x05
	.zero		1


	//   ....[160]....
        /*0b04*/ 	.word	0x00003cf0
        /*0b08*/ 	.word	0x000000ff
        /*0b0c*/ 	.word	0x00000000
        /*0b10*/ 	.short	0x010a
        /*0b12*/ 	.byte	0x05
	.zero		1


	//   ....[161]....
        /*0b14*/ 	.word	0x00003d80
        /*0b18*/ 	.word	0x000000ff
        /*0b1c*/ 	.word	0x00000000
        /*0b20*/ 	.short	0x010a
        /*0b22*/ 	.byte	0x05
	.zero		1


	//   ....[162]....
        /*0b24*/ 	.word	0x00003e10
        /*0b28*/ 	.word	0x000000ff
        /*0b2c*/ 	.word	0x00000000
        /*0b30*/ 	.short	0x010a
        /*0b32*/ 	.byte	0x05
	.zero		1


	//   ....[163]....
        /*0b34*/ 	.word	0x00003ea0
        /*0b38*/ 	.word	0x000000ff
        /*0b3c*/ 	.word	0x00000000
        /*0b40*/ 	.short	0x010a
        /*0b42*/ 	.byte	0x05
	.zero		1


	//   ....[164]....
        /*0b44*/ 	.word	0x00003f30
        /*0b48*/ 	.word	0x000000ff
        /*0b4c*/ 	.word	0x00000000
        /*0b50*/ 	.short	0x010a
        /*0b52*/ 	.byte	0x05
	.zero		1


	//   ....[165]....
        /*0b54*/ 	.word	0x00003fc0
        /*0b58*/ 	.word	0x000000ff
        /*0b5c*/ 	.word	0x00000000
        /*0b60*/ 	.short	0x010a
        /*0b62*/ 	.byte	0x05
	.zero		1


	//   ....[166]....
        /*0b64*/ 	.word	0x00004050
        /*0b68*/ 	.word	0x000000ff
        /*0b6c*/ 	.word	0x00000000
        /*0b70*/ 	.short	0x010a
        /*0b72*/ 	.byte	0x05
	.zero		1


	//   ....[167]....
        /*0b74*/ 	.word	0x000040e0
        /*0b78*/ 	.word	0x000000ff
        /*0b7c*/ 	.word	0x00000000
        /*0b80*/ 	.short	0x010a
        /*0b82*/ 	.byte	0x05
	.zero		1


	//   ....[168]....
        /*0b84*/ 	.word	0x00004170
        /*0b88*/ 	.word	0x000000ff
        /*0b8c*/ 	.word	0x00000000
        /*0b90*/ 	.short	0x010a
        /*0b92*/ 	.byte	0x05
	.zero		1


	//   ....[169]....
        /*0b94*/ 	.word	0x00004200
        /*0b98*/ 	.word	0x000000ff
        /*0b9c*/ 	.word	0x00000000
        /*0ba0*/ 	.short	0x010a
        /*0ba2*/ 	.byte	0x05
	.zero		1


	//   ....[170]....
        /*0ba4*/ 	.word	0x00004290
        /*0ba8*/ 	.word	0x000000ff
        /*0bac*/ 	.word	0x00000000
        /*0bb0*/ 	.short	0x010a
        /*0bb2*/ 	.byte	0x05
	.zero		1


	//   ....[171]....
        /*0bb4*/ 	.word	0x00004320
        /*0bb8*/ 	.word	0x000000ff
        /*0bbc*/ 	.word	0x00000000
        /*0bc0*/ 	.short	0x010a
        /*0bc2*/ 	.byte	0x05
	.zero		1


	//   ....[172]....
        /*0bc4*/ 	.word	0x000043b0
        /*0bc8*/ 	.word	0x000000ff
        /*0bcc*/ 	.word	0x00000000
        /*0bd0*/ 	.short	0x010a
        /*0bd2*/ 	.byte	0x05
	.zero		1


	//   ....[173]....
        /*0bd4*/ 	.word	0x00004440
        /*0bd8*/ 	.word	0x000000ff
        /*0bdc*/ 	.word	0x00000000
        /*0be0*/ 	.short	0x010a
        /*0be2*/ 	.byte	0x05
	.zero		1


	//   ....[174]....
        /*0be4*/ 	.word	0x000044d0
        /*0be8*/ 	.word	0x000000ff
        /*0bec*/ 	.word	0x00000000
        /*0bf0*/ 	.short	0x010a
        /*0bf2*/ 	.byte	0x05
	.zero		1


	//   ....[175]....
        /*0bf4*/ 	.word	0x00004560
        /*0bf8*/ 	.word	0x000000ff
        /*0bfc*/ 	.word	0x00000000
        /*0c00*/ 	.short	0x010a
        /*0c02*/ 	.byte	0x05
	.zero		1


	//   ....[176]....
        /*0c04*/ 	.word	0x000045f0
        /*0c08*/ 	.word	0x000000ff
        /*0c0c*/ 	.word	0x00000000
        /*0c10*/ 	.short	0x010a
        /*0c12*/ 	.byte	0x05
	.zero		1


	//   ....[177]....
        /*0c14*/ 	.word	0x00004680
        /*0c18*/ 	.word	0x000000ff
        /*0c1c*/ 	.word	0x00000000
        /*0c20*/ 	.short	0x010a
        /*0c22*/ 	.byte	0x05
	.zero		1


	//   ....[178]....
        /*0c24*/ 	.word	0x00004710
        /*0c28*/ 	.word	0x000000ff
        /*0c2c*/ 	.word	0x00000000
        /*0c30*/ 	.short	0x010a
        /*0c32*/ 	.byte	0x05
	.zero		1


	//   ....[179]....
        /*0c34*/ 	.word	0x000047a0
        /*0c38*/ 	.word	0x000000ff
        /*0c3c*/ 	.word	0x00000000
        /*0c40*/ 	.short	0x010a
        /*0c42*/ 	.byte	0x05
	.zero		1


	//   ....[180]....
        /*0c44*/ 	.word	0x00004830
        /*0c48*/ 	.word	0x000000ff
        /*0c4c*/ 	.word	0x00000000
        /*0c50*/ 	.short	0x010a
        /*0c52*/ 	.byte	0x05
	.zero		1


	//   ....[181]....
        /*0c54*/ 	.word	0x000048c0
        /*0c58*/ 	.word	0x000000ff
        /*0c5c*/ 	.word	0x00000000
        /*0c60*/ 	.short	0x010a
        /*0c62*/ 	.byte	0x05
	.zero		1


	//   ....[182]....
        /*0c64*/ 	.word	0x00004950
        /*0c68*/ 	.word	0x000000ff
        /*0c6c*/ 	.word	0x00000000
        /*0c70*/ 	.short	0x010a
        /*0c72*/ 	.byte	0x05
	.zero		1


	//   ....[183]....
        /*0c74*/ 	.word	0x000049e0
        /*0c78*/ 	.word	0x000000ff
        /*0c7c*/ 	.word	0x00000000
        /*0c80*/ 	.short	0x010a
        /*0c82*/ 	.byte	0x05
	.zero		1


	//   ....[184]....
        /*0c84*/ 	.word	0x00004a70
        /*0c88*/ 	.word	0x000000ff
        /*0c8c*/ 	.word	0x00000000
        /*0c90*/ 	.short	0x010a
        /*0c92*/ 	.byte	0x05
	.zero		1


	//   ....[185]....
        /*0c94*/ 	.word	0x00004b00
        /*0c98*/ 	.word	0x000000ff
        /*0c9c*/ 	.word	0x00000000
        /*0ca0*/ 	.short	0x010a
        /*0ca2*/ 	.byte	0x05
	.zero		1


	//   ....[186]....
        /*0ca4*/ 	.word	0x00004b90
        /*0ca8*/ 	.word	0x000000ff
        /*0cac*/ 	.word	0x00000000
        /*0cb0*/ 	.short	0x010a
        /*0cb2*/ 	.byte	0x05
	.zero		1


	//   ....[187]....
        /*0cb4*/ 	.word	0x00004c20
        /*0cb8*/ 	.word	0x000000ff
        /*0cbc*/ 	.word	0x00000000
        /*0cc0*/ 	.short	0x010a
        /*0cc2*/ 	.byte	0x05
	.zero		1


	//   ....[188]....
        /*0cc4*/ 	.word	0x00004cb0
        /*0cc8*/ 	.word	0x000000ff
        /*0ccc*/ 	.word	0x00000000
        /*0cd0*/ 	.short	0x010a
        /*0cd2*/ 	.byte	0x05
	.zero		1


	//   ....[189]....
        /*0cd4*/ 	.word	0x00004d50
        /*0cd8*/ 	.word	0x00000000
        /*0cdc*/ 	.word	0x00000000
        /*0ce0*/ 	.short	0x010a
        /*0ce2*/ 	.byte	0xff
	.zero		1


	//   ....[190]....
        /*0ce4*/ 	.word	0x00004e70
        /*0ce8*/ 	.word	0x00000002
        /*0cec*/ 	.word	0x000003d0
        /*0cf0*/ 	.short	0x010a
        /*0cf2*/ 	.byte	0xff
	.zero		1


	//   ....[191]....
        /*0cf4*/ 	.word	0x00004ee0
        /*0cf8*/ 	.word	0x00000002
        /*0cfc*/ 	.word	0x00000000
        /*0d00*/ 	.short	0x0101
        /*0d02*/ 	.byte	0xff
	.zero		1


	//   ....[192]....
        /*0d04*/ 	.word	0x00004f00
        /*0d08*/ 	.word	0x000000ff
        /*0d0c*/ 	.word	0x00000380
        /*0d10*/ 	.short	0x010a
        /*0d12*/ 	.byte	0x04
	.zero		1


	//   ....[193]....
        /*0d14*/ 	.word	0x00005020
        /*0d18*/ 	.word	0x00000002
        /*0d1c*/ 	.word	0x00000370
        /*0d20*/ 	.short	0x010a
        /*0d22*/ 	.byte	0xff
	.zero		1


	//   ....[194]....
        /*0d24*/ 	.word	0x00005120
        /*0d28*/ 	.word	0x00000002
        /*0d2c*/ 	.word	0x00000000
        /*0d30*/ 	.short	0x0101
        /*0d32*/ 	.byte	0xff
	.zero		1


	//   ....[195]....
        /*0d34*/ 	.word	0x000051b0
        /*0d38*/ 	.word	0x000000ff
        /*0d3c*/ 	.word	0x00000380
        /*0d40*/ 	.short	0x0106
        /*0d42*/ 	.byte	0x04
	.zero		1


	//   ....[196]....
        /*0d44*/ 	.word	0x000051d0
        /*0d48*/ 	.word	0x000000ff
        /*0d4c*/ 	.word	0x00000380
        /*0d50*/ 	.short	0x010a
        /*0d52*/ 	.byte	0x04
	.zero		1


	//   ....[197]....
        /*0d54*/ 	.word	0x00005260
        /*0d58*/ 	.word	0x000000ff
        /*0d5c*/ 	.word	0x00000380
        /*0d60*/ 	.short	0x0106
        /*0d62*/ 	.byte	0x07
	.zero		1


	//   ....[198]....
        /*0d64*/ 	.word	0x000052a0
        /*0d68*/ 	.word	0x00000000
        /*0d6c*/ 	.word	0x00000380
        /*0d70*/ 	.short	0x010a
        /*0d72*/ 	.byte	0xff
	.zero		1


	//   ....[199]....
        /*0d74*/ 	.word	0x000054e0
        /*0d78*/ 	.word	0x000000ff
        /*0d7c*/ 	.word	0x00000008
        /*0d80*/ 	.short	0x010a
        /*0d82*/ 	.byte	0x05
	.zero		1


	//   ....[200]....
        /*0d84*/ 	.word	0x00005500
        /*0d88*/ 	.word	0x000000ff
        /*0d8c*/ 	.word	0x00000008
        /*0d90*/ 	.short	0x010a
        /*0d92*/ 	.byte	0x05
	.zero		1


	//   ....[201]....
        /*0d94*/ 	.word	0x00005690
        /*0d98*/ 	.word	0x000000ff
        /*0d9c*/ 	.word	0x00000008
        /*0da0*/ 	.short	0x010a
        /*0da2*/ 	.byte	0x05
	.zero		1


	//   ....[202]....
        /*0da4*/ 	.word	0x000056b0
        /*0da8*/ 	.word	0x000000ff
        /*0dac*/ 	.word	0x00000008
        /*0db0*/ 	.short	0x010a
        /*0db2*/ 	.byte	0x05
	.zero		1


	//   ....[203]....
        /*0db4*/ 	.word	0x00005770
        /*0db8*/ 	.word	0x000000ff
        /*0dbc*/ 	.word	0x00000000
        /*0dc0*/ 	.short	0x0101
        /*0dc2*/ 	.byte	0x04
	.zero		1


	//   ....[204]....
        /*0dc4*/ 	.word	0x00005a50
        /*0dc8*/ 	.word	0x00000000
        /*0dcc*/ 	.word	0x00000370
        /*0dd0*/ 	.short	0x010a
        /*0dd2*/ 	.byte	0xff
	.zero		1


	//   ....[205]....
        /*0dd4*/ 	.word	0x00005b10
        /*0dd8*/ 	.word	0x00000000
        /*0ddc*/ 	.word	0x00000000
        /*0de0*/ 	.short	0x0101
        /*0de2*/ 	.byte	0xff
	.zero		1


	//   ....[206]....
        /*0de4*/ 	.word	0x00005bc0
        /*0de8*/ 	.word	0x000000ff
        /*0dec*/ 	.word	0x00000000
        /*0df0*/ 	.short	0x010a
        /*0df2*/ 	.byte	0x04
	.zero		1


	//   ....[207]....
        /*0df4*/ 	.word	0x00005bd0
        /*0df8*/ 	.word	0x000000ff
        /*0dfc*/ 	.word	0x000003b0
        /*0e00*/ 	.short	0x010a
        /*0e02*/ 	.byte	0x13
	.zero		1


	//   ....[208]....
        /*0e04*/ 	.word	0x00005c90
        /*0e08*/ 	.word	0x000000ff
        /*0e0c*/ 	.word	0x00000000
        /*0e10*/ 	.short	0x010a
        /*0e12*/ 	.byte	0x06
	.zero		1


	//   ....[209]....
        /*0e14*/ 	.word	0x00005db0
        /*0e18*/ 	.word	0x000000ff
        /*0e1c*/ 	.word	0x00000000
        /*0e20*/ 	.short	0x010a
        /*0e22*/ 	.byte	0x04
	.zero		1


	//   ....[210]....
        /*0e24*/ 	.word	0x00005fd0
        /*0e28*/ 	.word	0x000000ff
        /*0e2c*/ 	.word	0x00000000
        /*0e30*/ 	.short	0x010a
        /*0e32*/ 	.byte	0x04
	.zero		1


	//   ....[211]....
        /*0e34*/ 	.word	0x00006060
        /*0e38*/ 	.word	0x000000ff
        /*0e3c*/ 	.word	0x00000000
        /*0e40*/ 	.short	0x010a
        /*0e42*/ 	.byte	0x05
	.zero		1


	//   ....[212]....
        /*0e44*/ 	.word	0x000060f0
        /*0e48*/ 	.word	0x000000ff
        /*0e4c*/ 	.word	0x00000000
        /*0e50*/ 	.short	0x010a
        /*0e52*/ 	.byte	0x05
	.zero		1


	//   ....[213]....
        /*0e54*/ 	.word	0x00006190
        /*0e58*/ 	.word	0x00000000
        /*0e5c*/ 	.word	0x00000000
        /*0e60*/ 	.short	0x010a
        /*0e62*/ 	.byte	0xff
	.zero		1


	//   ....[214]....
        /*0e64*/ 	.word	0x000061d0
        /*0e68*/ 	.word	0x00000000
        /*0e6c*/ 	.word	0x00000000
        /*0e70*/ 	.short	0x010a
        /*0e72*/ 	.byte	0xff
	.zero		1


	//   ....[215]....
        /*0e74*/ 	.word	0x00006240
        /*0e78*/ 	.word	0x000000ff
        /*0e7c*/ 	.word	0x00000000
        /*0e80*/ 	.short	0x0101
        /*0e82*/ 	.byte	0x04
	.zero		1


	//   ....[216]....
        /*0e84*/ 	.word	0x00006280
        /*0e88*/ 	.word	0x000000ff
        /*0e8c*/ 	.word	0x000003f0
        /*0e90*/ 	.short	0x010a
        /*0e92*/ 	.byte	0x0d
	.zero		1


	//   ....[217]....
        /*0e94*/ 	.word	0x000062d0
        /*0e98*/ 	.word	0x000000ff
        /*0e9c*/ 	.word	0x00000000
        /*0ea0*/ 	.short	0x0101
        /*0ea2*/ 	.byte	0x04
	.zero		1


	//   ....[218]....
        /*0ea4*/ 	.word	0x00006750
        /*0ea8*/ 	.word	0x0000000c
        /*0eac*/ 	.word	0x00000370
        /*0eb0*/ 	.short	0x010a
        /*0eb2*/ 	.byte	0xff
	.zero		1


	//   ....[219]....
        /*0eb4*/ 	.word	0x000068c0
        /*0eb8*/ 	.word	0x00000000
        /*0ebc*/ 	.word	0x00000000
        /*0ec0*/ 	.short	0x0101
        /*0ec2*/ 	.byte	0xff
	.zero		1


	//   ....[220]....
        /*0ec4*/ 	.word	0x00006d50
        /*0ec8*/ 	.word	0x000000ff
        /*0ecc*/ 	.word	0x00000368
        /*0ed0*/ 	.short	0x010a
        /*0ed2*/ 	.byte	0x15
	.zero		1


	//   ....[221]....
        /*0ed4*/ 	.word	0x00006ed0
        /*0ed8*/ 	.word	0x000000ff
        /*0edc*/ 	.word	0x00000350
        /*0ee0*/ 	.short	0x010a
        /*0ee2*/ 	.byte	0x15
	.zero		1


	//   ....[222]....
        /*0ee4*/ 	.word	0x000070c0
        /*0ee8*/ 	.word	0x000000ff
        /*0eec*/ 	.word	0x00000340
        /*0ef0*/ 	.short	0x010b
        /*0ef2*/ 	.byte	0x15
	.zero		1


	//   ....[223]....
        /*0ef4*/ 	.word	0x000070d0
        /*0ef8*/ 	.word	0x000000ff
        /*0efc*/ 	.word	0x00000000
        /*0f00*/ 	.short	0x0101
        /*0f02*/ 	.byte	0x06
	.zero		1


	//   ....[224]....
        /*0f04*/ 	.word	0x000070e0
        /*0f08*/ 	.word	0x000000ff
        /*0f0c*/ 	.word	0x00000358
        /*0f10*/ 	.short	0x010a
        /*0f12*/ 	.byte	0x15
	.zero		1


	//   ....[225]....
        /*0f14*/ 	.word	0x00007320
        /*0f18*/ 	.word	0x000000ff
        /*0f1c*/ 	.word	0x00000348
        /*0f20*/ 	.short	0x010b
        /*0f22*/ 	.byte	0x15
	.zero		1


	//   ....[226]....
        /*0f24*/ 	.word	0x00007330
        /*0f28*/ 	.word	0x000000ff
        /*0f2c*/ 	.word	0x00000000
        /*0f30*/ 	.short	0x0101
        /*0f32*/ 	.byte	0x25
	.zero		1


	//   ....[227]....
        /*0f34*/ 	.word	0x00007370
        /*0f38*/ 	.word	0x000000ff
        /*0f3c*/ 	.word	0x00000350
        /*0f40*/ 	.short	0x010a
        /*0f42*/ 	.byte	0x15
	.zero		1


	//   ....[228]....
        /*0f44*/ 	.word	0x000073b0
        /*0f48*/ 	.word	0x00000000
        /*0f4c*/ 	.word	0x00000358
        /*0f50*/ 	.short	0x010a
        /*0f52*/ 	.byte	0xff
	.zero		1


	//   ....[229]....
        /*0f54*/ 	.word	0x000076d0
        /*0f58*/ 	.word	0x00000003
        /*0f5c*/ 	.word	0x00000370
        /*0f60*/ 	.short	0x010a
        /*0f62*/ 	.byte	0xff
	.zero		1


	//   ....[230]....
        /*0f64*/ 	.word	0x00007850
        /*0f68*/ 	.word	0x00000000
        /*0f6c*/ 	.word	0x00000000
        /*0f70*/ 	.short	0x0101
        /*0f72*/ 	.byte	0xff
	.zero		1


	//   ....[231]....
        /*0f74*/ 	.word	0x000082f0
        /*0f78*/ 	.word	0x00000004
        /*0f7c*/ 	.word	0x00000340
        /*0f80*/ 	.short	0x010a
        /*0f82*/ 	.byte	0xff
	.zero		1


	//   ....[232]....
        /*0f84*/ 	.word	0x00008300
        /*0f88*/ 	.word	0x00000052
        /*0f8c*/ 	.word	0x00000390
        /*0f90*/ 	.short	0x010a
        /*0f92*/ 	.byte	0xff
	.zero		1


	//   ....[233]....
        /*0f94*/ 	.word	0x00008470
        /*0f98*/ 	.word	0x00000004
        /*0f9c*/ 	.word	0x00000340
        /*0fa0*/ 	.short	0x010a
        /*0fa2*/ 	.byte	0xff
	.zero		1


	//   ....[234]....
        /*0fa4*/ 	.word	0x00008590
        /*0fa8*/ 	.word	0x00000000
        /*0fac*/ 	.word	0x00000000
        /*0fb0*/ 	.short	0x0101
        /*0fb2*/ 	.byte	0xff
	.zero		1


	//   ....[235]....
        /*0fb4*/ 	.word	0x00008610
        /*0fb8*/ 	.word	0x00000052
        /*0fbc*/ 	.word	0x00000390
        /*0fc0*/ 	.short	0x010a
        /*0fc2*/ 	.byte	0xff
	.zero		1


	//   ....[236]....
        /*0fc4*/ 	.word	0x000091e0
        /*0fc8*/ 	.word	0x00000003
        /*0fcc*/ 	.word	0x00000340
        /*0fd0*/ 	.short	0x010a
        /*0fd2*/ 	.byte	0xff
	.zero		1


	//   ....[237]....
        /*0fd4*/ 	.word	0x00009290
        /*0fd8*/ 	.word	0x00000003
        /*0fdc*/ 	.word	0x00000340
        /*0fe0*/ 	.short	0x010a
        /*0fe2*/ 	.byte	0xff
	.zero		1


	//   ....[238]....
        /*0fe4*/ 	.word	0x000093b0
        /*0fe8*/ 	.word	0x00000000
        /*0fec*/ 	.word	0x00000000
        /*0ff0*/ 	.short	0x0101
        /*0ff2*/ 	.byte	0xff
	.zero		1


	//   ....[239]....
        /*0ff4*/ 	.word	0x00009670
        /*0ff8*/ 	.word	0x00000052
        /*0ffc*/ 	.word	0x00000000
        /*1000*/ 	.short	0x0101
        /*1002*/ 	.byte	0xff
	.zero		1


	//   ....[240]....
        /*1004*/ 	.word	0x0000a0e0
        /*1008*/ 	.word	0x00000000
        /*100c*/ 	.word	0x000003e0
        /*1010*/ 	.short	0x010a
        /*1012*/ 	.byte	0xff
	.zero		1


	//   ....[241]....
        /*1014*/ 	.word	0x0000a140
        /*1018*/ 	.word	0x00000000
        /*101c*/ 	.word	0x000001a0
        /*1020*/ 	.short	0x010a
        /*1022*/ 	.byte	0xff
	.zero		1


	//   ....[242]....
        /*1024*/ 	.word	0x0000a1a0
        /*1028*/ 	.word	0x00000000
        /*102c*/ 	.word	0x000001a0
        /*1030*/ 	.short	0x010a
        /*1032*/ 	.byte	0xff
	.zero		1


	//   ....[243]....
        /*1034*/ 	.word	0x0000a1f0
        /*1038*/ 	.word	0x00000003
        /*103c*/ 	.word	0x00000370
        /*1040*/ 	.short	0x010a
        /*1042*/ 	.byte	0xff
	.zero		1


	//   ....[244]....
        /*1044*/ 	.word	0x0000a250
        /*1048*/ 	.word	0x00000000
        /*104c*/ 	.word	0x00000000
        /*1050*/ 	.short	0x010a
        /*1052*/ 	.byte	0xff
	.zero		1


	//   ....[245]....
        /*1054*/ 	.word	0x0000a2b0
        /*1058*/ 	.word	0x00000000
        /*105c*/ 	.word	0x00000000
        /*1060*/ 	.short	0x010a
        /*1062*/ 	.byte	0xff
	.zero		1


	//   ....[246]....
        /*1064*/ 	.word	0x0000a310
        /*1068*/ 	.word	0x00000000
        /*106c*/ 	.word	0x00000000
        /*1070*/ 	.short	0x010a
        /*1072*/ 	.byte	0xff
	.zero		1


	//   ....[247]....
        /*1074*/ 	.word	0x0000a370
        /*1078*/ 	.word	0x00000000
        /*107c*/ 	.word	0x00000000
        /*1080*/ 	.short	0x010a
        /*1082*/ 	.byte	0xff
	.zero		1


	//   ....[248]....
        /*1084*/ 	.word	0x0000a3d0
        /*1088*/ 	.word	0x00000000
        /*108c*/ 	.word	0x00000000
        /*1090*/ 	.short	0x010a
        /*1092*/ 	.byte	0xff
	.zero		1


	//   ....[249]....
        /*1094*/ 	.word	0x0000a430
        /*1098*/ 	.word	0x00000000
        /*109c*/ 	.word	0x00000000
        /*10a0*/ 	.short	0x010a
        /*10a2*/ 	.byte	0xff
	.zero		1


	//   ....[250]....
        /*10a4*/ 	.word	0x0000a490
        /*10a8*/ 	.word	0x00000000
        /*10ac*/ 	.word	0x00000000
        /*10b0*/ 	.short	0x010a
        /*10b2*/ 	.byte	0xff
	.zero		1


	//   ....[251]....
        /*10b4*/ 	.word	0x0000a4f0
        /*10b8*/ 	.word	0x00000000
        /*10bc*/ 	.word	0x00000000
        /*10c0*/ 	.short	0x010a
        /*10c2*/ 	.byte	0xff
	.zero		1


	//   ....[252]....
        /*10c4*/ 	.word	0x0000a550
        /*10c8*/ 	.word	0x00000000
        /*10cc*/ 	.word	0x00000000
        /*10d0*/ 	.short	0x010a
        /*10d2*/ 	.byte	0xff
	.zero		1


	//   ....[253]....
        /*10d4*/ 	.word	0x0000a5b0
        /*10d8*/ 	.word	0x00000000
        /*10dc*/ 	.word	0x00000000
        /*10e0*/ 	.short	0x010a
        /*10e2*/ 	.byte	0xff
	.zero		1


	//   ....[254]....
        /*10e4*/ 	.word	0x0000a610
        /*10e8*/ 	.word	0x00000000
        /*10ec*/ 	.word	0x00000000
        /*10f0*/ 	.short	0x010a
        /*10f2*/ 	.byte	0xff
	.zero		1


	//   ....[255]....
        /*10f4*/ 	.word	0x0000a670
        /*10f8*/ 	.word	0x00000000
        /*10fc*/ 	.word	0x00000000
        /*1100*/ 	.short	0x010a
        /*1102*/ 	.byte	0xff
	.zero		1


	//   ....[0]....
        /*1104*/ 	.word	0x0000a6d0
        /*1108*/ 	.word	0x00000000
        /*110c*/ 	.word	0x00000000
        /*1110*/ 	.short	0x010a
        /*1112*/ 	.byte	0xff
	.zero		1


	//   ....[1]....
        /*1114*/ 	.word	0x0000a730
        /*1118*/ 	.word	0x00000000
        /*111c*/ 	.word	0x00000000
        /*1120*/ 	.short	0x010a
        /*1122*/ 	.byte	0xff
	.zero		1


	//   ....[2]....
        /*1124*/ 	.word	0x0000a790
        /*1128*/ 	.word	0x00000000
        /*112c*/ 	.word	0x00000000
        /*1130*/ 	.short	0x010a
        /*1132*/ 	.byte	0xff
	.zero		1


	//   ....[3]....
        /*1134*/ 	.word	0x0000a7f0
        /*1138*/ 	.word	0x00000000
        /*113c*/ 	.word	0x00000000
        /*1140*/ 	.short	0x010a
        /*1142*/ 	.byte	0xff
	.zero		1


	//   ....[4]....
        /*1144*/ 	.word	0x0000a850
        /*1148*/ 	.word	0x00000000
        /*114c*/ 	.word	0x00000000
        /*1150*/ 	.short	0x010a
        /*1152*/ 	.byte	0xff
	.zero		1


	//   ....[5]....
        /*1154*/ 	.word	0x0000a8b0
        /*1158*/ 	.word	0x00000000
        /*115c*/ 	.word	0x00000000
        /*1160*/ 	.short	0x010a
        /*1162*/ 	.byte	0xff
	.zero		1


	//   ....[6]....
        /*1164*/ 	.word	0x0000a910
        /*1168*/ 	.word	0x00000000
        /*116c*/ 	.word	0x00000000
        /*1170*/ 	.short	0x010a
        /*1172*/ 	.byte	0xff
	.zero		1


	//   ....[7]....
        /*1174*/ 	.word	0x0000a970
        /*1178*/ 	.word	0x00000000
        /*117c*/ 	.word	0x00000000
        /*1180*/ 	.short	0x010a
        /*1182*/ 	.byte	0xff
	.zero		1


	//   ....[8]....
        /*1184*/ 	.word	0x0000a9d0
        /*1188*/ 	.word	0x00000000
        /*118c*/ 	.word	0x00000000
        /*1190*/ 	.short	0x010a
        /*1192*/ 	.byte	0xff
	.zero		1


	//   ....[9]....
        /*1194*/ 	.word	0x0000aa30
        /*1198*/ 	.word	0x00000000
        /*119c*/ 	.word	0x00000000
        /*11a0*/ 	.short	0x010a
        /*11a2*/ 	.byte	0xff
	.zero		1


	//   ....[10]....
        /*11a4*/ 	.word	0x0000aa90
        /*11a8*/ 	.word	0x00000000
        /*11ac*/ 	.word	0x00000000
        /*11b0*/ 	.short	0x010a
        /*11b2*/ 	.byte	0xff
	.zero		1


	//   ....[11]....
        /*11b4*/ 	.word	0x0000aaf0
        /*11b8*/ 	.word	0x00000000
        /*11bc*/ 	.word	0x00000000
        /*11c0*/ 	.short	0x010a
        /*11c2*/ 	.byte	0xff
	.zero		1


	//   ....[12]....
        /*11c4*/ 	.word	0x0000ab50
        /*11c8*/ 	.word	0x00000000
        /*11cc*/ 	.word	0x00000000
        /*11d0*/ 	.short	0x010a
        /*11d2*/ 	.byte	0xff
	.zero		1


	//   ....[13]....
        /*11d4*/ 	.word	0x0000abb0
        /*11d8*/ 	.word	0x00000000
        /*11dc*/ 	.word	0x00000000
        /*11e0*/ 	.short	0x010a
        /*11e2*/ 	.byte	0xff
	.zero		1


	//   ....[14]....
        /*11e4*/ 	.word	0x0000ac10
        /*11e8*/ 	.word	0x00000000
        /*11ec*/ 	.word	0x00000000
        /*11f0*/ 	.short	0x010a
        /*11f2*/ 	.byte	0xff
	.zero		1


	//   ....[15]....
        /*11f4*/ 	.word	0x0000ac70
        /*11f8*/ 	.word	0x00000000
        /*11fc*/ 	.word	0x00000000
        /*1200*/ 	.short	0x010a
        /*1202*/ 	.byte	0xff
	.zero		1


	//   ....[16]....
        /*1204*/ 	.word	0x0000acd0
        /*1208*/ 	.word	0x00000000
        /*120c*/ 	.word	0x00000000
        /*1210*/ 	.short	0x010a
        /*1212*/ 	.byte	0xff
	.zero		1


	//   ....[17]....
        /*1214*/ 	.word	0x0000ad30
        /*1218*/ 	.word	0x00000000
        /*121c*/ 	.word	0x00000000
        /*1220*/ 	.short	0x010a
        /*1222*/ 	.byte	0xff
	.zero		1


	//   ....[18]....
        /*1224*/ 	.word	0x0000ad90
        /*1228*/ 	.word	0x00000000
        /*122c*/ 	.word	0x00000000
        /*1230*/ 	.short	0x010a
        /*1232*/ 	.byte	0xff
	.zero		1


	//   ....[19]....
        /*1234*/ 	.word	0x0000adf0
        /*1238*/ 	.word	0x00000000
        /*123c*/ 	.word	0x00000000
        /*1240*/ 	.short	0x010a
        /*1242*/ 	.byte	0xff
	.zero		1


	//   ....[20]....
        /*1244*/ 	.word	0x0000ae50
        /*1248*/ 	.word	0x00000000
        /*124c*/ 	.word	0x00000000
        /*1250*/ 	.short	0x010a
        /*1252*/ 	.byte	0xff
	.zero		1


	//   ....[21]....
        /*1254*/ 	.word	0x0000aeb0
        /*1258*/ 	.word	0x00000000
        /*125c*/ 	.word	0x00000000
        /*1260*/ 	.short	0x010a
        /*1262*/ 	.byte	0xff
	.zero		1


	//   ....[22]....
        /*1264*/ 	.word	0x0000af10
        /*1268*/ 	.word	0x00000000
        /*126c*/ 	.word	0x00000000
        /*1270*/ 	.short	0x010a
        /*1272*/ 	.byte	0xff
	.zero		1


	//   ....[23]....
        /*1274*/ 	.word	0x0000af70
        /*1278*/ 	.word	0x00000000
        /*127c*/ 	.word	0x00000000
        /*1280*/ 	.short	0x010a
        /*1282*/ 	.byte	0xff
	.zero		1


	//   ....[24]....
        /*1284*/ 	.word	0x0000afd0
        /*1288*/ 	.word	0x00000000
        /*128c*/ 	.word	0x00000000
        /*1290*/ 	.short	0x010a
        /*1292*/ 	.byte	0xff
	.zero		1


	//   ....[25]....
        /*1294*/ 	.word	0x0000b030
        /*1298*/ 	.word	0x00000000
        /*129c*/ 	.word	0x00000000
        /*12a0*/ 	.short	0x010a
        /*12a2*/ 	.byte	0xff
	.zero		1


	//   ....[26]....
        /*12a4*/ 	.word	0x0000b090
        /*12a8*/ 	.word	0x00000000
        /*12ac*/ 	.word	0x00000000
        /*12b0*/ 	.short	0x010a
        /*12b2*/ 	.byte	0xff
	.zero		1


	//   ....[27]....
        /*12b4*/ 	.word	0x0000b0f0
        /*12b8*/ 	.word	0x00000000
        /*12bc*/ 	.word	0x00000000
        /*12c0*/ 	.short	0x010a
        /*12c2*/ 	.byte	0xff
	.zero		1


	//   ....[28]....
        /*12c4*/ 	.word	0x0000b150
        /*12c8*/ 	.word	0x00000000
        /*12cc*/ 	.word	0x00000000
        /*12d0*/ 	.short	0x010a
        /*12d2*/ 	.byte	0xff
	.zero		1


	//   ....[29]....
        /*12d4*/ 	.word	0x0000b1b0
        /*12d8*/ 	.word	0x00000000
        /*12dc*/ 	.word	0x00000000
        /*12e0*/ 	.short	0x010a
        /*12e2*/ 	.byte	0xff
	.zero		1


	//   ....[30]....
        /*12e4*/ 	.word	0x0000b210
        /*12e8*/ 	.word	0x00000000
        /*12ec*/ 	.word	0x00000000
        /*12f0*/ 	.short	0x010a
        /*12f2*/ 	.byte	0xff
	.zero		1


	//   ....[31]....
        /*12f4*/ 	.word	0x0000b270
        /*12f8*/ 	.word	0x00000000
        /*12fc*/ 	.word	0x00000000
        /*1300*/ 	.short	0x010a
        /*1302*/ 	.byte	0xff
	.zero		1


	//   ....[32]....
        /*1304*/ 	.word	0x0000b2d0
        /*1308*/ 	.word	0x00000000
        /*130c*/ 	.word	0x00000000
        /*1310*/ 	.short	0x010a
        /*1312*/ 	.byte	0xff
	.zero		1


	//   ....[33]....
        /*1314*/ 	.word	0x0000b330
        /*1318*/ 	.word	0x00000000
        /*131c*/ 	.word	0x00000000
        /*1320*/ 	.short	0x010a
        /*1322*/ 	.byte	0xff
	.zero		1


	//   ....[34]....
        /*1324*/ 	.word	0x0000b390
        /*1328*/ 	.word	0x00000000
        /*132c*/ 	.word	0x00000000
        /*1330*/ 	.short	0x010a
        /*1332*/ 	.byte	0xff
	.zero		1


	//   ....[35]....
        /*1334*/ 	.word	0x0000b3f0
        /*1338*/ 	.word	0x00000000
        /*133c*/ 	.word	0x00000000
        /*1340*/ 	.short	0x010a
        /*1342*/ 	.byte	0xff
	.zero		1


	//   ....[36]....
        /*1344*/ 	.word	0x0000b450
        /*1348*/ 	.word	0x00000000
        /*134c*/ 	.word	0x00000000
        /*1350*/ 	.short	0x010a
        /*1352*/ 	.byte	0xff
	.zero		1


	//   ....[37]....
        /*1354*/ 	.word	0x0000b4b0
        /*1358*/ 	.word	0x00000000
        /*135c*/ 	.word	0x00000000
        /*1360*/ 	.short	0x010a
        /*1362*/ 	.byte	0xff
	.zero		1


	//   ....[38]....
        /*1364*/ 	.word	0x0000b510
        /*1368*/ 	.word	0x00000000
        /*136c*/ 	.word	0x00000000
        /*1370*/ 	.short	0x010a
        /*1372*/ 	.byte	0xff
	.zero		1


	//   ....[39]....
        /*1374*/ 	.word	0x0000b560
        /*1378*/ 	.word	0x00000002
        /*137c*/ 	.word	0x000003d0
        /*1380*/ 	.short	0x010a
        /*1382*/ 	.byte	0xff
	.zero		1


	//   ....[40]....
        /*1384*/ 	.word	0x0000b5c0
        /*1388*/ 	.word	0x00000002
        /*138c*/ 	.word	0x00000380
        /*1390*/ 	.short	0x010a
        /*1392*/ 	.byte	0xff
	.zero		1


	//   ....[41]....
        /*1394*/ 	.word	0x0000b610
        /*1398*/ 	.word	0x00000002
        /*139c*/ 	.word	0x00000370
        /*13a0*/ 	.short	0x010a
        /*13a2*/ 	.byte	0xff
	.zero		1


	//   ....[42]....
        /*13a4*/ 	.word	0x0000b670
        /*13a8*/ 	.word	0x00000000
        /*13ac*/ 	.word	0x00000380
        /*13b0*/ 	.short	0x010a
        /*13b2*/ 	.byte	0xff
	.zero		1


	//   ....[43]....
        /*13b4*/ 	.word	0x0000b6d0
        /*13b8*/ 	.word	0x00000005
        /*13bc*/ 	.word	0x00000008
        /*13c0*/ 	.short	0x010a
        /*13c2*/ 	.byte	0xff
	.zero		1


	//   ....[44]....
        /*13c4*/ 	.word	0x0000b7b0
        /*13c8*/ 	.word	0x00000000
        /*13cc*/ 	.word	0x00000008
        /*13d0*/ 	.short	0x010a
        /*13d2*/ 	.byte	0xff
	.zero		1


	//   ....[45]....
        /*13d4*/ 	.word	0x0000b800
        /*13d8*/ 	.word	0x00000000
        /*13dc*/ 	.word	0x00000370
        /*13e0*/ 	.short	0x010a
        /*13e2*/ 	.byte	0xff
	.zero		1


	//   ....[46]....
        /*13e4*/ 	.word	0x0000b860
        /*13e8*/ 	.word	0x00000000
        /*13ec*/ 	.word	0x000003b0
        /*13f0*/ 	.short	0x010a
        /*13f2*/ 	.byte	0xff
	.zero		1


	//   ....[47]....
        /*13f4*/ 	.word	0x0000b8c0
        /*13f8*/ 	.word	0x00000000
        /*13fc*/ 	.word	0x00000000
        /*1400*/ 	.short	0x010a
        /*1402*/ 	.byte	0xff
	.zero		1


	//   ....[48]....
        /*1404*/ 	.word	0x0000b920
        /*1408*/ 	.word	0x00000000
        /*140c*/ 	.word	0x00000000
        /*1410*/ 	.short	0x010a
        /*1412*/ 	.byte	0xff
	.zero		1


	//   ....[49]....
        /*1414*/ 	.word	0x0000b980
        /*1418*/ 	.word	0x00000000
        /*141c*/ 	.word	0x00000000
        /*1420*/ 	.short	0x010a
        /*1422*/ 	.byte	0xff
	.zero		1


	//   ....[50]....
        /*1424*/ 	.word	0x0000b9e0
        /*1428*/ 	.word	0x00000000
        /*142c*/ 	.word	0x00000000
        /*1430*/ 	.short	0x010a
        /*1432*/ 	.byte	0xff
	.zero		1


	//   ....[51]....
        /*1434*/ 	.word	0x0000ba40
        /*1438*/ 	.word	0x00000000
        /*143c*/ 	.word	0x000003f0
        /*1440*/ 	.short	0x010a
        /*1442*/ 	.byte	0xff
	.zero		1


	//   ....[52]....
        /*1444*/ 	.word	0x0000ba90
        /*1448*/ 	.word	0x0000000c
        /*144c*/ 	.word	0x00000370
        /*1450*/ 	.short	0x010a
        /*1452*/ 	.byte	0xff
	.zero		1


	//   ....[53]....
        /*1454*/ 	.word	0x0000baf0
        /*1458*/ 	.word	0x00000000
        /*145c*/ 	.word	0x00000368
        /*1460*/ 	.short	0x010a
        /*1462*/ 	.byte	0xff
	.zero		1


	//   ....[54]....
        /*1464*/ 	.word	0x0000bb50
        /*1468*/ 	.word	0x00000000
        /*146c*/ 	.word	0x00000350
        /*1470*/ 	.short	0x010a
        /*1472*/ 	.byte	0xff
	.zero		1


	//   ....[55]....
        /*1474*/ 	.word	0x0000bbb0
        /*1478*/ 	.word	0x00000000
        /*147c*/ 	.word	0x00000358
        /*1480*/ 	.short	0x010a
        /*1482*/ 	.byte	0xff
	.zero		1


	//   ....[56]....
        /*1484*/ 	.word	0x0000bc10
        /*1488*/ 	.word	0x00000000
        /*148c*/ 	.word	0x00000350
        /*1490*/ 	.short	0x010a
        /*1492*/ 	.byte	0xff
	.zero		1


	//   ....[57]....
        /*1494*/ 	.word	0x0000bc60
        /*1498*/ 	.word	0x00000003
        /*149c*/ 	.word	0x00000370
        /*14a0*/ 	.short	0x010a
        /*14a2*/ 	.byte	0xff
	.zero		1


	//   ....[58]....
        /*14a4*/ 	.word	0x0000bcb0
        /*14a8*/ 	.word	0x00000004
        /*14ac*/ 	.word	0x00000340
        /*14b0*/ 	.short	0x010a
        /*14b2*/ 	.byte	0xff
	.zero		1


	//   ....[59]....
        /*14b4*/ 	.word	0x0000bd00
        /*14b8*/ 	.word	0x00000052
        /*14bc*/ 	.word	0x00000390
        /*14c0*/ 	.short	0x010a
        /*14c2*/ 	.byte	0xff
	.zero		1


	//   ....[60]....
        /*14c4*/ 	.word	0x0000bd50
        /*14c8*/ 	.word	0x00000003
        /*14cc*/ 	.word	0x00000340
        /*14d0*/ 	.short	0x010a
        /*14d2*/ 	.byte	0xff
	.zero		1


	//----- nvinfo : EIATTR_NUM_MBARRIERS
	.align		4
.L_47:
        /*14d4*/ 	.byte	0x03, 0x38
        /*14d6*/ 	.short	0x007f


	//----- nvinfo : EIATTR_EXIT_INSTR_OFFSETS
	.align		4
        /*14d8*/ 	.byte	0x04, 0x1c
        /*14da*/ 	.short	(.L_49 - .L_48)


	//   ....[0]....
.L_48:
        /*14dc*/ 	.word	0x00004d80


	//   ....[1]....
        /*14e0*/ 	.word	0x00005270


	//   ....[2]....
        /*14e4*/ 	.word	0x000052d0


	//   ....[3]....
        /*14e8*/ 	.word	0x00006500


	//   ....[4]....
        /*14ec*/ 	.word	0x000073e0


	//   ....[5]....
        /*14f0*/ 	.word	0x00007420


	//   ....[6]....
        /*14f4*/ 	.word	0x0000a0d0


	//----- nvinfo : EIATTR_MAX_THREADS
	.align		4
.L_49:
        /*14f8*/ 	.byte	0x04, 0x05
        /*14fa*/ 	.short	(.L_51 - .L_50)
.L_50:
        /*14fc*/ 	.word	0x00000100
        /*1500*/ 	.word	0x00000001
        /*1504*/ 	.word	0x00000001


	//----- nvinfo : EIATTR_CRS_STACK_SIZE
	.align		4
.L_51:
        /*1508*/ 	.byte	0x04, 0x1e
        /*150a*/ 	.short	(.L_53 - .L_52)
.L_52:
        /*150c*/ 	.word	0x00000000


	//----- nvinfo : EIATTR_CBANK_PARAM_SIZE
	.align		4
.L_53:
        /*1510*/ 	.byte	0x03, 0x19
        /*1512*/ 	.short	0x0800


	//----- nvinfo : EIATTR_PARAM_CBANK
	.align		4
        /*1514*/ 	.byte	0x04, 0x0a
        /*1516*/ 	.short	(.L_55 - .L_54)
	.align		4
.L_54:
        /*1518*/ 	.word	index@(.nv.constant0._ZN7cutlass13device_kernelINS_4gemm6kernel13GemmUniversalIN4cute5tupleIJiiiiEEENS1_10collective13CollectiveMmaINS1_35MainloopSm100TmaUmmaWarpSpecializedILi52ELi2ELi4ENS5_IJNS4_1CILi4EEENSA_ILi2EEENSA_ILi1EEEEEEEENS5_IJNSA_ILi128EEESG_NSA_ILi32EEEEEEaNS5_IJlSD_lEEEaSJ_NS4_8TiledMMAINS4_8MMA_AtomIJNS4_21SM100_MMA_S8_2x1SM_SSIaaiLi128ELi128ELNS4_4UMMA5MajorE0ELSO_0ELNSN_8SaturateE0EEEEEENS4_6LayoutINS5_IJSD_SD_SD_EEENS5_IJNSA_ILi0EEESU_SU_EEEEENS5_IJNS4_10UnderscoreESX_SX_EEEEENS4_28SM100_TMA_2SM_LOAD_MULTICASTENS4_14ComposedLayoutINS4_7SwizzleILi1ELi4ELi3EEENS4_18smem_ptr_flag_bitsILi8EEENSS_INS5_IJNSA_ILi8EEESH_EEENS5_IJSH_SD_EEEEEEEvNS4_8identityES10_S1A_vS1B_EENS_8epilogue10collective18CollectiveEpilogueINS1D_23Sm100TmaWarpSpecializedILi2ELi2ELi32ELb0ELb0EEEJNS5_IJNSA_ILi64EEESG_SH_EEENS5_IJNSS_IS1I_SD_EENSS_INS5_IJSH_SC_EEENS5_IJSD_S1I_EEEEEEEEaSJ_aSJ_NS1D_6fusion15FusionCallbacksIS1H_NS1P_17LinearCombinationIaiaiLNS_15FloatRoundStyleE2EEES1J_S1O_JEEENS4_5SM1004TMEM4LOAD26SM100_TMEM_LOAD_32dp32b32xENS4_13SM90_TMA_LOADES1A_NS4_39AutoVectorizingCopyWithAssumedAlignmentILi128EEENS4_14SM90_TMA_STOREES1A_S21_S21_EEEvvEEEEvNT_6ParamsE)
        /*151c*/ 	.short	0x0380
        /*151e*/ 	.short	0x0800


	//----- nvinfo : EIATTR_SW_WAR
	.align		4
.L_55:
        /*1520*/ 	.byte	0x04, 0x36
        /*1522*/ 	.short	(.L_57 - .L_56)
.L_56:
        /*1524*/ 	.word	0x00000008
.L_57:


//--------------------- .nv.callgraph             --------------------------
	.section	.nv.callgraph,"",@"SHT_CUDA_CALLGRAPH"
	.align	4
	.sectionentsize	8
	.align		4
        /*0000*/ 	.word	0x00000000
	.align		4
        /*0004*/ 	.word	0xffffffff
	.align		4
        /*0008*/ 	.word	index@(_ZN7cutlass13device_kernelINS_4gemm6kernel13GemmUniversalIN4cute5tupleIJiiiiEEENS1_10collective13CollectiveMmaINS1_35MainloopSm100TmaUmmaWarpSpecializedILi52ELi2ELi4ENS5_IJNS4_1CILi4EEENSA_ILi2EEENSA_ILi1EEEEEEEENS5_IJNSA_ILi128EEESG_NSA_ILi32EEEEEEaNS5_IJlSD_lEEEaSJ_NS4_8TiledMMAINS4_8MMA_AtomIJNS4_21SM100_MMA_S8_2x1SM_SSIaaiLi128ELi128ELNS4_4UMMA5MajorE0ELSO_0ELNSN_8SaturateE0EEEEEENS4_6LayoutINS5_IJSD_SD_SD_EEENS5_IJNSA_ILi0EEESU_SU_EEEEENS5_IJNS4_10UnderscoreESX_SX_EEEEENS4_28SM100_TMA_2SM_LOAD_MULTICASTENS4_14ComposedLayoutINS4_7SwizzleILi1ELi4ELi3EEENS4_18smem_ptr_flag_bitsILi8EEENSS_INS5_IJNSA_ILi8EEESH_EEENS5_IJSH_SD_EEEEEEEvNS4_8identityES10_S1A_vS1B_EENS_8epilogue10collective18CollectiveEpilogueINS1D_23Sm100TmaWarpSpecializedILi2ELi2ELi32ELb0ELb0EEEJNS5_IJNSA_ILi64EEESG_SH_EEENS5_IJNSS_IS1I_SD_EENSS_INS5_IJSH_SC_EEENS5_IJSD_S1I_EEEEEEEEaSJ_aSJ_NS1D_6fusion15FusionCallbacksIS1H_NS1P_17LinearCombinationIaiaiLNS_15FloatRoundStyleE2EEES1J_S1O_JEEENS4_5SM1004TMEM4LOAD26SM100_TMEM_LOAD_32dp32b32xENS4_13SM90_TMA_LOADES1A_NS4_39AutoVectorizingCopyWithAssumedAlignmentILi128EEENS4_14SM90_TMA_STOREES1A_S21_S21_EEEvvEEEEvNT_6ParamsE)
	.align		4
        /*000c*/ 	.word	index@(__assertfail)
	.align		4
        /*0010*/ 	.word	0x00000000
	.align		4
        /*0014*/ 	.word	0xfffffffe
	.align		4
        /*0018*/ 	.word	0x00000000
	.align		4
        /*001c*/ 	.word	0xfffffffd
	.align		4
        /*0020*/ 	.word	0x00000000
	.align		4
        /*0024*/ 	.word	0xfffffffc


//--------------------- .nv.constant4             --------------------------
	.section	.nv.constant4,"a",@progbits
	.align	8
	.align		8
.nv.constant4:
        /*0000*/ 	.dword	__assertfail
	.align		8
        /*0008*/ 	.dword	__unnamed_1
	.align		8
        /*0010*/ 	.dword	__unnamed_2
	.align		8
        /*0018*/ 	.dword	_ZN40_INTERNAL_47b465f5_4_k_cu_88694415_356484cuda3std3__45__cpo5beginE
	.align		8
        /*0020*/ 	.dword	_ZN40_INTERNAL_47b465f5_4_k_cu_88694415_356484cuda3std3__45__cpo3endE
	.align		8
        /*0028*/ 	.dword	_ZN40_INTERNAL_47b465f5_4_k_cu_88694415_356484cuda3std3__45__cpo6cbeginE
	.align		8
        /*0030*/ 	.dword	_ZN40_INTERNAL_47b465f5_4_k_cu_88694415_356484cuda3std3__45__cpo4cendE
	.align		8
        /*0038*/ 	.dword	_ZN40_INTERNAL_47b465f5_4_k_cu_88694415_356484cuda3std3__442_GLOBAL__N__47b465f5_4_k_cu_88694415_356486ignoreE
	.align		8
        /*0040*/ 	.dword	_ZN40_INTERNAL_47b465f5_4_k_cu_88694415_356484cuda3std3__419piecewise_constructE
	.align		8
        /*0048*/ 	.dword	_ZN40_INTERNAL_47b465f5_4_k_cu_88694415_356484cuda3std3__48in_placeE
	.align		8
        /*0050*/ 	.dword	_ZN40_INTERNAL_47b465f5_4_k_cu_88694415_356484cuda3std6ranges3__45__cpo4swapE
	.align		8
        /*0058*/ 	.dword	_ZN40_INTERNAL_47b465f5_4_k_cu_88694415_356484cuda3std6ranges3__45__cpo9iter_moveE
	.align		8
        /*0060*/ 	.dword	_ZN40_INTERNAL_47b465f5_4_k_cu_88694415_356484cute7productE
	.align		8
        /*0068*/ 	.dword	_ZN40_INTERNAL_47b465f5_4_k_cu_88694415_356484cute1_E
	.align		8
        /*0070*/ 	.dword	$str$25
	.align		8
        /*0078*/ 	.dword	$str$26
	.align		8
        /*0080*/ 	.dword	$str$27
	.align		8
        /*0088*/ 	.dword	$str$28


//--------------------- .text._ZN7cutlass13device_kernelINS_4gemm6kernel13GemmUniversalIN4cute5tupleIJiiiiEEENS1_10collective13CollectiveMmaINS1_35MainloopSm100TmaUmmaWarpSpecializedILi52ELi2ELi4ENS5_IJNS4_1CILi4EEENSA_ILi2EEENSA_ILi1EEEEEEEENS5_IJNSA_ILi128EEESG_NSA_ILi32EEEEEEaNS5_IJlSD_lEEEaSJ_NS4_8TiledMMAINS4_8MMA_AtomIJNS4_21SM100_MMA_S8_2x1SM_SSIaaiLi128ELi128ELNS4_4UMMA5MajorE0ELSO_0ELNSN_8SaturateE0EEEEEENS4_6LayoutINS5_IJSD_SD_SD_EEENS5_IJNSA_ILi0EEESU_SU_EEEEENS5_IJNS4_10UnderscoreESX_SX_EEEEENS4_28SM100_TMA_2SM_LOAD_MULTICASTENS4_14ComposedLayoutINS4_7SwizzleILi1ELi4ELi3EEENS4_18smem_ptr_flag_bitsILi8EEENSS_INS5_IJNSA_ILi8EEESH_EEENS5_IJSH_SD_EEEEEEEvNS4_8identityES10_S1A_vS1B_EENS_8epilogue10collective18CollectiveEpilogueINS1D_23Sm100TmaWarpSpecializedILi2ELi2ELi32ELb0ELb0EEEJNS5_IJNSA_ILi64EEESG_SH_EEENS5_IJNSS_IS1I_SD_EENSS_INS5_IJSH_SC_EEENS5_IJSD_S1I_EEEEEEEEaSJ_aSJ_NS1D_6fusion15FusionCallbacksIS1H_NS1P_17LinearCombinationIaiaiLNS_15FloatRoundStyleE2EEES1J_S1O_JEEENS4_5SM1004TMEM4LOAD26SM100_TMEM_LOAD_32dp32b32xENS4_13SM90_TMA_LOADES1A_NS4_39AutoVectorizingCopyWithAssumedAlignmentILi128EEENS4_14SM90_TMA_STOREES1A_S21_S21_EEEvvEEEEvNT_6ParamsE --------------------------
	.section	.text._ZN7cutlass13device_kernelINS_4gemm6kernel13GemmUniversalIN4cute5tupleIJiiiiEEENS1_10collective13CollectiveMmaINS1_35MainloopSm100TmaUmmaWarpSpecializedILi52ELi2ELi4ENS5_IJNS4_1CILi4EEENSA_ILi2EEENSA_ILi1EEEEEEEENS5_IJNSA_ILi128EEESG_NSA_ILi32EEEEEEaNS5_IJlSD_lEEEaSJ_NS4_8TiledMMAINS4_8MMA_AtomIJNS4_21SM100_MMA_S8_2x1SM_SSIaaiLi128ELi128ELNS4_4UMMA5MajorE0ELSO_0ELNSN_8SaturateE0EEEEEENS4_6LayoutINS5_IJSD_SD_SD_EEENS5_IJNSA_ILi0EEESU_SU_EEEEENS5_IJNS4_10UnderscoreESX_SX_EEEEENS4_28SM100_TMA_2SM_LOAD_MULTICASTENS4_14ComposedLayoutINS4_7SwizzleILi1ELi4ELi3EEENS4_18smem_ptr_flag_bitsILi8EEENSS_INS5_IJNSA_ILi8EEESH_EEENS5_IJSH_SD_EEEEEEEvNS4_8identityES10_S1A_vS1B_EENS_8epilogue10collective18CollectiveEpilogueINS1D_23Sm100TmaWarpSpecializedILi2ELi2ELi32ELb0ELb0EEEJNS5_IJNSA_ILi64EEESG_SH_EEENS5_IJNSS_IS1I_SD_EENSS_INS5_IJSH_SC_EEENS5_IJSD_S1I_EEEEEEEEaSJ_aSJ_NS1D_6fusion15FusionCallbacksIS1H_NS1P_17LinearCombinationIaiaiLNS_15FloatRoundStyleE2EEES1J_S1O_JEEENS4_5SM1004TMEM4LOAD26SM100_TMEM_LOAD_32dp32b32xENS4_13SM90_TMA_LOADES1A_NS4_39AutoVectorizingCopyWithAssumedAlignmentILi128EEENS4_14SM90_TMA_STOREES1A_S21_S21_EEEvvEEEEvNT_6ParamsE,"ax",@progbits
	.align	128
.text._ZN7cutlass13device_kernelINS_4gemm6kernel13GemmUniversalIN4cute5tupleIJiiiiEEENS1_10collective13CollectiveMmaINS1_35MainloopSm100TmaUmmaWarpSpecializedILi52ELi2ELi4ENS5_IJNS4_1CILi4EEENSA_ILi2EEENSA_ILi1EEEEEEEENS5_IJNSA_ILi128EEESG_NSA_ILi32EEEEEEaNS5_IJlSD_lEEEaSJ_NS4_8TiledMMAINS4_8MMA_AtomIJNS4_21SM100_MMA_S8_2x1SM_SSIaaiLi128ELi128ELNS4_4UMMA5MajorE0ELSO_0ELNSN_8SaturateE0EEEEEENS4_6LayoutINS5_IJSD_SD_SD_EEENS5_IJNSA_ILi0EEESU_SU_EEEEENS5_IJNS4_10UnderscoreESX_SX_EEEEENS4_28SM100_TMA_2SM_LOAD_MULTICASTENS4_14ComposedLayoutINS4_7SwizzleILi1ELi4ELi3EEENS4_18smem_ptr_flag_bitsILi8EEENSS_INS5_IJNSA_ILi8EEESH_EEENS5_IJSH_SD_EEEEEEEvNS4_8identityES10_S1A_vS1B_EENS_8epilogue10collective18CollectiveEpilogueINS1D_23Sm100TmaWarpSpecializedILi2ELi2ELi32ELb0ELb0EEEJNS5_IJNSA_ILi64EEESG_SH_EEENS5_IJNSS_IS1I_SD_EENSS_INS5_IJSH_SC_EEENS5_IJSD_S1I_EEEEEEEEaSJ_aSJ_NS1D_6fusion15FusionCallbacksIS1H_NS1P_17LinearCombinationIaiaiLNS_15FloatRoundStyleE2EEES1J_S1O_JEEENS4_5SM1004TMEM4LOAD26SM100_TMEM_LOAD_32dp32b32xENS4_13SM90_TMA_LOADES1A_NS4_39AutoVectorizingCopyWithAssumedAlignmentILi128EEENS4_14SM90_TMA_STOREES1A_S21_S21_EEEvvEEEEvNT_6ParamsE:
        .type           _ZN7cutlass13device_kernelINS_4gemm6kernel13GemmUniversalIN4cute5tupleIJiiiiEEENS1_10collective13CollectiveMmaINS1_35MainloopSm100TmaUmmaWarpSpecializedILi52ELi2ELi4ENS5_IJNS4_1CILi4EEENSA_ILi2EEENSA_ILi1EEEEEEEENS5_IJNSA_ILi128EEESG_NSA_ILi32EEEEEEaNS5_IJlSD_lEEEaSJ_NS4_8TiledMMAINS4_8MMA_AtomIJNS4_21SM100_MMA_S8_2x1SM_SSIaaiLi128ELi128ELNS4_4UMMA5MajorE0ELSO_0ELNSN_8SaturateE0EEEEEENS4_6LayoutINS5_IJSD_SD_SD_EEENS5_IJNSA_ILi0EEESU_SU_EEEEENS5_IJNS4_10UnderscoreESX_SX_EEEEENS4_28SM100_TMA_2SM_LOAD_MULTICASTENS4_14ComposedLayoutINS4_7SwizzleILi1ELi4ELi3EEENS4_18smem_ptr_flag_bitsILi8EEENSS_INS5_IJNSA_ILi8EEESH_EEENS5_IJSH_SD_EEEEEEEvNS4_8identityES10_S1A_vS1B_EENS_8epilogue10collective18CollectiveEpilogueINS1D_23Sm100TmaWarpSpecializedILi2ELi2ELi32ELb0ELb0EEEJNS5_IJNSA_ILi64EEESG_SH_EEENS5_IJNSS_IS1I_SD_EENSS_INS5_IJSH_SC_EEENS5_IJSD_S1I_EEEEEEEEaSJ_aSJ_NS1D_6fusion15FusionCallbacksIS1H_NS1P_17LinearCombinationIaiaiLNS_15FloatRoundStyleE2EEES1J_S1O_JEEENS4_5SM1004TMEM4LOAD26SM100_TMEM_LOAD_32dp32b32xENS4_13SM90_TMA_LOADES1A_NS4_39AutoVectorizingCopyWithAssumedAlignmentILi128EEENS4_14SM90_TMA_STOREES1A_S21_S21_EEEvvEEEEvNT_6ParamsE,@function
        .size           _ZN7cutlass13device_kernelINS_4gemm6kernel13GemmUniversalIN4cute5tupleIJiiiiEEENS1_10collective13CollectiveMmaINS1_35MainloopSm100TmaUmmaWarpSpecializedILi52ELi2ELi4ENS5_IJNS4_1CILi4EEENSA_ILi2EEENSA_ILi1EEEEEEEENS5_IJNSA_ILi128EEESG_NSA_ILi32EEEEEEaNS5_IJlSD_lEEEaSJ_NS4_8TiledMMAINS4_8MMA_AtomIJNS4_21SM100_MMA_S8_2x1SM_SSIaaiLi128ELi128ELNS4_4UMMA5MajorE0ELSO_0ELNSN_8SaturateE0EEEEEENS4_6LayoutINS5_IJSD_SD_SD_EEENS5_IJNSA_ILi0EEESU_SU_EEEEENS5_IJNS4_10UnderscoreESX_SX_EEEEENS4_28SM100_TMA_2SM_LOAD_MULTICASTENS4_14ComposedLayoutINS4_7SwizzleILi1ELi4ELi3EEENS4_18smem_ptr_flag_bitsILi8EEENSS_INS5_IJNSA_ILi8EEESH_EEENS5_IJSH_SD_EEEEEEEvNS4_8identityES10_S1A_vS1B_EENS_8epilogue10collective18CollectiveEpilogueINS1D_23Sm100TmaWarpSpecializedILi2ELi2ELi32ELb0ELb0EEEJNS5_IJNSA_ILi64EEESG_SH_EEENS5_IJNSS_IS1I_SD_EENSS_INS5_IJSH_SC_EEENS5_IJSD_S1I_EEEEEEEEaSJ_aSJ_NS1D_6fusion15FusionCallbacksIS1H_NS1P_17LinearCombinationIaiaiLNS_15FloatRoundStyleE2EEES1J_S1O_JEEENS4_5SM1004TMEM4LOAD26SM100_TMEM_LOAD_32dp32b32xENS4_13SM90_TMA_LOADES1A_NS4_39AutoVectorizingCopyWithAssumedAlignmentILi128EEENS4_14SM90_TMA_STOREES1A_S21_S21_EEEvvEEEEvNT_6ParamsE,(.L_x_308 - _ZN7cutlass13device_kernelINS_4gemm6kernel13GemmUniversalIN4cute5tupleIJiiiiEEENS1_10collective13CollectiveMmaINS1_35MainloopSm100TmaUmmaWarpSpecializedILi52ELi2ELi4ENS5_IJNS4_1CILi4EEENSA_ILi2EEENSA_ILi1EEEEEEEENS5_IJNSA_ILi128EEESG_NSA_ILi32EEEEEEaNS5_IJlSD_lEEEaSJ_NS4_8TiledMMAINS4_8MMA_AtomIJNS4_21SM100_MMA_S8_2x1SM_SSIaaiLi128ELi128ELNS4_4UMMA5MajorE0ELSO_0ELNSN_8SaturateE0EEEEEENS4_6LayoutINS5_IJSD_SD_SD_EEENS5_IJNSA_ILi0EEESU_SU_EEEEENS5_IJNS4_10UnderscoreESX_SX_EEEEENS4_28SM100_TMA_2SM_LOAD_MULTICASTENS4_14ComposedLayoutINS4_7SwizzleILi1ELi4ELi3EEENS4_18smem_ptr_flag_bitsILi8EEENSS_INS5_IJNSA_ILi8EEESH_EEENS5_IJSH_SD_EEEEEEEvNS4_8identityES10_S1A_vS1B_EENS_8epilogue10collective18CollectiveEpilogueINS1D_23Sm100TmaWarpSpecializedILi2ELi2ELi32ELb0ELb0EEEJNS5_IJNSA_ILi64EEESG_SH_EEENS5_IJNSS_IS1I_SD_EENSS_INS5_IJSH_SC_EEENS5_IJSD_S1I_EEEEEEEEaSJ_aSJ_NS1D_6fusion15FusionCallbacksIS1H_NS1P_17LinearCombinationIaiaiLNS_15FloatRoundStyleE2EEES1J_S1O_JEEENS4_5SM1004TMEM4LOAD26SM100_TMEM_LOAD_32dp32b32xENS4_13SM90_TMA_LOADES1A_NS4_39AutoVectorizingCopyWithAssumedAlignmentILi128EEENS4_14SM90_TMA_STOREES1A_S21_S21_EEEvvEEEEvNT_6ParamsE)
        .other          _ZN7cutlass13device_kernelINS_4gemm6kernel13GemmUniversalIN4cute5tupleIJiiiiEEENS1_10collective13CollectiveMmaINS1_35MainloopSm100TmaUmmaWarpSpecializedILi52ELi2ELi4ENS5_IJNS4_1CILi4EEENSA_ILi2EEENSA_ILi1EEEEEEEENS5_IJNSA_ILi128EEESG_NSA_ILi32EEEEEEaNS5_IJlSD_lEEEaSJ_NS4_8TiledMMAINS4_8MMA_AtomIJNS4_21SM100_MMA_S8_2x1SM_SSIaaiLi128ELi128ELNS4_4UMMA5MajorE0ELSO_0ELNSN_8SaturateE0EEEEEENS4_6LayoutINS5_IJSD_SD_SD_EEENS5_IJNSA_ILi0EEESU_SU_EEEEENS5_IJNS4_10UnderscoreESX_SX_EEEEENS4_28SM100_TMA_2SM_LOAD_MULTICASTENS4_14ComposedLayoutINS4_7SwizzleILi1ELi4ELi3EEENS4_18smem_ptr_flag_bitsILi8EEENSS_INS5_IJNSA_ILi8EEESH_EEENS5_IJSH_SD_EEEEEEEvNS4_8identityES10_S1A_vS1B_EENS_8epilogue10collective18CollectiveEpilogueINS1D_23Sm100TmaWarpSpecializedILi2ELi2ELi32ELb0ELb0EEEJNS5_IJNSA_ILi64EEESG_SH_EEENS5_IJNSS_IS1I_SD_EENSS_INS5_IJSH_SC_EEENS5_IJSD_S1I_EEEEEEEEaSJ_aSJ_NS1D_6fusion15FusionCallbacksIS1H_NS1P_17LinearCombinationIaiaiLNS_15FloatRoundStyleE2EEES1J_S1O_JEEENS4_5SM1004TMEM4LOAD26SM100_TMEM_LOAD_32dp32b32xENS4_13SM90_TMA_LOADES1A_NS4_39AutoVectorizingCopyWithAssumedAlignmentILi128EEENS4_14SM90_TMA_STOREES1A_S21_S21_EEEvvEEEEvNT_6ParamsE,@"STO_CUDA_ENTRY STV_DEFAULT"
_ZN7cutlass13device_kernelINS_4gemm6kernel13GemmUniversalIN4cute5tupleIJiiiiEEENS1_10collective13CollectiveMmaINS1_35MainloopSm100TmaUmmaWarpSpecializedILi52ELi2ELi4ENS5_IJNS4_1CILi4EEENSA_ILi2EEENSA_ILi1EEEEEEEENS5_IJNSA_ILi128EEESG_NSA_ILi32EEEEEEaNS5_IJlSD_lEEEaSJ_NS4_8TiledMMAINS4_8MMA_AtomIJNS4_21SM100_MMA_S8_2x1SM_SSIaaiLi128ELi128ELNS4_4UMMA5MajorE0ELSO_0ELNSN_8SaturateE0EEEEEENS4_6LayoutINS5_IJSD_SD_SD_EEENS5_IJNSA_ILi0EEESU_SU_EEEEENS5_IJNS4_10UnderscoreESX_SX_EEEEENS4_28SM100_TMA_2SM_LOAD_MULTICASTENS4_14ComposedLayoutINS4_7SwizzleILi1ELi4ELi3EEENS4_18smem_ptr_flag_bitsILi8EEENSS_INS5_IJNSA_ILi8EEESH_EEENS5_IJSH_SD_EEEEEEEvNS4_8identityES10_S1A_vS1B_EENS_8epilogue10collective18CollectiveEpilogueINS1D_23Sm100TmaWarpSpecializedILi2ELi2ELi32ELb0ELb0EEEJNS5_IJNSA_ILi64EEESG_SH_EEENS5_IJNSS_IS1I_SD_EENSS_INS5_IJSH_SC_EEENS5_IJSD_S1I_EEEEEEEEaSJ_aSJ_NS1D_6fusion15FusionCallbacksIS1H_NS1P_17LinearCombinationIaiaiLNS_15FloatRoundStyleE2EEES1J_S1O_JEEENS4_5SM1004TMEM4LOAD26SM100_TMEM_LOAD_32dp32b32xENS4_13SM90_TMA_LOADES1A_NS4_39AutoVectorizingCopyWithAssumedAlignmentILi128EEENS4_14SM90_TMA_STOREES1A_S21_S21_EEEvvEEEEvNT_6ParamsE:
[----:B------:R-:W1:Y:S01]  /*0000*/  LDC R1, c[0x0][0x37c] ;  /* 0x0000df00ff017b82 */ /* 0x000e620000000800 */
[----:B------:R-:W2:Y:S01]  /*0010*/  S2R R89, SR_TID.X ;  /* 0x0000000000597919 */ /* 0x000ea20000002100 */
[----:B------:R-:W3:Y:S06]  /*0020*/  LDCU.64 UR8, c[0x0][0x890] ;  /* 0x00011200ff0877ac */ /* 0x000eec0008000a00 */
[----:B------:R-:W4:Y:S01]  /*0030*/  S2UR UR46, SR_CgaCtaId ;  /* 0x00000000002e79c3 */ /* 0x000f220000008800 */
[----:B------:R-:W-:Y:S02]  /*0040*/  PRMT R80, RZ, 0x7610, R80 ;  /* 0x00007610ff507816 */ /* 0x000fe40000000050 */
[----:B------:R-:W-:-:S02]  /*0050*/  ELECT P0, URZ, PT ;  /* 0x0000000000ff782f */ /* 0x000fc40003800000 */
[----:B---3--:R-:W-:-:S04]  /*0060*/  ISETP.NE.U32.AND P1, PT, RZ, UR8, PT ;  /* 0x00000008ff007c0c */ /* 0x008fc8000bf25070 */
[----:B------:R-:W-:Y:S01]  /*0070*/  ISETP.NE.AND.EX P2, PT, RZ, UR9, PT, P1 ;  /* 0x00000009ff007c0c */ /* 0x000fe2000bf45310 */
[----:B----4-:R-:W-:Y:S02]  /*0080*/  ULOP3.LUT UR30, UR46, 0x1, URZ, 0xc0, !UPT ;  /* 0x000000012e1e7892 */ /* 0x010fe4000f8ec0ff */
[----:B------:R-:W-:Y:S01]  /*0090*/  ULOP3.LUT UR31, UR46, 0x1, URZ, 0x3c, !UPT ;  /* 0x000000012e1f7892 */ /* 0x000fe2000f8e3cff */
[----:B--2---:R-:W-:-:S05]  /*00a0*/  SHF.R.U32.HI R81, RZ, 0x5, R89 ;  /* 0x00000005ff517819 */ /* 0x004fca0000011659 */
[----:B------:R-:W2:Y:S02]  /*00b0*/  SHFL.IDX PT, R0, R81, RZ, 0x1f ;  /* 0x00001fff51007589 */ /* 0x000ea400000e0000 */
[----:B--2---:R-:W-:Y:S02]  /*00c0*/  R2UR UR25, R0 ;  /* 0x00000000001972ca */ /* 0x004fe400000e0000 */
[----:B-1----:R-:W-:Y:S05]  /*00d0*/  @P2 BRA `(.L_x_0) ;  /* 0x0000000000302947 */ /* 0x002fea0003800000 */
[----:B------:R-:W1:Y:S02]  /*00e0*/  LDCU.64 UR4, c[0x0][0x888] ;  /* 0x00011100ff0477ac */ /* 0x000e640008000a00 */
[----:B-1----:R-:W-:-:S04]  /*00f0*/  UISETP.NE.U32.AND UP0, UPT, UR4, URZ, UPT ;  /* 0x000000ff0400728c */ /* 0x002fc8000bf05070 */
[----:B------:R-:W-:-:S09]  /*0100*/  UISETP.NE.AND.EX UP0, UPT, UR5, URZ, UPT, UP0 ;  /* 0x000000ff0500728c */ /* 0x000fd2000bf05300 */
[----:B------:R-:W-:Y:S05]  /*0110*/  BRA.U !UP0, `(.L_x_1) ;  /* 0x0000000108147547 */ /* 0x000fea000b800000 */
[----:B------:R-:W1:Y:S01]  /*0120*/  LDC.64 R40, c[0x0][0x888] ;  /* 0x00022200ff287b82 */ /* 0x000e620000000a00 */
[----:B------:R-:W1:Y:S02]  /*0130*/  LDCU.64 UR4, c[0x0][0x358] ;  /* 0x00006b00ff0477ac */ /* 0x000e640008000a00 */
[----:B-1----:R1:W5:Y:S01]  /*0140*/  LDG.E R40, desc[UR4][R40.64] ;  /* 0x0000000428287981 */ /* 0x002362000c1e1900 */
[----:B------:R-:W-:Y:S01]  /*0150*/  HFMA2 R80, -RZ, RZ, 0, 5.9604644775390625e-08 ;  /* 0x00000001ff507431 */ /* 0x000fe200000001ff */
[----:B------:R-:W-:Y:S05]  /*0160*/  BRA `(.L_x_0) ;  /* 0x00000000000c7947 */ /* 0x000fea0003800000 */
.L_x_1:
[----:B------:R-:W1:Y:S01]  /*0170*/  LDCU UR4, c[0x0][0x880] ;  /* 0x00011000ff0477ac */ /* 0x000e620008000800 */
[----:B------:R-:W-:Y:S01]  /*0180*/  HFMA2 R80, -RZ, RZ, 0, 5.9604644775390625e-08 ;  /* 0x00000001ff507431 */ /* 0x000fe200000001ff */
[----:B-1----:R-:W-:-:S07]  /*0190*/  MOV R40, UR4 ;  /* 0x0000000400287c02 */ /* 0x002fce0008000f00 */
.L_x_0:
[----:B------:R-:W2:Y:S02]  /*01a0*/  LDCU.64 UR4, c[0x0][0x8b0] ;  /* 0x00011600ff0477ac */ /* 0x000ea40008000a00 */
[----:B--2---:R-:W-:-:S04]  /*01b0*/  UISETP.NE.U32.AND UP0, UPT, UR4, URZ, UPT ;  /* 0x000000ff0400728c */ /* 0x004fc8000bf05070 */
[----:B------:R-:W-:-:S09]  /*01c0*/  UISETP.NE.AND.EX UP0, UPT, UR5, URZ, UPT, UP0 ;  /* 0x000000ff0500728c */ /* 0x000fd2000bf05300 */
[----:B------:R-:W-:Y:S05]  /*01d0*/  BRA.U UP0, `(.L_x_2) ;  /* 0x0000000100287547 */ /* 0x000fea000b800000 */
[----:B------:R-:W2:Y:S02]  /*01e0*/  LDCU.64 UR4, c[0x0][0x8a8] ;  /* 0x00011500ff0477ac */ /* 0x000ea40008000a00 */
[----:B--2---:R-:W-:-:S04]  /*01f0*/  UISETP.NE.U32.AND UP0, UPT, UR4, URZ, UPT ;  /* 0x000000ff0400728c */ /* 0x004fc8000bf05070 */
[----:B------:R-:W-:-:S09]  /*0200*/  UISETP.NE.AND.EX UP0, UPT, UR5, URZ, UPT, UP0 ;  /* 0x000000ff0500728c */ /* 0x000fd2000bf05300 */
[----:B------:R-:W-:Y:S05]  /*0210*/  BRA.U !UP0, `(.L_x_3) ;  /* 0x0000000108107547 */ /* 0x000fea000b800000 */
[----:B------:R-:W2:Y:S01]  /*0220*/  LDC.64 R38, c[0x0][0x8a8] ;  /* 0x00022a00ff267b82 */ /* 0x000ea20000000a00 */
[----:B------:R-:W2:Y:S02]  /*0230*/  LDCU.64 UR4, c[0x0][0x358] ;  /* 0x00006b00ff0477ac */ /* 0x000ea40008000a00 */
[----:B--2---:R2:W5:Y:S01]  /*0240*/  LDG.E R38, desc[UR4][R38.64] ;  /* 0x0000000426267981 */ /* 0x004562000c1e1900 */
[----:B------:R-:W-:Y:S05]  /*0250*/  BRA `(.L_x_2) ;  /* 0x0000000000087947 */ /* 0x000fea0003800000 */
.L_x_3:
[----:B------:R-:W2:Y:S02]  /*0260*/  LDCU UR4, c[0x0][0x8a0] ;  /* 0x00011400ff0477ac */ /* 0x000ea40008000800 */
[----:B--2---:R-:W-:Y:S02]  /*0270*/  MOV R38, UR4 ;  /* 0x0000000400267c02 */ /* 0x004fe40008000f00 */
.L_x_2:
[----:B------:R-:W-:Y:S01]  /*0280*/  IMAD.U32 R0, RZ, RZ, UR25 ;  /* 0x00000019ff007e24 */ /* 0x000fe2000f8e00ff */
[----:B------:R-:W-:Y:S04]  /*0290*/  BSSY.RECONVERGENT B0, `(.L_x_4) ;  /* 0x000000c000007945 */ /* 0x000fe80003800200 */
[C---:B------:R-:W-:Y:S02]  /*02a0*/  ISETP.NE.OR P3, PT, R0.reuse, 0x1, !P0 ;  /* 0x000000010000780c */ /* 0x040fe40004765670 */
[----:B------:R-:W-:-:S11]  /*02b0*/  ISETP.NE.OR P2, PT, R0, 0x3, !P0 ;  /* 0x000000030000780c */ /* 0x000fd60004745670 */
[----:B------:R-:W-:Y:S05]  /*02c0*/  @P3 BRA `(.L_x_5) ;  /* 0x0000000000203947 */ /* 0x000fea0003800000 */
[----:B------:R-:W3:Y:S02]  /*02d0*/  LDCU.64 UR4, c[0x0][0x348] ;  /* 0x00006900ff0477ac */ /* 0x000ee40008000a00 */
[----:B---3--:R-:W-:Y:S02]  /*02e0*/  UIADD3 UR6, UP1, UPT, UR4, 0x80, URZ ;  /* 0x0000008004067890 */ /* 0x008fe4000ff3e0ff */
[----:B------:R-:W-:Y:S02]  /*02f0*/  UIADD3 UR4, UP0, UPT, UR4, 0x180, URZ ;  /* 0x0000018004047890 */ /* 0x000fe4000ff1e0ff */
[----:B------:R-:W-:Y:S02]  /*0300*/  UIADD3.X UR7, UPT, UPT, URZ, UR5, URZ, UP1, !UPT ;  /* 0x00000005ff077290 */ /* 0x000fe40008ffe4ff */
[----:B------:R-:W-:-:S07]  /*0310*/  UIADD3.X UR5, UPT, UPT, URZ, UR5, URZ, UP0, !UPT ;  /* 0x00000005ff057290 */ /* 0x000fce00087fe4ff */
[----:B------:R3:W-:Y:S02]  /*0320*/  UTMACCTL.PF [UR6] ;  /* 0x00000000060079b9 */ /* 0x0007e40008040000 */
[----:B------:R3:W-:Y:S02]  /*0330*/  UTMACCTL.PF [UR4] ;  /* 0x00000000040079b9 */ /* 0x0007e40008040000 */
[----:B---3--:R-:W-:Y:S01]  /*0340*/  NOP ;  /* 0x0000000000007918 */ /* 0x008fe20000000000 */
.L_x_5:
[----:B------:R-:W-:Y:S05]  /*0350*/  BSYNC.RECONVERGENT B0 ;  /* 0x0000000000007941 */ /* 0x000fea0003800200 */
.L_x_4:
[----:B------:R-:W-:Y:S04]  /*0360*/  BSSY.RECONVERGENT B0, `(.L_x_6) ;  /* 0x000000a000007945 */ /* 0x000fe80003800200 */
        /* <DEDUP_REMOVED lines=9> */
.L_x_7:
[----:B------:R-:W-:Y:S05]  /*0400*/  BSYNC.RECONVERGENT B0 ;  /* 0x0000000000007941 */ /* 0x000fea0003800200 */
.L_x_6:
[----:B------:R-:W3:Y:S01]  /*0410*/  LDCU.64 UR4, c[0x0][0x888] ;  /* 0x00011100ff0477ac */ /* 0x000ee20008000a00 */
[----:B------:R-:W-:Y:S01]  /*0420*/  ISETP.NE.AND.EX P1, PT, RZ, UR9, PT, P1 ;  /* 0x00000009ff007c0c */ /* 0x000fe2000bf25310 */
[----:B------:R-:W-:Y:S01]  /*0430*/  UPLOP3.LUT UP5, UPT, UPT, UPT, UPT, 0x80, 0x8 ;  /* 0x000000000008789c */ /* 0x000fe20003faf070 */
[----:B---3--:R-:W-:-:S04]  /*0440*/  ISETP.NE.U32.AND P2, PT, RZ, UR4, PT ;  /* 0x00000004ff007c0c */ /* 0x008fc8000bf45070 */
[----:B------:R-:W-:-:S13]  /*0450*/  ISETP.NE.AND.EX P2, PT, RZ, UR5, PT, P2 ;  /* 0x00000005ff007c0c */ /* 0x000fda000bf45320 */
[----:B------:R-:W-:Y:S05]  /*0460*/  @P2 BRA P1, `(.L_x_8) ;  /* 0x0000000000282947 */ /* 0x000fea0000800000 */
[----:B-----5:R-:W-:Y:S01]  /*0470*/  R2UR UR6, R40 ;  /* 0x00000000280672ca */ /* 0x020fe200000e0000 */
[----:B------:R-:W-:Y:S02]  /*0480*/  UISETP.NE.U32.AND UP0, UPT, UR8, URZ, UPT ;  /* 0x000000ff0800728c */ /* 0x000fe4000bf05070 */
[----:B------:R-:W-:Y:S02]  /*0490*/  UISETP.NE.U32.AND UP1, UPT, UR4, URZ, UPT ;  /* 0x000000ff0400728c */ /* 0x000fe4000bf25070 */
[----:B------:R-:W-:Y:S02]  /*04a0*/  UISETP.NE.AND.EX UP2, UPT, UR9, URZ, UPT, UP0 ;  /* 0x000000ff0900728c */ /* 0x000fe4000bf45300 */
[----:B------:R-:W-:-:S04]  /*04b0*/  UISETP.NE.AND.EX UP0, UPT, UR5, URZ, UPT, UP1 ;  /* 0x000000ff0500728c */ /* 0x000fc8000bf05310 */
[----:B------:R-:W-:Y:S02]  /*04c0*/  USEL UR4, URZ, 0xffffffff, UP0 ;  /* 0xffffffffff047887 */ /* 0x000fe40008000000 */
[----:B------:R-:W-:-:S04]  /*04d0*/  UISETP.NE.AND UP1, UPT, UR6, URZ, UPT ;  /* 0x000000ff0600728c */ /* 0x000fc8000bf25270 */
[----:B------:R-:W-:-:S04]  /*04e0*/  @!UP2 USEL UR4, URZ, 0xffffffff, UP1 ;  /* 0xffffffffff04a887 */ /* 0x000fc80008800000 */
[----:B------:R-:W-:-:S04]  /*04f0*/  ULOP3.LUT UR4, UR4, 0x1, URZ, 0xc0, !UPT ;  /* 0x0000000104047892 */ /* 0x000fc8000f8ec0ff */
[----:B------:R-:W-:-:S11]  /*0500*/  UISETP.NE.U32.AND UP5, UPT, UR4, 0x1, UPT ;  /* 0x000000010400788c */ /* 0x000fd6000bfa5070 */
.L_x_8:
[----:B------:R-:W3:Y:S01]  /*0510*/  SHFL.IDX PT, R0, R81, RZ, 0x1f ;  /* 0x00001fff51007589 */ /* 0x000ee200000e0000 */
[----:B------:R-:W-:-:S04]  /*0520*/  UISETP.NE.AND UP0, UPT, UR25, 0x2, UPT ;  /* 0x000000021900788c */ /* 0x000fc8000bf05270 */
[----:B------:R-:W-:Y:S02]  /*0530*/  UISETP.EQ.AND UP1, UPT, UR30, URZ, !UP0 ;  /* 0x000000ff1e00728c */ /* 0x000fe4000c722270 */
[----:B------:R-:W-:-:S04]  /*0540*/  USEL UR44, URZ, 0x1, UP0 ;  /* 0x00000001ff2c7887 */ /* 0x000fc80008000000 */
[----:B------:R-:W-:Y:S02]  /*0550*/  PLOP3.LUT P3, PT, P0, PT, UP1, 0x80, 0x8 ;  /* 0x000000000008781c */ /* 0x000fe4000076f018 */
[----:B---3--:R-:W-:-:S13]  /*0560*/  ISETP.NE.AND P1, PT, R0, RZ, PT ;  /* 0x000000ff0000720c */ /* 0x008fda0003f25270 */
[----:B------:R-:W-:Y:S05]  /*0570*/  @P1 BRA `(.L_x_9) ;  /* 0x0000000400e01947 */ /* 0x000fea0003800000 */
[----:B------:R-:W-:Y:S01]  /*0580*/  ELECT P1, URZ, PT ;  /* 0x0000000000ff782f */ /* 0x000fe20003820000 */
[----:B------:R-:W-:-:S12]  /*0590*/  BSSY.RECONVERGENT B0, `(.L_x_9) ;  /* 0x0000076000007945 */ /* 0x000fd80003800200 */
[----:B------:R-:W-:Y:S05]  /*05a0*/  @!P1 BRA `(.L_x_10) ;  /* 0x0000000400d09947 */ /* 0x000fea0003800000 */
[----:B------:R-:W-:Y:S01]  /*05b0*/  UMOV UR4, 0x400 ;  /* 0x0000040000047882 */ /* 0x000fe20000000000 */
[----:B------:R-:W-:Y:S01]  /*05c0*/  UMOV UR8, 0x1 ;  /* 0x0000000100087882 */ /* 0x000fe20000000000 */
[----:B------:R-:W-:Y:S01]  /*05d0*/  UMOV UR6, 0x3 ;  /* 0x0000000300067882 */ /* 0x000fe20000000000 */
[----:B------:R-:W-:Y:S02]  /*05e0*/  ULEA UR4, UR46, UR4, 0x18 ;  /* 0x000000042e047291 */ /* 0x000fe4000f8ec0ff */
[----:B------:R-:W-:-:S04]  /*05f0*/  UIADD3 UR8, UPT, UPT, -UR8, 0x100000, URZ ;  /* 0x0010000008087890 */ /* 0x000fc8000fffe1ff */
[----:B------:R-:W-:Y:S02]  /*0600*/  USHF.L.U32 UR9, UR8, 0xb, URZ ;  /* 0x0000000b08097899 */ /* 0x000fe400080006ff */
[----:B------:R-:W-:Y:S02]  /*0610*/  USHF.L.U32 UR8, UR8, 0x1, URZ ;  /* 0x0000000108087899 */ /* 0x000fe400080006ff */
[----:B------:R-:W-:-:S04]  /*0620*/  UIADD3 UR6, UPT, UPT, -UR6, 0x100000, URZ ;  /* 0x0010000006067890 */ /* 0x000fc8000fffe1ff */
[----:B------:R-:W-:Y:S02]  /*0630*/  USHF.L.U32 UR7, UR6, 0xb, URZ ;  /* 0x0000000b06077899 */ /* 0x000fe400080006ff */
[----:B------:R-:W-:Y:S01]  /*0640*/  USHF.L.U32 UR6, UR6, 0x1, URZ ;  /* 0x0000000106067899 */ /* 0x000fe200080006ff */
[----:B------:R-:W3:Y:S03]  /*0650*/  FENCE.VIEW.ASYNC.S ;  /* 0x00000000000073c6 */ /* 0x000ee60000000000 */
[----:B---3--:R3:W4:Y:S08]  /*0660*/  SYNCS.EXCH.64 URZ, [UR4], UR8 ;  /* 0x0000000804ff75b2 */ /* 0x0087300008000100 */
[----:B------:R3:W1:Y:S01]  /*0670*/  SYNCS.EXCH.64 URZ, [UR4+0x1a0], UR6 ;  /* 0x0001a00604ff75b2 */ /* 0x0006620008000100 */
        /* <DEDUP_REMOVED lines=101> */
[----:B------:R3:W1:Y:S02]  /*0cd0*/  SYNCS.EXCH.64 URZ, [UR4+0x338], UR6 ;  /* 0x0003380604ff75b2 */ /* 0x0006640008000100 */
[----:B---34-:R-:W-:Y:S01]  /*0ce0*/  NOP ;  /* 0x0000000000007918 */ /* 0x018fe20000000000 */
.L_x_10:
[----:B------:R-:W-:Y:S05]  /*0cf0*/  BSYNC.RECONVERGENT B0 ;  /* 0x0000000000007941 */ /* 0x000fea0003800200 */
.L_x_9:
[----:B------:R-:W3:Y:S01]  /*0d00*/  SHFL.IDX PT, R0, R81, RZ, 0x1f ;  /* 0x00001fff51007589 */ /* 0x000ee200000e0000 */
[----:B------:R-:W-:Y:S01]  /*0d10*/  NOP ;  /* 0x0000000000007918 */ /* 0x000fe20000000000 */
[----:B---3--:R-:W-:-:S13]  /*0d20*/  ISETP.NE.AND P1, PT, R0, 0x1, PT ;  /* 0x000000010000780c */ /* 0x008fda0003f25270 */
[----:B------:R-:W-:Y:S05]  /*0d30*/  @P1 BRA `(.L_x_11) ;  /* 0x0000000000441947 */ /* 0x000fea0003800000 */
        /* <DEDUP_REMOVED lines=10> */
[----:B------:R-:W-:Y:S01]  /*0de0*/  ELECT P1, URZ, PT ;  /* 0x0000000000ff782f */ /* 0x000fe20003820000 */
[----:B------:R-:W3:Y:S02]  /*0df0*/  FENCE.VIEW.ASYNC.S ;  /* 0x00000000000073c6 */ /* 0x000ee40000000000 */
[----:B---3--:R3:W4:Y:S08]  /*0e00*/  SYNCS.EXCH.64 URZ, [UR4+0x340], UR8 ;  /* 0x0003400804ff75b2 */ /* 0x0087300008000100 */
[----:B------:R3:W1:Y:S01]  /*0e10*/  SYNCS.EXCH.64 URZ, [UR4+0x350], UR6 ;  /* 0x0003500604ff75b2 */ /* 0x0006620008000100 */
[----:B------:R3:W1:Y:S01]  /*0e20*/  SYNCS.EXCH.64 URZ, [UR4+0x348], UR8 ;  /* 0x0003480804ff75b2 */ /* 0x0006620008000100 */
[----:B------:R3:W1:Y:S01]  /*0e30*/  SYNCS.EXCH.64 URZ, [UR4+0x358], UR6 ;  /* 0x0003580604ff75b2 */ /* 0x0006620008000100 */
[----:B------:R-:W-:Y:S01]  /*0e40*/  NOP ;  /* 0x0000000000007918 */ /* 0x000fe20000000000 */
.L_x_11:
[----:B------:R-:W2:Y:S01]  /*0e50*/  SHFL.IDX PT, R0, R81, RZ, 0x1f ;  /* 0x00001fff51007589 */ /* 0x000ea200000e0000 */
[----:B------:R-:W-:Y:S01]  /*0e60*/  NOP ;  /* 0x0000000000007918 */ /* 0x000fe20000000000 */
[----:B--2---:R-:W-:-:S13]  /*0e70*/  ISETP.NE.AND P1, PT, R0, 0x3, PT ;  /* 0x000000030000780c */ /* 0x004fda0003f25270 */
[----:B------:R-:W-:Y:S05]  /*0e80*/  @P1 BRA `(.L_x_12) ;  /* 0x00000000002c1947 */ /* 0x000fea0003800000 */
[----:B---3--:R-:W-:Y:S01]  /*0e90*/  UMOV UR6, 0x400 ;  /* 0x0000040000067882 */ /* 0x008fe20000000000 */
[----:B------:R-:W-:Y:S01]  /*0ea0*/  UMOV UR4, 0x20 ;  /* 0x0000002000047882 */ /* 0x000fe20000000000 */
[----:B------:R-:W-:Y:S02]  /*0eb0*/  ULEA UR6, UR46, UR6, 0x18 ;  /* 0x000000062e067291 */ /* 0x000fe4000f8ec0ff */
[----:B------:R-:W-:-:S04]  /*0ec0*/  UIADD3 UR4, UPT, UPT, -UR4, 0x100000, URZ ;  /* 0x0010000004047890 */ /* 0x000fc8000fffe1ff */
[----:B------:R-:W-:Y:S02]  /*0ed0*/  USHF.L.U32 UR5, UR4, 0xb, URZ ;  /* 0x0000000b04057899 */ /* 0x000fe400080006ff */
[----:B------:R-:W-:Y:S01]  /*0ee0*/  USHF.L.U32 UR4, UR4, 0x1, URZ ;  /* 0x0000000104047899 */ /* 0x000fe200080006ff */
[----:B------:R-:W-:Y:S01]  /*0ef0*/  ELECT P1, URZ, PT ;  /* 0x0000000000ff782f */ /* 0x000fe20003820000 */
[----:B------:R-:W2:Y:S10]  /*0f00*/  FENCE.VIEW.ASYNC.S ;  /* 0x00000000000073c6 */ /* 0x000eb40000000000 */
[----:B--2---:R2:W3:Y:S01]  /*0f10*/  SYNCS.EXCH.64 URZ, [UR6+0x360], UR4 ;  /* 0x0003600406ff75b2 */ /* 0x0044e20008000100 */
[----:B------:R2:W1:Y:S01]  /*0f20*/  SYNCS.EXCH.64 URZ, [UR6+0x368], UR4 ;  /* 0x0003680406ff75b2 */ /* 0x0004620008000100 */
[----:B------:R-:W-:Y:S01]  /*0f30*/  NOP ;  /* 0x0000000000007918 */ /* 0x000fe20000000000 */
.L_x_12:
[----:B------:R-:W4:Y:S01]  /*0f40*/  SHFL.IDX PT, R0, R81, RZ, 0x1f ;  /* 0x00001fff51007589 */ /* 0x000f2200000e0000 */
[----:B------:R-:W-:Y:S01]  /*0f50*/  NOP ;  /* 0x0000000000007918 */ /* 0x000fe20000000000 */
[----:B----4-:R-:W-:-:S13]  /*0f60*/  ISETP.NE.AND P1, PT, R0, 0x4, PT ;  /* 0x000000040000780c */ /* 0x010fda0003f25270 */
[----:B------:R-:W-:Y:S05]  /*0f70*/  @P1 BRA `(.L_x_13) ;  /* 0x0000000000481947 */ /* 0x000fea0003800000 */
[----:B--23--:R-:W-:Y:S01]  /*0f80*/  UMOV UR4, 0x720 ;  /* 0x0000072000047882 */ /* 0x00cfe20000000000 */
[----:B------:R-:W-:Y:S01]  /*0f90*/  UMOV UR6, 0x400 ;  /* 0x0000040000067882 */ /* 0x000fe20000000000 */
[----:B------:R-:W-:Y:S01]  /*0fa0*/  USEL UR4, UR4, 0x620, UP5 ;  /* 0x0000062004047887 */ /* 0x000fe2000a800000 */
        /* <DEDUP_REMOVED lines=9> */
[----:B------:R-:W2:Y:S02]  /*1040*/  FENCE.VIEW.ASYNC.S ;  /* 0x00000000000073c6 */ /* 0x000ea40000000000 */
[----:B--2---:R4:W2:Y:S08]  /*1050*/  SYNCS.EXCH.64 URZ, [UR6+0x370], UR8 ;  /* 0x0003700806ff75b2 */ /* 0x0048b00008000100 */
[----:B------:R4:W3:Y:S01]  /*1060*/  SYNCS.EXCH.64 URZ, [UR6+0x380], UR4 ;  /* 0x0003800406ff75b2 */ /* 0x0008e20008000100 */
[----:B------:R4:W1:Y:S01]  /*1070*/  SYNCS.EXCH.64 URZ, [UR6+0x378], UR8 ;  /* 0x0003780806ff75b2 */ /* 0x0008620008000100 */
[----:B------:R4:W1:Y:S02]  /*1080*/  SYNCS.EXCH.64 URZ, [UR6+0x388], UR4 ;  /* 0x0003880406ff75b2 */ /* 0x0008640008000100 */
[----:B----4-:R-:W-:Y:S01]  /*1090*/  NOP ;  /* 0x0000000000007918 */ /* 0x010fe20000000000 */
.L_x_13:
[----:B------:R-:W4:Y:S01]  /*10a0*/  SHFL.IDX PT, R0, R81, RZ, 0x1f ;  /* 0x00001fff51007589 */ /* 0x000f2200000e0000 */
[----:B------:R-:W-:Y:S01]  /*10b0*/  NOP ;  /* 0x0000000000007918 */ /* 0x000fe20000000000 */
[----:B----4-:R-:W-:-:S13]  /*10c0*/  ISETP.NE.AND P1, PT, R0, 0x5, PT ;  /* 0x000000050000780c */ /* 0x010fda0003f25270 */
[----:B------:R-:W-:Y:S05]  /*10d0*/  @P1 BRA `(.L_x_14) ;  /* 0x0000000000541947 */ /* 0x000fea0003800000 */
[----:B--23--:R-:W-:Y:S01]  /*10e0*/  UMOV UR4, 0x400 ;  /* 0x0000040000047882 */ /* 0x00cfe20000000000 */
        /* <DEDUP_REMOVED lines=14> */
[----:B------:R4:W1:Y:S01]  /*11d0*/  SYNCS.EXCH.64 URZ, [UR4+0x3b8], UR8 ;  /* 0x0003b80804ff75b2 */ /* 0x0008620008000100 */
[----:B------:R4:W1:Y:S01]  /*11e0*/  SYNCS.EXCH.64 URZ, [UR4+0x3a0], UR6 ;  /* 0x0003a00604ff75b2 */ /* 0x0008620008000100 */
[----:B------:R4:W1:Y:S01]  /*11f0*/  SYNCS.EXCH.64 URZ, [UR4+0x3c0], UR8 ;  /* 0x0003c00804ff75b2 */ /* 0x0008620008000100 */
[----:B------:R4:W1:Y:S01]  /*1200*/  SYNCS.EXCH.64 URZ, [UR4+0x3a8], UR6 ;  /* 0x0003a80604ff75b2 */ /* 0x0008620008000100 */
[----:B------:R4:W1:Y:S02]  /*1210*/  SYNCS.EXCH.64 URZ, [UR4+0x3c8], UR8 ;  /* 0x0003c80804ff75b2 */ /* 0x0008640008000100 */
[----:B----4-:R-:W-:Y:S01]  /*1220*/  NOP ;  /* 0x0000000000007918 */ /* 0x010fe20000000000 */
.L_x_14:
[----:B------:R-:W4:Y:S01]  /*1230*/  SHFL.IDX PT, R0, R81, RZ, 0x1f ;  /* 0x00001fff51007589 */ /* 0x000f2200000e0000 */
[----:B------:R-:W-:Y:S01]  /*1240*/  ISETP.NE.OR P0, PT, RZ, UR25, !P0 ;  /* 0x00000019ff007c0c */ /* 0x000fe2000c705670 */
[----:B------:R-:W-:Y:S01]  /*1250*/  NOP ;  /* 0x0000000000007918 */ /* 0x000fe20000000000 */
[----:B----4-:R-:W-:-:S13]  /*1260*/  ISETP.NE.AND P1, PT, R0, 0x3, PT ;  /* 0x000000030000780c */ /* 0x010fda0003f25270 */
[----:B------:R-:W-:Y:S05]  /*1270*/  @P1 BRA `(.L_x_15) ;  /* 0x0000000000341947 */ /* 0x000fea0003800000 */
[----:B--23--:R-:W-:Y:S01]  /*1280*/  UMOV UR4, 0x400 ;  /* 0x0000040000047882 */ /* 0x00cfe20000000000 */
[----:B------:R-:W-:Y:S01]  /*1290*/  UMOV UR6, 0x20 ;  /* 0x0000002000067882 */ /* 0x000fe20000000000 */
[----:B------:R-:W-:Y:S02]  /*12a0*/  ULEA UR4, UR46, UR4, 0x18 ;  /* 0x000000042e047291 */ /* 0x000fe4000f8ec0ff */
[----:B------:R-:W-:-:S04]  /*12b0*/  UIADD3 UR6, UPT, UPT, -UR6, 0x100000, URZ ;  /* 0x0010000006067890 */ /* 0x000fc8000fffe1ff */
[----:B------:R-:W-:Y:S02]  /*12c0*/  USHF.L.U32 UR7, UR6, 0xb, URZ ;  /* 0x0000000b06077899 */ /* 0x000fe400080006ff */
[----:B------:R-:W-:Y:S01]  /*12d0*/  USHF.L.U32 UR6, UR6, 0x1, URZ ;  /* 0x0000000106067899 */ /* 0x000fe200080006ff */
[----:B------:R-:W-:Y:S01]  /*12e0*/  ELECT P1, URZ, PT ;  /* 0x0000000000ff782f */ /* 0x000fe20003820000 */
[----:B------:R-:W2:Y:S10]  /*12f0*/  FENCE.VIEW.ASYNC.S ;  /* 0x00000000000073c6 */ /* 0x000eb40000000000 */
[----:B--2---:R4:W2:Y:S01]  /*1300*/  SYNCS.EXCH.64 URZ, [UR4+0x3d0], UR6 ;  /* 0x0003d00604ff75b2 */ /* 0x0048a20008000100 */
[----:B------:R4:W3:Y:S01]  /*1310*/  SYNCS.EXCH.64 URZ, [UR4+0x3e0], UR6 ;  /* 0x0003e00604ff75b2 */ /* 0x0008e20008000100 */
[----:B------:R4:W1:Y:S01]  /*1320*/  SYNCS.EXCH.64 URZ, [UR4+0x3d8], UR6 ;  /* 0x0003d80604ff75b2 */ /* 0x0008620008000100 */
[----:B------:R4:W1:Y:S02]  /*1330*/  SYNCS.EXCH.64 URZ, [UR4+0x3e8], UR6 ;  /* 0x0003e80604ff75b2 */ /* 0x0008640008000100 */
[----:B----4-:R-:W-:Y:S01]  /*1340*/  NOP ;  /* 0x0000000000007918 */ /* 0x010fe20000000000 */
.L_x_15:
[----:B------:R-:W-:Y:S01]  /*1350*/  VOTEU.ALL UP0, P0 ;  /* 0x0000000000ff7886 */ /* 0x000fe20000000000 */
[----:B--23--:R-:W-:Y:S01]  /*1360*/  UMOV UR4, 0x20 ;  /* 0x0000002000047882 */ /* 0x00cfe20000000000 */
[----:B------:R-:W2:Y:S01]  /*1370*/  LDCU UR35, c[0x0][0x36c] ;  /* 0x00006d80ff2377ac */ /* 0x000ea20008000800 */
[----:B------:R-:W-:Y:S01]  /*1380*/  NOP ;  /* 0x0000000000007918 */ /* 0x000fe20000000000 */
[----:B------:R-:W-:Y:S01]  /*1390*/  LOP3.LUT R0, R89, 0x1f, RZ, 0xc0, !PT ;  /* 0x0000001f59007812 */ /* 0x000fe200078ec0ff */
[----:B------:R-:W-:Y:S01]  /*13a0*/  @!UP0 UMOV UR6, 0x400 ;  /* 0x0000040000068882 */ /* 0x000fe20000000000 */
[----:B------:R-:W-:-:S04]  /*13b0*/  @!UP0 UIADD3 UR4, UPT, UPT, -UR4, 0x100000, URZ ;  /* 0x0010000004048890 */ /* 0x000fc8000fffe1ff */
[----:B------:R-:W-:Y:S02]  /*13c0*/  @!UP0 USHF.L.U32 UR5, UR4, 0xb, URZ ;  /* 0x0000000b04058899 */ /* 0x000fe400080006ff */
[----:B------:R-:W-:Y:S02]  /*13d0*/  @!UP0 USHF.L.U32 UR4, UR4, 0x1, URZ ;  /* 0x0000000104048899 */ /* 0x000fe400080006ff */
[----:B------:R-:W-:Y:S01]  /*13e0*/  @!UP0 ULEA UR6, UR46, UR6, 0x18 ;  /* 0x000000062e068291 */ /* 0x000fe2000f8ec0ff */
[----:B------:R-:W-:Y:S01]  /*13f0*/  VOTEU.ALL UP0, P0 ;  /* 0x0000000000ff7886 */ /* 0x000fe20000000000 */
[----:B------:R-:W-:Y:S02]  /*1400*/  UISETP.NE.AND UP6, UPT, UR25, URZ, UPT ;  /* 0x000000ff1900728c */ /* 0x000fe4000bfc5270 */
[----:B--2---:R-:W-:Y:S01]  /*1410*/  UISETP.EQ.U32.AND UP1, UPT, UR35, 0x1, UPT ;  /* 0x000000012300788c */ /* 0x004fe2000bf22070 */
[----:B------:R-:W2:Y:S07]  /*1420*/  FENCE.VIEW.ASYNC.S ;  /* 0x00000000000073c6 */ /* 0x000eae0000000000 */
[----:B--2---:R2:W3:Y:S01]  /*1430*/  @!UP0 SYNCS.EXCH.64 URZ, [UR6+0x3f0], UR4 ;  /* 0x0003f00406ff85b2 */ /* 0x0044e20008000100 */
[----:B------:R-:W-:Y:S05]  /*1440*/  BRA.U !UP1, `(.L_x_16) ;  /* 0x0000000109087547 */ /* 0x000fea000b800000 */
[----:B-1-3--:R-:W-:Y:S01]  /*1450*/  UCGABAR_ARV ;  /* 0x00000000000079c7 */ /* 0x00afe20008000000 */
[----:B------:R-:W-:Y:S05]  /*1460*/  BRA `(.L_x_17) ;  /* 0x0000000000047947 */ /* 0x000fea0003800000 */
.L_x_16:
[----:B-1-3--:R-:W-:Y:S01]  /*1470*/  NOP ;  /* 0x0000000000007918 */ /* 0x00afe20000000000 */
.L_x_17:
[----:B------:R-:W1:Y:S01]  /*1480*/  S2UR UR33, SR_CTAID.X ;  /* 0x00000000002179c3 */ /* 0x000e620000002500 */
[----:B------:R-:W-:-:S05]  /*1490*/  CS2R.32 R3, SR_CgaSize ;  /* 0x0000000000037805 */ /* 0x000fca0000008a00 */
[----:B------:R-:W-:-:S05]  /*14a0*/  IMAD R3, R3, -0xa0, RZ ;  /* 0xffffff6003037824 */ /* 0x000fca00078e02ff */
[----:B--2---:R-:W-:-:S14]  /*14b0*/  R2UR UR5, R3 ;  /* 0x00000000030572ca */ /* 0x004fdc00000e0000 */
[----:B------:R-:W2:Y:S01]  /*14c0*/  LDCU UR5, c[0x0][UR5+0x2b0] ;  /* 0x00005600050577ac */ /* 0x000ea20008000800 */
[----:B------:R-:W-:-:S05]  /*14d0*/  CS2R.32 R3, SR_CgaSize ;  /* 0x0000000000037805 */ /* 0x000fca0000008a00 */
[----:B------:R-:W-:-:S05]  /*14e0*/  IMAD R3, R3, -0xa0, RZ ;  /* 0xffffff6003037824 */ /* 0x000fca00078e02ff */
[----:B------:R-:W-:-:S14]  /*14f0*/  R2UR UR4, R3 ;  /* 0x00000000030472ca */ /* 0x000fdc00000e0000 */
[----:B------:R-:W3:Y:S01]  /*1500*/  LDCU UR4, c[0x0][UR4+0x2b4] ;  /* 0x00005680040477ac */ /* 0x000ee20008000800 */
[----:B------:R-:W4:Y:S01]  /*1510*/  S2UR UR28, SR_CTAID.Y ;  /* 0x00000000001c79c3 */ /* 0x000f220000002600 */
[----:B------:R-:W-:-:S05]  /*1520*/  CS2R.32 R3, SR_CgaSize ;  /* 0x0000000000037805 */ /* 0x000fca0000008a00 */
[----:B------:R-:W-:-:S05]  /*1530*/  IMAD R3, R3, -0xa0, RZ ;  /* 0xffffff6003037824 */ /* 0x000fca00078e02ff */
[----:B------:R-:W-:-:S14]  /*1540*/  R2UR UR61, R3 ;  /* 0x00000000033d72ca */ /* 0x000fdc00000e0000 */
[----:B------:R-:W3:Y:S01]  /*1550*/  LDCU UR61, c[0x0][UR61+0x2a0] ;  /* 0x000054003d3d77ac */ /* 0x000ee20008000800 */
[----:B------:R-:W-:-:S05]  /*1560*/  CS2R.32 R3, SR_CgaSize ;  /* 0x0000000000037805 */ /* 0x000fca0000008a00 */
[----:B------:R-:W-:-:S05]  /*1570*/  IMAD R3, R3, -0xa0, RZ ;  /* 0xffffff6003037824 */ /* 0x000fca00078e02ff */
[----:B------:R-:W-:-:S14]  /*1580*/  R2UR UR62, R3 ;  /* 0x00000000033e72ca */ /* 0x000fdc00000e0000 */
[----:B------:R-:W3:Y:S01]  /*1590*/  LDCU UR62, c[0x0][UR62+0x2a4] ;  /* 0x000054803e3e77ac */ /* 0x000ee20008000800 */
[----:B------:R-:W-:Y:S02]  /*15a0*/  USHF.R.U32.HI UR12, URZ, 0x1, UR46 ;  /* 0x00000001ff0c7899 */ /* 0x000fe4000801162e */
[----:B------:R-:W-:Y:S02]  /*15b0*/  USHF.R.U32.HI UR11, URZ, 0x2, UR46 ;  /* 0x00000002ff0b7899 */ /* 0x000fe4000801162e */
[----:B------:R-:W-:Y:S02]  /*15c0*/  USHF.L.U32 UR27, UR46, 0x8, URZ ;  /* 0x000000082e1b7899 */ /* 0x000fe400080006ff */
[----:B------:R-:W-:Y:S01]  /*15d0*/  USHF.L.U32 UR26, UR46, 0x9, URZ ;  /* 0x000000092e1a7899 */ /* 0x000fe200080006ff */
[----:B-1----:R-:W-:Y:S01]  /*15e0*/  I2FP.F32.U32 R3, UR33 ;  /* 0x0000002100037c45 */ /* 0x002fe20008201000 */
[----:B------:R-:W1:Y:S04]  /*15f0*/  LDCU UR29, c[0x0][0xb24] ;  /* 0x00016480ff1d77ac */ /* 0x000e680008000800 */
[----:B--2---:R-:W-:Y:S01]  /*1600*/  FMUL R3, R3, UR5 ;  /* 0x0000000503037c20 */ /* 0x004fe20008400000 */
[----:B------:R-:W-:Y:S01]  /*1610*/  ULOP3.LUT UR5, UR46, 0x3, URZ, 0xc0, !UPT ;  /* 0x000000032e057892 */ /* 0x000fe2000f8ec0ff */
[----:B----4-:R-:W-:Y:S01]  /*1620*/  I2FP.F32.U32 R2, UR28 ;  /* 0x0000001c00027c45 */ /* 0x010fe20008201000 */
[----:B------:R-:W2:Y:S03]  /*1630*/  LDCU UR42, c[0x0][0xb24] ;  /* 0x00016480ff2a77ac */ /* 0x000ea60008000800 */
[----:B------:R-:W4:Y:S01]  /*1640*/  F2I.U32.TRUNC.NTZ R3, R3 ;  /* 0x0000000300037305 */ /* 0x000f22000020f000 */
[----:B---3--:R-:W-:Y:S01]  /*1650*/  FMUL R2, R2, UR4 ;  /* 0x0000000402027c20 */ /* 0x008fe20008400000 */
[----:B------:R-:W-:-:S02]  /*1660*/  ULOP3.LUT UR4, UR30, 0x4, UR46, 0xf8, !UPT ;  /* 0x000000041e047892 */ /* 0x000fc4000f8ef82e */
[----:B------:R-:W-:Y:S02]  /*1670*/  UISETP.GT.U32.AND UP1, UPT, UR5, 0xffff, UPT ;  /* 0x0000ffff0500788c */ /* 0x000fe4000bf24070 */
[----:B------:R-:W-:Y:S02]  /*1680*/  UISETP.GT.U32.AND UP0, UPT, UR4, 0xffff, UPT ;  /* 0x0000ffff0400788c */ /* 0x000fe4000bf04070 */
[----:B------:R-:W3:Y:S01]  /*1690*/  F2I.U32.TRUNC.NTZ R2, R2 ;  /* 0x0000000200027305 */ /* 0x000ee2000020f000 */
[----:B------:R-:W-:Y:S02]  /*16a0*/  USEL UR24, UR5, 0xffff, !UP1 ;  /* 0x0000ffff05187887 */ /* 0x000fe4000c800000 */
[----:B------:R-:W-:Y:S01]  /*16b0*/  USEL UR21, UR4, 0xffff, !UP0 ;  /* 0x0000ffff04157887 */ /* 0x000fe2000c000000 */
[----:B------:R-:W1:Y:S01]  /*16c0*/  LDCU UR34, c[0x0][0xb30] ;  /* 0x00016600ff2277ac */ /* 0x000e620008000800 */
[----:B----4-:R-:W-:Y:S02]  /*16d0*/  R2UR UR6, R3 ;  /* 0x00000000030672ca */ /* 0x010fe400000e0000 */
[----:B------:R-:W-:Y:S01]  /*16e0*/  PRMT R3, RZ, 0x7610, R3 ;  /* 0x00007610ff037816 */ /* 0x000fe20000000003 */
[----:B------:R-:W-:Y:S01]  /*16f0*/  UMOV UR13, 0x11 ;  /* 0x00000011000d7882 */ /* 0x000fe20000000000 */
[----:B------:R-:W-:Y:S01]  /*1700*/  UMOV UR14, 0x5 ;  /* 0x00000005000e7882 */ /* 0x000fe20000000000 */
[----:B---3--:R-:W-:-:S02]  /*1710*/  R2UR UR7, R2 ;  /* 0x00000000020772ca */ /* 0x008fc400000e0000 */
[----:B------:R-:W-:-:S06]  /*1720*/  PRMT R2, RZ, 0x7610, R2 ;  /* 0x00007610ff027816 */ /* 0x000fcc0000000002 */
[----:B------:R-:W-:-:S04]  /*1730*/  UIADD3 UR5, UPT, UPT, -UR6, URZ, URZ ;  /* 0x000000ff06057290 */ /* 0x000fc8000fffe1ff */
[----:B------:R-:W-:Y:S02]  /*1740*/  UIMAD UR61, UR61, UR5, UR33 ;  /* 0x000000053d3d72a4 */ /* 0x000fe4000f8e0221 */
[----:B------:R-:W-:-:S04]  /*1750*/  UIADD3 UR4, UPT, UPT, -UR7, URZ, URZ ;  /* 0x000000ff07047290 */ /* 0x000fc8000fffe1ff */
[----:B------:R-:W-:Y:S01]  /*1760*/  UIMAD UR62, UR62, UR4, UR28 ;  /* 0x000000043e3e72a4 */ /* 0x000fe2000f8e021c */
[----:B-12---:R-:W-:Y:S11]  /*1770*/  BRA.U UP6, `(.L_x_18) ;  /* 0x0000000106647547 */ /* 0x006ff6000b800000 */
[----:B------:R-:W-:Y:S02]  /*1780*/  UISETP.NE.AND UP0, UPT, UR62, URZ, UPT ;  /* 0x000000ff3e00728c */ /* 0x000fe4000bf05270 */
[----:B------:R-:W-:Y:S02]  /*1790*/  UISETP.NE.AND UP2, UPT, UR62, 0x1, UPT ;  /* 0x000000013e00788c */ /* 0x000fe4000bf45270 */
[----:B------:R-:W-:Y:S02]  /*17a0*/  ULOP3.LUT UR4, UR61, 0x2, URZ, 0x3c, !UPT ;  /* 0x000000023d047892 */ /* 0x000fe4000f8e3cff */
[----:B------:R-:W-:Y:S02]  /*17b0*/  UISETP.GT.U32.AND UP4, UPT, UR61, 0x1, UP0 ;  /* 0x000000013d00788c */ /* 0x000fe40008784070 */
[----:B------:R-:W-:Y:S02]  /*17c0*/  UISETP.GT.U32.AND UP3, UPT, UR61, 0x1, UP2 ;  /* 0x000000013d00788c */ /* 0x000fe40009764070 */
[----:B------:R-:W-:-:S02]  /*17d0*/  UISETP.GT.U32.AND UP1, UPT, UR4, 0x1, UP0 ;  /* 0x000000010400788c */ /* 0x000fc40008724070 */
[----:B------:R-:W-:Y:S02]  /*17e0*/  UISETP.GT.U32.AND UP0, UPT, UR4, 0x1, UP2 ;  /* 0x000000010400788c */ /* 0x000fe40009704070 */
[----:B------:R-:W-:Y:S02]  /*17f0*/  USEL UR6, URZ, 0x1, UP4 ;  /* 0x00000001ff067887 */ /* 0x000fe4000a000000 */
[----:B------:R-:W-:Y:S02]  /*1800*/  USEL UR5, URZ, 0x10, UP3 ;  /* 0x00000010ff057887 */ /* 0x000fe40009800000 */
[----:B------:R-:W-:Y:S02]  /*1810*/  USEL UR4, URZ, 0x2, UP4 ;  /* 0x00000002ff047887 */ /* 0x000fe4000a000000 */
[----:B------:R-:W-:Y:S02]  /*1820*/  USEL UR9, URZ, 0x20, UP3 ;  /* 0x00000020ff097887 */ /* 0x000fe40009800000 */
[----:B------:R-:W-:-:S02]  /*1830*/  USEL UR8, URZ, 0x4, UP1 ;  /* 0x00000004ff087887 */ /* 0x000fc40008800000 */
[----:B------:R-:W-:Y:S02]  /*1840*/  UIADD3 UR4, UPT, UPT, UR4, UR5, UR6 ;  /* 0x0000000504047290 */ /* 0x000fe4000fffe006 */
[----:B------:R-:W-:Y:S02]  /*1850*/  USEL UR6, URZ, 0x8, UP1 ;  /* 0x00000008ff067887 */ /* 0x000fe40008800000 */
[----:B------:R-:W-:Y:S02]  /*1860*/  ULOP3.LUT UR10, UR61, 0xfffffffe, URZ, 0xc0, !UPT ;  /* 0xfffffffe3d0a7892 */ /* 0x000fe4000f8ec0ff */
[----:B------:R-:W-:Y:S02]  /*1870*/  USEL UR7, URZ, 0x40, UP0 ;  /* 0x00000040ff077887 */ /* 0x000fe40008000000 */
[----:B------:R-:W-:Y:S02]  /*1880*/  UIADD3 UR5, UPT, UPT, UR8, UR9, UR4 ;  /* 0x0000000908057290 */ /* 0x000fe4000fffe004 */
[----:B------:R-:W-:-:S02]  /*1890*/  ULEA UR4, UR62, UR10, 0x2 ;  /* 0x0000000a3e047291 */ /* 0x000fc4000f8e10ff */
[----:B------:R-:W-:Y:S02]  /*18a0*/  USEL UR8, URZ, 0x80, UP0 ;  /* 0x00000080ff087887 */ /* 0x000fe40008000000 */
[----:B------:R-:W-:-:S03]  /*18b0*/  UIADD3 UR5, UPT, UPT, UR6, UR7, UR5 ;  /* 0x0000000706057290 */ /* 0x000fc6000fffe005 */
[----:B------:R-:W-:Y:S01]  /*18c0*/  UMOV UR6, 0x3 ;  /* 0x0000000300067882 */ /* 0x000fe20000000000 */
[----:B------:R-:W-:Y:S02]  /*18d0*/  UIADD3 UR5, UPT, UPT, UR5, UR8, URZ ;  /* 0x0000000805057290 */ /* 0x000fe4000fffe0ff */
[----:B------:R-:W-:-:S04]  /*18e0*/  USHF.L.U32 UR4, UR6, UR4, URZ ;  /* 0x0000000406047299 */ /* 0x000fc800080006ff */
[----:B------:R-:W-:Y:S02]  /*18f0*/  MOV R3, UR5 ;  /* 0x0000000500037c02 */ /* 0x000fe40008000f00 */
[----:B------:R-:W-:-:S07]  /*1900*/  MOV R2, UR4 ;  /* 0x0000000400027c02 */ /* 0x000fce0008000f00 */
.L_x_18:
[----:B------:R-:W1:Y:S01]  /*1910*/  S2UR UR36, SR_CTAID.Z ;  /* 0x00000000002479c3 */ /* 0x000e620000002700 */
[----:B------:R-:W-:Y:S02]  /*1920*/  UISETP.GE.AND UP0, UPT, UR29, 0x1, UPT ;  /* 0x000000011d00788c */ /* 0x000fe4000bf06270 */
[----:B------:R-:W-:Y:S02]  /*1930*/  ULOP3.LUT UR24, UR24, 0xffff, URZ, 0xc0, !UPT ;  /* 0x0000ffff18187892 */ /* 0x000fe4000f8ec0ff */
[----:B------:R-:W-:Y:S02]  /*1940*/  ULOP3.LUT UR21, UR21, 0xffff, URZ, 0xc0, !UPT ;  /* 0x0000ffff15157892 */ /* 0x000fe4000f8ec0ff */
[----:B------:R-:W-:Y:S02]  /*1950*/  UISETP.NE.AND UP3, UPT, UR25, 0x2, UPT ;  /* 0x000000021900788c */ /* 0x000fe4000bf65270 */
[----:B------:R-:W-:Y:S02]  /*1960*/  ULOP3.LUT UR48, UR12, 0x1, URZ, 0xc0, !UPT ;  /* 0x000000010c307892 */ /* 0x000fe4000f8ec0ff */
[----:B------:R-:W-:-:S02]  /*1970*/  ULOP3.LUT UR45, UR11, 0x1, URZ, 0xc0, !UPT ;  /* 0x000000010b2d7892 */ /* 0x000fc4000f8ec0ff */
[----:B------:R-:W-:Y:S02]  /*1980*/  ULOP3.LUT UR27, UR27, 0x400, URZ, 0xc0, !UPT ;  /* 0x000004001b1b7892 */ /* 0x000fe4000f8ec0ff */
[----:B------:R-:W-:Y:S02]  /*1990*/  ULOP3.LUT UR26, UR26, 0x400, URZ, 0xc0, !UPT ;  /* 0x000004001a1a7892 */ /* 0x000fe4000f8ec0ff */
[----:B------:R-:W-:Y:S02]  /*19a0*/  USHF.L.U32 UR24, UR13, UR24, URZ ;  /* 0x000000180d187299 */ /* 0x000fe400080006ff */
[----:B------:R-:W-:Y:S01]  /*19b0*/  USHF.L.U32 UR21, UR14, UR21, URZ ;  /* 0x000000150e157299 */ /* 0x000fe200080006ff */
[----:B------:R-:W-:Y:S01]  /*19c0*/  UMOV UR20, UR33 ;  /* 0x0000002100147c82 */ /* 0x000fe20008000000 */
[----:B------:R-:W-:Y:S10]  /*19d0*/  BRA.U !UP0, `(.L_x_19) ;  /* 0x0000000108d47547 */ /* 0x000ff4000b800000 */
[----:B------:R-:W2:Y:S01]  /*19e0*/  LDCU.128 UR12, c[0x0][0xb10] ;  /* 0x00016200ff0c77ac */ /* 0x000ea20008000c00 */
[----:B------:R-:W3:Y:S01]  /*19f0*/  LDCU UR6, c[0x0][0x370] ;  /* 0x00006e00ff0677ac */ /* 0x000ee20008000800 */
[----:B------:R-:W4:Y:S01]  /*1a00*/  LDCU UR5, c[0x0][0x374] ;  /* 0x00006e80ff0577ac */ /* 0x000f220008000800 */
[----:B------:R-:W1:Y:S01]  /*1a10*/  LDCU UR32, c[0x0][0xb0c] ;  /* 0x00016180ff2077ac */ /* 0x000e620008000800 */
[----:B------:R-:W1:Y:S01]  /*1a20*/  LDCU UR4, c[0x0][0xb20] ;  /* 0x00016400ff0477ac */ /* 0x000e620008000800 */
[----:B------:R-:W1:Y:S01]  /*1a30*/  LDCU.64 UR8, c[0x0][0xb28] ;  /* 0x00016500ff0877ac */ /* 0x000e620008000a00 */
[----:B--2---:R-:W-:Y:S02]  /*1a40*/  UISETP.NE.AND UP0, UPT, UR14, 0x1, UPT ;  /* 0x000000010e00788c */ /* 0x004fe4000bf05270 */
[----:B----4-:R-:W-:Y:S02]  /*1a50*/  UIMAD.WIDE.U32 UR10, UR5, UR15, URZ ;  /* 0x0000000f050a72a5 */ /* 0x010fe4000f8e00ff */
[----:B---3--:R-:W-:-:S02]  /*1a60*/  UIMAD.WIDE.U32 UR18, UR6, UR12, URZ ;  /* 0x0000000c061272a5 */ /* 0x008fc4000f8e00ff */
[----:B-1----:R-:W-:Y:S02]  /*1a70*/  UISETP.NE.AND UP1, UPT, UR32, 0x1, UPT ;  /* 0x000000012000788c */ /* 0x002fe4000bf25270 */
[----:B------:R-:W-:Y:S01]  /*1a80*/  UISETP.NE.AND UP2, UPT, UR29, 0x1, UPT ;  /* 0x000000011d00788c */ /* 0x000fe2000bf45270 */
[----:B------:R-:W-:Y:S02]  /*1a90*/  UMOV UR10, UR11 ;  /* 0x0000000b000a7c82 */ /* 0x000fe40008000000 */
[----:B------:R-:W-:Y:S01]  /*1aa0*/  UMOV UR18, UR19 ;  /* 0x0000001300127c82 */ /* 0x000fe20008000000 */
[----:B------:R-:W-:Y:S02]  /*1ab0*/  @UP0 USHF.R.U32.HI UR5, URZ, UR4, UR10 ;  /* 0x00000004ff050299 */ /* 0x000fe4000801160a */
[----:B------:R-:W-:Y:S02]  /*1ac0*/  UIMAD.WIDE.U32 UR22, UR28, UR15, URZ ;  /* 0x0000000f1c1672a5 */ /* 0x000fe4000f8e00ff */
[----:B------:R-:W-:-:S02]  /*1ad0*/  UIMAD.WIDE.U32 UR10, UR5, UR8, URZ ;  /* 0x00000008050a72a5 */ /* 0x000fc4000f8e00ff */
[----:B------:R-:W-:Y:S02]  /*1ae0*/  @UP1 USHF.R.U32.HI UR6, URZ, UR13, UR18 ;  /* 0x0000000dff061299 */ /* 0x000fe40008011612 */
[----:B------:R-:W-:Y:S02]  /*1af0*/  UIMAD.WIDE.U32 UR16, UR33, UR12, URZ ;  /* 0x0000000c211072a5 */ /* 0x000fe4000f8e00ff */
[----:B------:R-:W-:Y:S01]  /*1b00*/  UIMAD.WIDE.U32 UR18, UR6, UR8, URZ ;  /* 0x00000008061272a5 */ /* 0x000fe2000f8e00ff */
[----:B------:R-:W-:Y:S01]  /*1b10*/  UMOV UR22, UR23 ;  /* 0x0000001700167c82 */ /* 0x000fe20008000000 */
[----:B------:R-:W-:Y:S01]  /*1b20*/  UMOV UR10, UR11 ;  /* 0x0000000b000a7c82 */ /* 0x000fe20008000000 */
[----:B------:R-:W-:Y:S02]  /*1b30*/  USHF.R.U32.HI UR22, URZ, UR4, UR22 ;  /* 0x00000004ff167299 */ /* 0x000fe40008011616 */
[----:B------:R-:W-:Y:S02]  /*1b40*/  @UP2 USHF.R.U32.HI UR5, URZ, UR9, UR10 ;  /* 0x00000009ff052299 */ /* 0x000fe4000801160a */
[----:B------:R-:W-:Y:S01]  /*1b50*/  UMOV UR7, UR19 ;  /* 0x0000001300077c82 */ /* 0x000fe20008000000 */
[----:B------:R-:W-:Y:S01]  /*1b60*/  UMOV UR16, UR17 ;  /* 0x0000001100107c82 */ /* 0x000fe20008000000 */
[----:B------:R-:W-:-:S02]  /*1b70*/  @UP2 USHF.R.U32.HI UR6, URZ, UR9, UR7 ;  /* 0x00000009ff062299 */ /* 0x000fc40008011607 */
[----:B------:R-:W-:Y:S02]  /*1b80*/  USHF.R.U32.HI UR16, URZ, UR13, UR16 ;  /* 0x0000000dff107299 */ /* 0x000fe40008011610 */
[----:B------:R-:W-:Y:S02]  /*1b90*/  USEL UR4, UR28, UR22, !UP0 ;  /* 0x000000161c047287 */ /* 0x000fe4000c000000 */
[----:B------:R-:W-:Y:S02]  /*1ba0*/  UIMAD UR7, UR5, UR29, URZ ;  /* 0x0000001d050772a4 */ /* 0x000fe4000f8e02ff */
[----:B------:R-:W-:Y:S02]  /*1bb0*/  USEL UR5, UR33, UR16, !UP1 ;  /* 0x0000001021057287 */ /* 0x000fe4000c800000 */
[----:B------:R-:W-:Y:S02]  /*1bc0*/  UIMAD UR12, UR6, UR29, URZ ;  /* 0x0000001d060c72a4 */ /* 0x000fe4000f8e02ff */
[----:B------:R-:W-:-:S02]  /*1bd0*/  UISETP.GE.AND UP0, UPT, UR4, UR7, UPT ;  /* 0x000000070400728c */ /* 0x000fc4000bf06270 */
[----:B------:R-:W-:Y:S02]  /*1be0*/  UIMAD.WIDE.U32 UR10, UR4, UR8, URZ ;  /* 0x00000008040a72a5 */ /* 0x000fe4000f8e00ff */
[----:B------:R-:W-:Y:S02]  /*1bf0*/  UISETP.GE.OR UP0, UPT, UR5, UR12, UP0 ;  /* 0x0000000c0500728c */ /* 0x000fe40008706670 */
[----:B------:R-:W-:Y:S02]  /*1c00*/  UIMAD.WIDE.U32 UR12, UR5, UR8, URZ ;  /* 0x00000008050c72a5 */ /* 0x000fe4000f8e00ff */
[----:B------:R-:W-:Y:S01]  /*1c10*/  UIADD3 UR10, UPT, UPT, -UR4, URZ, URZ ;  /* 0x000000ff040a7290 */ /* 0x000fe2000fffe1ff */
[----:B------:R-:W-:Y:S01]  /*1c20*/  UMOV UR8, UR11 ;  /* 0x0000000b00087c82 */ /* 0x000fe20008000000 */
[----:B------:R-:W-:Y:S02]  /*1c30*/  UIADD3 UR20, UPT, UPT, -UR5, URZ, URZ ;  /* 0x000000ff05147290 */ /* 0x000fe4000fffe1ff */
[----:B------:R-:W-:-:S03]  /*1c40*/  USHF.R.U32.HI UR8, URZ, UR9, UR8 ;  /* 0x00000009ff087299 */ /* 0x000fc60008011608 */
[----:B------:R-:W-:Y:S01]  /*1c50*/  @!UP0 UMOV UR7, UR13 ;  /* 0x0000000d00078c82 */ /* 0x000fe20008000000 */
[----:B------:R-:W-:Y:S02]  /*1c60*/  UIMAD UR28, UR14, UR10, UR28 ;  /* 0x0000000a0e1c72a4 */ /* 0x000fe4000f8e021c */
[----:B------:R-:W-:Y:S02]  /*1c70*/  USEL UR8, UR4, UR8, !UP2 ;  /* 0x0000000804087287 */ /* 0x000fe4000d000000 */
[----:B------:R-:W-:Y:S02]  /*1c80*/  @!UP0 USHF.R.U32.HI UR7, URZ, UR9, UR7 ;  /* 0x00000009ff078299 */ /* 0x000fe40008011607 */
[----:B------:R-:W-:Y:S02]  /*1c90*/  UIADD3 UR9, UPT, UPT, -UR8, URZ, URZ ;  /* 0x000000ff08097290 */ /* 0x000fe4000fffe1ff */
[----:B------:R-:W-:Y:S02]  /*1ca0*/  @!UP0 USEL UR7, UR5, UR7, !UP2 ;  /* 0x0000000705078287 */ /* 0x000fe4000d000000 */
[----:B------:R-:W-:-:S02]  /*1cb0*/  UIMAD UR9, UR29, UR9, UR4 ;  /* 0x000000091d0972a4 */ /* 0x000fc4000f8e0204 */
[----:B------:R-:W-:Y:S02]  /*1cc0*/  @!UP0 UIADD3 UR8, UPT, UPT, UR8, -UR7, URZ ;  /* 0x8000000708088290 */ /* 0x000fe4000fffe0ff */
[----:B------:R-:W-:Y:S02]  /*1cd0*/  @!UP0 UIMAD UR6, UR9, UR6, UR7 ;  /* 0x00000006090682a4 */ /* 0x000fe4000f8e0207 */
[----:B------:R-:W-:Y:S02]  /*1ce0*/  @!UP0 UIMAD UR4, UR8, UR29, UR5 ;  /* 0x0000001d080482a4 */ /* 0x000fe4000f8e0205 */
[----:B------:R-:W-:Y:S02]  /*1cf0*/  UIMAD UR20, UR32, UR20, UR33 ;  /* 0x00000014201472a4 */ /* 0x000fe4000f8e0221 */
[----:B------:R-:W-:Y:S01]  /*1d00*/  UIMAD UR28, UR4, UR14, UR28 ;  /* 0x0000000e041c72a4 */ /* 0x000fe2000f8e021c */
[----:B------:R-:W-:Y:S02]  /*1d10*/  @!UP0 UMOV UR5, UR6 ;  /* 0x0000000600058c82 */ /* 0x000fe40008000000 */
[----:B------:R-:W-:-:S12]  /*1d20*/  UIMAD UR20, UR5, UR32, UR20 ;  /* 0x00000020051472a4 */ /* 0x000fd8000f8e0214 */
.L_x_19:
[----:B------:R-:W-:-:S09]  /*1d30*/  UISETP.NE.AND UP0, UPT, UR34, 0x1, UPT ;  /* 0x000000012200788c */ /* 0x000fd2000bf05270 */
[----:B------:R-:W-:Y:S05]  /*1d40*/  BRA.U UP0, `(.L_x_20) ;  /* 0x0000000100447547 */ /* 0x000fea000b800000 */
[----:B------:R-:W2:Y:S01]  /*1d50*/  LDCU.128 UR8, c[0x0][0xb10] ;  /* 0x00016200ff0877ac */ /* 0x000ea20008000c00 */
[----:B------:R-:W3:Y:S01]  /*1d60*/  LDCU UR12, c[0x0][0xb0c] ;  /* 0x00016180ff0c77ac */ /* 0x000ee20008000800 */
[----:B------:R-:W4:Y:S01]  /*1d70*/  LDCU UR13, c[0x0][0xb20] ;  /* 0x00016400ff0d77ac */ /* 0x000f220008000800 */
[----:B--2---:R-:W-:Y:S02]  /*1d80*/  UIMAD.WIDE.U32 UR6, UR20, UR8, URZ ;  /* 0x00000008140672a5 */ /* 0x004fe4000f8e00ff */
[----:B------:R-:W-:Y:S02]  /*1d90*/  UIMAD.WIDE.U32 UR4, UR28, UR11, URZ ;  /* 0x0000000b1c0472a5 */ /* 0x000fe4000f8e00ff */
[----:B---3--:R-:W-:Y:S02]  /*1da0*/  UISETP.NE.AND UP1, UPT, UR12, 0x1, UPT ;  /* 0x000000010c00788c */ /* 0x008fe4000bf25270 */
[----:B------:R-:W-:Y:S01]  /*1db0*/  UISETP.NE.AND UP0, UPT, UR10, 0x1, UPT ;  /* 0x000000010a00788c */ /* 0x000fe2000bf05270 */
[----:B------:R-:W-:-:S02]  /*1dc0*/  UMOV UR6, UR7 ;  /* 0x0000000700067c82 */ /* 0x000fc40008000000 */
[----:B------:R-:W-:Y:S01]  /*1dd0*/  UMOV UR4, UR5 ;  /* 0x0000000500047c82 */ /* 0x000fe20008000000 */
[----:B------:R-:W-:Y:S02]  /*1de0*/  USHF.R.U32.HI UR9, URZ, UR9, UR6 ;  /* 0x00000009ff097299 */ /* 0x000fe40008011606 */
[----:B----4-:R-:W-:Y:S02]  /*1df0*/  USHF.R.U32.HI UR4, URZ, UR13, UR4 ;  /* 0x0000000dff047299 */ /* 0x010fe40008011604 */
[----:B------:R-:W-:Y:S02]  /*1e00*/  USEL UR5, UR20, UR9, !UP1 ;  /* 0x0000000914057287 */ /* 0x000fe4000c800000 */
[----:B------:R-:W-:-:S04]  /*1e10*/  USEL UR4, UR28, UR4, !UP0 ;  /* 0x000000041c047287 */ /* 0x000fc8000c000000 */
[----:B------:R-:W-:Y:S02]  /*1e20*/  UIADD3 UR6, UPT, UPT, -UR4, UR5, URZ ;  /* 0x0000000504067290 */ /* 0x000fe4000fffe1ff */
[----:B------:R-:W-:Y:S02]  /*1e30*/  UIADD3 UR4, UPT, UPT, UR4, -UR5, URZ ;  /* 0x8000000504047290 */ /* 0x000fe4000fffe0ff */
[----:B------:R-:W-:Y:S02]  /*1e40*/  UIMAD UR28, UR6, UR10, UR28 ;  /* 0x0000000a061c72a4 */ /* 0x000fe4000f8e021c */
[----:B------:R-:W-:-:S12]  /*1e50*/  UIMAD UR20, UR4, UR12, UR20 ;  /* 0x0000000c041472a4 */ /* 0x000fd8000f8e0214 */
.L_x_20:
[----:B------:R-:W-:-:S09]  /*1e60*/  UISETP.EQ.U32.AND UP0, UPT, UR35, 0x1, UPT ;  /* 0x000000012300788c */ /* 0x000fd2000bf02070 */
[----:B------:R-:W-:Y:S05]  /*1e70*/  BRA.U !UP0, `(.L_x_21) ;  /* 0x00000001080c7547 */ /* 0x000fea000b800000 */
[----:B------:R-:W-:Y:S01]  /*1e80*/  UCGABAR_WAIT ;  /* 0x0000000000007dc7 */ /* 0x000fe20008000000 */
[----:B------:R-:W-:Y:S01]  /*1e90*/  CCTL.IVALL ;  /* 0x00000000ff00798f */ /* 0x000fe20002000000 */
[----:B------:R-:W-:Y:S05]  /*1ea0*/  BRA `(.L_x_22) ;  /* 0x0000000000047947 */ /* 0x000fea0003800000 */
.L_x_21:
[----:B------:R-:W-:Y:S06]  /*1eb0*/  BAR.SYNC.DEFER_BLOCKING 0x0 ;  /* 0x0000000000007b1d */ /* 0x000fec0000010000 */
.L_x_22:
[----:B------:R-:W-:Y:S05]  /*1ec0*/  BRA.U UP3, `(.L_x_23) ;  /* 0x0000002d03b47547 */ /* 0x000fea000b800000 */
[----:B------:R-:W2:Y:S01]  /*1ed0*/  LDCU UR6, c[0x0][0x38c] ;  /* 0x00007180ff0677ac */ /* 0x000ea20008000800 */
[----:B------:R-:W-:Y:S01]  /*1ee0*/  PLOP3.LUT P1, PT, PT, PT, UP5, 0x80, 0x8 ;  /* 0x000000000008781c */ /* 0x000fe20003f2f058 */
[----:B------:R-:W-:Y:S01]  /*1ef0*/  IMAD.MOV.U32 R12, RZ, RZ, 0x1 ;  /* 0x00000001ff0c7424 */ /* 0x000fe200078e00ff */
[----:B------:R-:W-:Y:S01]  /*1f00*/  ISETP.NE.AND P2, PT, R0, RZ, P3 ;  /* 0x000000ff0000720c */ /* 0x000fe20001f45270 */
[----:B------:R-:W-:Y:S01]  /*1f10*/  USHF.L.U32 UR7, UR33, 0x6, URZ ;  /* 0x0000000621077899 */ /* 0x000fe200080006ff */
[----:B------:R-:W-:Y:S01]  /*1f20*/  PLOP3.LUT P1, PT, P1, PT, PT, 0x8, 0x80 ;  /* 0x000000000080781c */ /* 0x000fe20000f2e170 */
[----:B------:R-:W-:Y:S01]  /*1f30*/  UISETP.NE.AND UP1, UPT, UR25, URZ, UPT ;  /* 0x000000ff1900728c */ /* 0x000fe2000bf25270 */
[----:B------:R-:W-:Y:S01]  /*1f40*/  CS2R R10, SRZ ;  /* 0x00000000000a7805 */ /* 0x000fe2000001ff00 */
[----:B------:R-:W-:Y:S01]  /*1f50*/  IMAD.MOV.U32 R9, RZ, RZ, RZ ;  /* 0x000000ffff097224 */ /* 0x000fe200078e00ff */
[----:B------:R-:W3:Y:S01]  /*1f60*/  LDCU UR40, c[0x0][0x370] ;  /* 0x00006e00ff2877ac */ /* 0x000ee20008000800 */
[----:B------:R-:W-:Y:S01]  /*1f70*/  IMAD.MOV.U32 R8, RZ, RZ, 0x1 ;  /* 0x00000001ff087424 */ /* 0x000fe200078e00ff */
[----:B------:R-:W-:Y:S01]  /*1f80*/  USEL UR25, UR44, 0x2, UP1 ;  /* 0x000000022c197887 */ /* 0x000fe20008800000 */
[----:B------:R-:W4:Y:S01]  /*1f90*/  LDCU.64 UR30, c[0x0][0x348] ;  /* 0x00006900ff1e77ac */ /* 0x000f220008000a00 */
[----:B--2---:R-:W-:-:S02]  /*1fa0*/  UIADD3 UR5, UPT, UPT, UR6, 0x1f, URZ ;  /* 0x0000001f06057890 */ /* 0x004fc4000fffe0ff */
[----:B------:R-:W-:Y:S02]  /*1fb0*/  UIADD3 UR49, UPT, UPT, UR6, 0x3e, URZ ;  /* 0x0000003e06317890 */ /* 0x000fe4000fffe0ff */
[----:B------:R-:W-:Y:S01]  /*1fc0*/  USHF.R.S32.HI UR4, URZ, 0x1f, UR5 ;  /* 0x0000001fff047899 */ /* 0x000fe20008011405 */
[----:B------:R-:W2:Y:S03]  /*1fd0*/  LDCU UR39, c[0x0][0x374] ;  /* 0x00006e80ff2777ac */ /* 0x000ea60008000800 */
[----:B------:R-:W-:Y:S02]  /*1fe0*/  ULEA.HI UR4, UR4, UR5, URZ, 0x5 ;  /* 0x0000000504047291 */ /* 0x000fe4000f8f28ff */
[----:B------:R-:W-:Y:S02]  /*1ff0*/  ULOP3.LUT UR5, UR7, 0x40, URZ, 0xc0, !UPT ;  /* 0x0000004007057892 */ /* 0x000fe4000f8ec0ff */
[----:B------:R-:W-:-:S02]  /*2000*/  USHF.R.S32.HI UR43, URZ, 0x5, UR4 ;  /* 0x00000005ff2b7899 */ /* 0x000fc40008011404 */
[----:B------:R-:W-:Y:S02]  /*2010*/  UIADD3 UR4, UPT, UPT, UR6, -0x1, URZ ;  /* 0xffffffff06047890 */ /* 0x000fe4000fffe0ff */
[----:B------:R-:W-:Y:S02]  /*2020*/  UISETP.LT.U32.AND UP0, UPT, UR43, 0x34, UPT ;  /* 0x000000342b00788c */ /* 0x000fe4000bf01070 */
[----:B------:R-:W-:Y:S02]  /*2030*/  UISETP.GE.U32.AND UP2, UPT, UR4, -0x3f, UPT ;  /* 0xffffffc10400788c */ /* 0x000fe4000bf46070 */
[----:B------:R-:W-:Y:S02]  /*2040*/  USEL UR41, UR43, 0x34, UP0 ;  /* 0x000000342b297887 */ /* 0x000fe40008000000 */
[----:B------:R-:W-:Y:S02]  /*2050*/  ULEA UR48, UR48, UR5, 0x5 ;  /* 0x0000000530307291 */ /* 0x000fe4000f8e28ff */
[----:B------:R-:W-:-:S02]  /*2060*/  UIADD3 UR4, UPT, UPT, UR41, -0x1, URZ ;  /* 0xffffffff29047890 */ /* 0x000fc4000fffe0ff */
[----:B------:R-:W-:Y:S02]  /*2070*/  ULEA UR45, UR45, UR5, 0x5 ;  /* 0x000000052d2d7291 */ /* 0x000fe4000f8e28ff */
[----:B------:R-:W-:Y:S02]  /*2080*/  UIADD3 UR47, UPT, UPT, UR43, -UR41, URZ ;  /* 0x800000292b2f7290 */ /* 0x000fe4000fffe0ff */
[----:B------:R-:W-:Y:S01]  /*2090*/  @UP2 UIADD3 UR4, UPT, UPT, UR41, URZ, URZ ;  /* 0x000000ff29042290 */ /* 0x000fe2000fffe0ff */
[----:B------:R-:W-:-:S03]  /*20a0*/  UMOV UR7, URZ ;  /* 0x000000ff00077c82 */ /* 0x000fc60008000000 */
[----:B------:R-:W-:Y:S02]  /*20b0*/  UIADD3 UR29, UPT, UPT, UR4, 0x1, URZ ;  /* 0x00000001041d7890 */ /* 0x000fe4000fffe0ff */
[----:B--234-:R-:W-:-:S12]  /*20c0*/  UIADD3 UR44, UPT, UPT, -UR4, URZ, URZ ;  /* 0x000000ff042c7290 */ /* 0x01cfd8000fffe1ff */
.L_x_43:
[----:B------:R-:W-:Y:S01]  /*20d0*/  UISETP.NE.AND UP0, UPT, UR46, URZ, UPT ;  /* 0x000000ff2e00728c */ /* 0x000fe2000bf05270 */
[----:B------:R-:W2:Y:S08]  /*20e0*/  S2UR UR46, SR_CgaCtaId ;  /* 0x00000000002e79c3 */ /* 0x000eb00000008800 */
[----:B------:R-:W-:Y:S05]  /*20f0*/  BRA.U UP0, `(.L_x_24) ;  /* 0x0000000100347547 */ /* 0x000fea000b800000 */
[----:B------:R-:W3:Y:S01]  /*2100*/  S2R R0, SR_CgaCtaId ;  /* 0x0000000000007919 */ /* 0x000ee20000008800 */
[----:B------:R-:W-:-:S04]  /*2110*/  MOV R2, 0x400 ;  /* 0x0000040000027802 */ /* 0x000fc80000000f00 */
[----:B---3--:R-:W-:Y:S02]  /*2120*/  LEA R0, R0, R2, 0x18 ;  /* 0x0000000200007211 */ /* 0x008fe400078ec0ff */
[----:B------:R-:W-:-:S03]  /*2130*/  SHF.L.U32 R2, R8, 0x1f, RZ ;  /* 0x0000001f08027819 */ /* 0x000fc600000006ff */
[----:B------:R-:W-:-:S04]  /*2140*/  IMAD R0, R9, 0x8, R0 ;  /* 0x0000000809007824 */ /* 0x000fc800078e0200 */
[----:B------:R-:W3:Y:S02]  /*2150*/  SYNCS.PHASECHK.TRANS64.TRYWAIT P0, [R0+URZ+0x3e0], R2 ;  /* 0x0003e002000075a7 */ /* 0x000ee400080011ff */
[----:B---3--:R-:W-:Y:S05]  /*2160*/  @!P0 BRA `(.L_x_25) ;  /* 0x0000007c00dc8947 */ /* 0x008fea0003800000 */
.L_x_172:
[----:B------:R-:W-:Y:S01]  /*2170*/  VIADD R9, R9, 0x1 ;  /* 0x0000000109097836 */ /* 0x000fe20000000000 */
[----:B------:R3:W-:Y:S04]  /*2180*/  SYNCS.ARRIVE.TRANS64.A1T0 RZ, [R0+URZ+0x3d0], RZ ;  /* 0x0003d0ff00ff79a7 */ /* 0x0007e800081000ff */
[----:B------:R-:W-:-:S04]  /*2190*/  ISETP.NE.AND P0, PT, R9, 0x2, PT ;  /* 0x000000020900780c */ /* 0x000fc80003f05270 */
[----:B------:R-:W-:Y:S02]  /*21a0*/  SEL R9, R9, RZ, P0 ;  /* 0x000000ff09097207 */ /* 0x000fe40000000000 */
[----:B---3--:R-:W-:-:S04]  /*21b0*/  SEL R0, RZ, 0x1, P0 ;  /* 0x00000001ff007807 */ /* 0x008fc80000000000 */
[----:B------:R-:W-:-:S07]  /*21c0*/  LOP3.LUT R8, R8, R0, RZ, 0x3c, !PT ;  /* 0x0000000008087212 */ /* 0x000fce00078e3cff */
.L_x_24:
[----:B------:R-:W-:Y:S01]  /*21d0*/  UMOV UR6, 0x400 ;  /* 0x0000040000067882 */ /* 0x000fe20000000000 */
[----:B------:R-:W-:Y:S01]  /*21e0*/  SHF.L.U32 R0, R12, 0x1f, RZ ;  /* 0x0000001f0c007819 */ /* 0x000fe200000006ff */
[----:B--2---:R-:W-:Y:S02]  /*21f0*/  ULEA UR6, UR46, UR6, 0x18 ;  /* 0x000000062e067291 */ /* 0x004fe4000f8ec0ff */
[----:B------:R-:W-:Y:S02]  /*2200*/  UISETP.GE.U32.AND UP0, UPT, UR49, 0x3f, UPT ;  /* 0x0000003f3100788c */ /* 0x000fe4000bf06070 */
[----:B------:R-:W-:Y:S02]  /*2210*/  ULEA UR4, UR7, UR6, 0x3 ;  /* 0x0000000607047291 */ /* 0x000fe4000f8e18ff */
[----:B------:R-:W-:Y:S01]  /*2220*/  ULEA UR11, UR28, UR48, 0x7 ;  /* 0x000000301c0b7291 */ /* 0x000fe2000f8e38ff */
[----:B------:R-:W-:-:S06]  /*2230*/  UMOV UR13, URZ ;  /* 0x000000ff000d7c82 */ /* 0x000fcc0008000000 */
[----:B------:R2:W3:Y:S01]  /*2240*/  SYNCS.PHASECHK.TRANS64.TRYWAIT P0, [UR4+0x1a0], R0 ;  /* 0x0001a000ff0075a7 */ /* 0x0004e20008001104 */
[----:B------:R-:W-:-:S04]  /*2250*/  ULEA.HI UR4, UR20, UR20, URZ, 0x1 ;  /* 0x0000001414047291 */ /* 0x000fc8000f8f08ff */
[----:B------:R-:W-:-:S04]  /*2260*/  USHF.L.U32 UR4, UR4, 0x6, URZ ;  /* 0x0000000604047899 */ /* 0x000fc800080006ff */
[----:B------:R-:W-:-:S04]  /*2270*/  ULOP3.LUT UR35, UR4, 0xffffff80, URZ, 0xc0, !UPT ;  /* 0xffffff8004237892 */ /* 0x000fc8000f8ec0ff */
[----:B------:R-:W-:Y:S01]  /*2280*/  UIADD3 UR35, UPT, UPT, UR45, UR35, URZ ;  /* 0x000000232d237290 */ /* 0x000fe2000fffe0ff */
[----:B------:R-:W-:Y:S11]  /*2290*/  BRA.U !UP0, `(.L_x_26) ;  /* 0x0000000108cc7547 */ /* 0x000ff6000b800000 */
[----:B------:R-:W-:Y:S01]  /*22a0*/  UMOV UR18, UR44 ;  /* 0x0000002c00127c82 */ /* 0x000fe20008000000 */
[----:B------:R-:W-:Y:S01]  /*22b0*/  UMOV UR4, UR7 ;  /* 0x0000000700047c82 */ /* 0x000fe20008000000 */
[----:B------:R-:W-:-:S05]  /*22c0*/  UMOV UR34, URZ ;  /* 0x000000ff00227c82 */ /* 0x000fca0008000000 */
.L_x_32:
[----:B------:R-:W-:Y:S01]  /*22d0*/  ULEA UR33, UR4, UR6, 0x3 ;  /* 0x0000000604217291 */ /* 0x000fe2000f8e18ff */
[----:B------:R-:W-:Y:S01]  /*22e0*/  @P3 MOV R2, 0x2000 ;  /* 0x0000200000023802 */ /* 0x000fe20000000f00 */
[----:B-1-34-:R-:W-:Y:S10]  /*22f0*/  @P0 BRA `(.L_x_27) ;  /* 0x00000000000c0947 */ /* 0x01aff40003800000 */
[----:B------:R-:W-:-:S04]  /*2300*/  SHF.L.U32 R3, R12, 0x1f, RZ ;  /* 0x0000001f0c037819 */ /* 0x000fc800000006ff */
[----:B------:R-:W3:Y:S02]  /*2310*/  SYNCS.PHASECHK.TRANS64.TRYWAIT P0, [UR33+0x1a0], R3 ;  /* 0x0001a003ff0075a7 */ /* 0x000ee40008001121 */
[----:B---3--:R-:W-:Y:S05]  /*2320*/  @!P0 BRA `(.L_x_28) ;  /* 0x0000007c00808947 */ /* 0x008fea0003800000 */
.L_x_27:
[----:B------:R3:W-:Y:S01]  /*2330*/  @P3 SYNCS.ARRIVE.TRANS64 RZ, [UR33], R2 ;  /* 0x00000002ffff39a7 */ /* 0x0007e20008000021 */
[----:B------:R-:W-:Y:S02]  /*2340*/  ULOP3.LUT UR5, UR25, 0x2, URZ, 0xfc, !UPT ;  /* 0x0000000219057892 */ /* 0x000fe4000f8efcff */
[----:B------:R-:W-:Y:S02]  /*2350*/  UIADD3 UR18, UPT, UPT, UR18, 0x1, URZ ;  /* 0x0000000112127890 */ /* 0x000fe4000fffe0ff */
[----:B------:R-:W-:Y:S02]  /*2360*/  UISETP.NE.AND UP0, UPT, UR5, 0x2, UPT ;  /* 0x000000020500788c */ /* 0x000fe4000bf05270 */
[----:B------:R-:W-:-:S07]  /*2370*/  UISETP.NE.AND UP2, UPT, UR18, 0x1, UPT ;  /* 0x000000011200788c */ /* 0x000fce000bf45270 */
[----:B------:R-:W-:Y:S05]  /*2380*/  BRA.U UP0, `(.L_x_29) ;  /* 0x0000000100047547 */ /* 0x000fea000b800000 */
[----:B-1----:R-:W-:Y:S05]  /*2390*/  BPT.TRAP 0x1 ;  /* 0x000000040000795c */ /* 0x002fea0000300000 */
.L_x_29:
[----:B------:R-:W-:Y:S04]  /*23a0*/  BSSY.RECONVERGENT B0, `(.L_x_30) ;  /* 0x0000003000007945 */ /* 0x000fe80003800200 */
[----:B------:R-:W-:Y:S05]  /*23b0*/  @!P2 BRA `(.L_x_31) ;  /* 0x000000000004a947 */ /* 0x000fea0003800000 */
[----:B-1----:R-:W-:Y:S05]  /*23c0*/  BPT.TRAP 0x1 ;  /* 0x000000040000795c */ /* 0x002fea0000300000 */
.L_x_31:
[----:B-1----:R-:W-:Y:S05]  /*23d0*/  BSYNC.RECONVERGENT B0 ;  /* 0x0000000000007941 */ /* 0x002fea0003800200 */
.L_x_30:
[----:B------:R-:W-:Y:S02]  /*23e0*/  UIADD3 UR5, UPT, UPT, UR4, 0x1, URZ ;  /* 0x0000000104057890 */ /* 0x000fe4000fffe0ff */
[----:B------:R-:W-:Y:S02]  /*23f0*/  USHF.L.U32 UR4, UR4, 0xb, URZ ;  /* 0x0000000b04047899 */ /* 0x000fe400080006ff */
[----:B------:R-:W-:Y:S02]  /*2400*/  UISETP.NE.AND UP0, UPT, UR5, 0x34, UPT ;  /* 0x000000340500788c */ /* 0x000fe4000bf05270 */
[----:B------:R-:W-:Y:S02]  /*2410*/  UIADD3 UR16, UP1, UPT, UR30, 0x80, URZ ;  /* 0x000000801e107890 */ /* 0x000fe4000ff3e0ff */
[----:B------:R-:W-:Y:S02]  /*2420*/  USEL UR8, URZ, 0x1, UP0 ;  /* 0x00000001ff087887 */ /* 0x000fe40008000000 */
[----:B------:R-:W-:-:S02]  /*2430*/  USEL UR7, UR5, URZ, UP0 ;  /* 0x000000ff05077287 */ /* 0x000fc40008000000 */
[----:B------:R-:W-:Y:S02]  /*2440*/  ULOP3.LUT UR32, UR27, UR4, URZ, 0xfc, !UPT ;  /* 0x000000041b207292 */ /* 0x000fe4000f8efcff */
[----:B------:R-:W-:Y:S01]  /*2450*/  ULEA UR5, UR7, UR6, 0x3 ;  /* 0x0000000607057291 */ /* 0x000fe2000f8e18ff */
[----:B------:R-:W-:Y:S01]  /*2460*/  LOP3.LUT R12, R12, UR8, RZ, 0x3c, !PT ;  /* 0x000000080c0c7c12 */ /* 0x000fe2000f8e3cff */
[----:B------:R-:W-:Y:S02]  /*2470*/  UIADD3 UR14, UP0, UPT, UR30, 0x180, URZ ;  /* 0x000001801e0e7890 */ /* 0x000fe4000ff1e0ff */
[----:B------:R-:W-:Y:S01]  /*2480*/  ULOP3.LUT UR8, UR26, UR4, URZ, 0xfc, !UPT ;  /* 0x000000041a087292 */ /* 0x000fe2000f8efcff */
[----:B--2---:R-:W-:Y:S01]  /*2490*/  SHF.L.U32 R0, R12, 0x1f, RZ ;  /* 0x0000001f0c007819 */ /* 0x004fe200000006ff */
[----:B------:R-:W-:Y:S02]  /*24a0*/  ULOP3.LUT UR33, UR33, 0xfefffff8, URZ, 0xc0, !UPT ;  /* 0xfefffff821217892 */ /* 0x000fe4000f8ec0ff */
[----:B------:R-:W-:Y:S01]  /*24b0*/  UIADD3.X UR17, UPT, UPT, URZ, UR31, URZ, UP1, !UPT ;  /* 0x0000001fff117290 */ /* 0x000fe20008ffe4ff */
[----:B------:R4:W1:Y:S01]  /*24c0*/  SYNCS.PHASECHK.TRANS64.TRYWAIT P0, [UR5+0x1a0], R0 ;  /* 0x0001a000ff0075a7 */ /* 0x0008620008001105 */
[----:B------:R-:W-:-:S02]  /*24d0*/  UIADD3 UR32, UPT, UPT, UR6, 0x4600, UR32 ;  /* 0x0000460006207890 */ /* 0x000fc4000fffe020 */
[----:B------:R-:W-:Y:S02]  /*24e0*/  UPRMT UR5, URZ, 0x5410, UR24 ;  /* 0x00005410ff057896 */ /* 0x000fe40008000018 */
[----:B------:R-:W-:Y:S02]  /*24f0*/  UIADD3 UR8, UPT, UPT, UR6, 0x1e600, UR8 ;  /* 0x0001e60006087890 */ /* 0x000fe4000fffe008 */
[----:B------:R-:W-:Y:S02]  /*2500*/  UIADD3.X UR15, UPT, UPT, URZ, UR31, URZ, UP0, !UPT ;  /* 0x0000001fff0f7290 */ /* 0x000fe400087fe4ff */
[----:B------:R-:W-:Y:S01]  /*2510*/  UPRMT UR4, URZ, 0x5410, UR21 ;  /* 0x00005410ff047896 */ /* 0x000fe20008000015 */
[----:B------:R-:W-:Y:S01]  /*2520*/  UMOV UR22, 0x0 ;  /* 0x0000000000167882 */ /* 0x000fe20000000000 */
[----:B------:R-:W-:Y:S01]  /*2530*/  UMOV UR23, 0x10000000 ;  /* 0x1000000000177882 */ /* 0x000fe20000000000 */
[----:B------:R-:W-:Y:S01]  /*2540*/  UMOV UR10, UR34 ;  /* 0x00000022000a7c82 */ /* 0x000fe20008000000 */
[----:B------:R-:W-:Y:S01]  /*2550*/  UMOV UR12, UR36 ;  /* 0x00000024000c7c82 */ /* 0x000fe20008000000 */
[----:B------:R-:W-:Y:S01]  /*2560*/  UMOV UR9, UR33 ;  /* 0x0000002100097c82 */ /* 0x000fe20008000000 */
[----:B------:R2:W-:Y:S01]  /*2570*/  UTMALDG.3D.MULTICAST.2CTA [UR32], [UR16], UR5, desc[UR22] ;  /* 0x00001620100073b4 */ /* 0x0005e20008211805 */
[----:B------:R-:W-:-:S02]  /*2580*/  UMOV UR13, UR29 ;  /* 0x0000001d000d7c82 */ /* 0x000fc40008000000 */
[----:B------:R3:W-:Y:S01]  /*2590*/  UTMALDG.3D.MULTICAST.2CTA [UR8], [UR14], UR4, desc[UR22] ;  /* 0x000016080e0073b4 */ /* 0x0007e20008211804 */
[----:B--2---:R-:W-:Y:S01]  /*25a0*/  UIADD3 UR34, UPT, UPT, UR34, 0x20, URZ ;  /* 0x0000002022227890 */ /* 0x004fe2000fffe0ff */
[----:B---3--:R-:W-:Y:S01]  /*25b0*/  UMOV UR4, UR7 ;  /* 0x0000000700047c82 */ /* 0x008fe20008000000 */
[----:B------:R-:W-:Y:S10]  /*25c0*/  BRA.U UP2, `(.L_x_32) ;  /* 0xfffffffd02407547 */ /* 0x000ff4000b83ffff */
.L_x_26:
[----:B------:R-:W-:Y:S01]  /*25d0*/  ULEA UR4, UR7, UR6, 0x3 ;  /* 0x0000000607047291 */ /* 0x000fe2000f8e18ff */
[----:B--2-4-:R-:W-:Y:S01]  /*25e0*/  SHF.L.U32 R0, R12, 0x1f, RZ ;  /* 0x0000001f0c007819 */ /* 0x014fe200000006ff */
[----:B------:R-:W-:Y:S01]  /*25f0*/  @!P1 SYNCS.ARRIVE.TRANS64.A1T0 RZ, [UR6+0x368], RZ ;  /* 0x000368ffffff99a7 */ /* 0x000fe20008100006 */
[----:B------:R-:W-:-:S06]  /*2600*/  UISETP.GT.AND UP0, UPT, UR43, UR41, UPT ;  /* 0x000000292b00728c */ /* 0x000fcc000bf04270 */
[----:B-1-3--:R1:W2:Y:S03]  /*2610*/  SYNCS.PHASECHK.TRANS64.TRYWAIT P0, [UR4+0x1a0], R0 ;  /* 0x0001a000ff0075a7 */ /* 0x00a2a60008001104 */
[----:B------:R-:W-:Y:S05]  /*2620*/  BRA.U !UP0, `(.L_x_33) ;  /* 0x0000000108cc7547 */ /* 0x000fea000b800000 */
[----:B------:R-:W-:Y:S01]  /*2630*/  UIADD3 UR28, UPT, UPT, UR47, UR13, URZ ;  /* 0x0000000d2f1c7290 */ /* 0x000fe2000fffe0ff */
[----:B------:R-:W-:-:S11]  /*2640*/  UMOV UR4, UR7 ;  /* 0x0000000700047c82 */ /* 0x000fd60008000000 */
.L_x_39:
[----:B------:R-:W-:Y:S01]  /*2650*/  ULEA UR17, UR4, UR6, 0x3 ;  /* 0x0000000604117291 */ /* 0x000fe2000f8e18ff */
[----:B--2---:R-:W-:Y:S01]  /*2660*/  @P3 MOV R2, 0x2000 ;  /* 0x0000200000023802 */ /* 0x004fe20000000f00 */
[----:B--2-4-:R-:W-:Y:S10]  /*2670*/  @P0 BRA `(.L_x_34) ;  /* 0x00000000000c0947 */ /* 0x014ff40003800000 */
[----:B------:R-:W-:-:S04]  /*2680*/  SHF.L.U32 R3, R12, 0x1f, RZ ;  /* 0x0000001f0c037819 */ /* 0x000fc800000006ff */
[----:B------:R-:W2:Y:S02]  /*2690*/  SYNCS.PHASECHK.TRANS64.TRYWAIT P0, [UR17+0x1a0], R3 ;  /* 0x0001a003ff0075a7 */ /* 0x000ea40008001111 */
[----:B--2---:R-:W-:Y:S05]  /*26a0*/  @!P0 BRA `(.L_x_35) ;  /* 0x0000007800b88947 */ /* 0x004fea0003800000 */
.L_x_34:
[----:B------:R2:W-:Y:S01]  /*26b0*/  @P3 SYNCS.ARRIVE.TRANS64 RZ, [UR17], R2 ;  /* 0x00000002ffff39a7 */ /* 0x0005e20008000011 */
[----:B------:R-:W-:-:S04]  /*26c0*/  ULOP3.LUT UR5, UR25, 0x2, URZ, 0xfc, !UPT ;  /* 0x0000000219057892 */ /* 0x000fc8000f8efcff */
[----:B------:R-:W-:-:S09]  /*26d0*/  UISETP.NE.AND UP0, UPT, UR5, 0x2, UPT ;  /* 0x000000020500788c */ /* 0x000fd2000bf05270 */
[----:B------:R-:W-:Y:S05]  /*26e0*/  BRA.U UP0, `(.L_x_36) ;  /* 0x0000000100047547 */ /* 0x000fea000b800000 */
[----:B------:R-:W-:Y:S05]  /*26f0*/  BPT.TRAP 0x1 ;  /* 0x000000040000795c */ /* 0x000fea0000300000 */
.L_x_36:
[----:B------:R-:W-:Y:S04]  /*2700*/  BSSY.RECONVERGENT B0, `(.L_x_37) ;  /* 0x0000003000007945 */ /* 0x000fe80003800200 */
[----:B------:R-:W-:Y:S05]  /*2710*/  @!P2 BRA `(.L_x_38) ;  /* 0x000000000004a947 */ /* 0x000fea0003800000 */
[----:B------:R-:W-:Y:S05]  /*2720*/  BPT.TRAP 0x1 ;  /* 0x000000040000795c */ /* 0x000fea0000300000 */
.L_x_38:
[----:B------:R-:W-:Y:S05]  /*2730*/  BSYNC.RECONVERGENT B0 ;  /* 0x0000000000007941 */ /* 0x000fea0003800200 */
.L_x_37:
[----:B------:R-:W-:Y:S02]  /*2740*/  UIADD3 UR5, UPT, UPT, UR4, 0x1, URZ ;  /* 0x0000000104057890 */ /* 0x000fe4000fffe0ff */
[----:B------:R-:W-:Y:S02]  /*2750*/  USHF.L.U32 UR4, UR4, 0xb, URZ ;  /* 0x0000000b04047899 */ /* 0x000fe400080006ff */
[----:B------:R-:W-:Y:S02]  /*2760*/  UISETP.NE.AND UP0, UPT, UR5, 0x34, UPT ;  /* 0x000000340500788c */ /* 0x000fe4000bf05270 */
[----:B------:R-:W-:Y:S02]  /*2770*/  USHF.L.U32 UR18, UR13, 0x5, URZ ;  /* 0x000000050d127899 */ /* 0x000fe400080006ff */
[----:B------:R-:W-:Y:S02]  /*2780*/  USEL UR8, URZ, 0x1, UP0 ;  /* 0x00000001ff087887 */ /* 0x000fe40008000000 */
[----:B------:R-:W-:-:S02]  /*2790*/  USEL UR7, UR5, URZ, UP0 ;  /* 0x000000ff05077287 */ /* 0x000fc40008000000 */
[----:B------:R-:W-:Y:S02]  /*27a0*/  UIADD3 UR22, UP0, UPT, UR30, 0x180, URZ ;  /* 0x000001801e167890 */ /* 0x000fe4000ff1e0ff */
[----:B------:R-:W-:Y:S01]  /*27b0*/  ULEA UR5, UR7, UR6, 0x3 ;  /* 0x0000000607057291 */ /* 0x000fe2000f8e18ff */
[----:B------:R-:W-:Y:S01]  /*27c0*/  LOP3.LUT R12, R12, UR8, RZ, 0x3c, !PT ;  /* 0x000000080c0c7c12 */ /* 0x000fe2000f8e3cff */
[----:B------:R-:W-:Y:S02]  /*27d0*/  UIADD3 UR13, UPT, UPT, UR13, 0x1, URZ ;  /* 0x000000010d0d7890 */ /* 0x000fe4000fffe0ff */
[----:B------:R-:W-:Y:S01]  /*27e0*/  UIADD3 UR14, UP1, UPT, UR30, 0x80, URZ ;  /* 0x000000801e0e7890 */ /* 0x000fe2000ff3e0ff */
[----:B-1----:R-:W-:Y:S01]  /*27f0*/  SHF.L.U32 R0, R12, 0x1f, RZ ;  /* 0x0000001f0c007819 */ /* 0x002fe200000006ff */
[----:B------:R-:W-:Y:S02]  /*2800*/  ULOP3.LUT UR16, UR27, UR4, URZ, 0xfc, !UPT ;  /* 0x000000041b107292 */ /* 0x000fe4000f8efcff */
[----:B------:R-:W-:Y:S01]  /*2810*/  UIADD3.X UR23, UPT, UPT, URZ, UR31, URZ, UP0, !UPT ;  /* 0x0000001fff177290 */ /* 0x000fe200087fe4ff */
[----:B------:R3:W4:Y:S01]  /*2820*/  SYNCS.PHASECHK.TRANS64.TRYWAIT P0, [UR5+0x1a0], R0 ;  /* 0x0001a000ff0075a7 */ /* 0x0007220008001105 */
[----:B------:R-:W-:-:S02]  /*2830*/  ULOP3.LUT UR8, UR26, UR4, URZ, 0xfc, !UPT ;  /* 0x000000041a087292 */ /* 0x000fc4000f8efcff */
[----:B------:R-:W-:Y:S02]  /*2840*/  UISETP.NE.AND UP0, UPT, UR13, UR28, UPT ;  /* 0x0000001c0d00728c */ /* 0x000fe4000bf05270 */
[----:B------:R-:W-:Y:S02]  /*2850*/  ULOP3.LUT UR17, UR17, 0xfefffff8, URZ, 0xc0, !UPT ;  /* 0xfefffff811117892 */ /* 0x000fe4000f8ec0ff */
[----:B------:R-:W-:Y:S02]  /*2860*/  UIADD3 UR16, UPT, UPT, UR6, 0x4600, UR16 ;  /* 0x0000460006107890 */ /* 0x000fe4000fffe010 */
[----:B------:R-:W-:Y:S02]  /*2870*/  UIADD3.X UR15, UPT, UPT, URZ, UR31, URZ, UP1, !UPT ;  /* 0x0000001fff0f7290 */ /* 0x000fe40008ffe4ff */
[----:B------:R-:W-:Y:S02]  /*2880*/  UPRMT UR5, URZ, 0x5410, UR24 ;  /* 0x00005410ff057896 */ /* 0x000fe40008000018 */
[----:B------:R-:W-:-:S02]  /*2890*/  UIADD3 UR8, UPT, UPT, UR6, 0x1e600, UR8 ;  /* 0x0001e60006087890 */ /* 0x000fc4000fffe008 */
[----:B------:R-:W-:Y:S01]  /*28a0*/  UPRMT UR4, URZ, 0x5410, UR21 ;  /* 0x00005410ff047896 */ /* 0x000fe20008000015 */
[----:B------:R-:W-:Y:S01]  /*28b0*/  UMOV UR32, 0x0 ;  /* 0x0000000000207882 */ /* 0x000fe20000000000 */
[----:B------:R-:W-:Y:S01]  /*28c0*/  UMOV UR33, 0x10000000 ;  /* 0x1000000000217882 */ /* 0x000fe20000000000 */
[----:B------:R-:W-:Y:S01]  /*28d0*/  UMOV UR19, UR35 ;  /* 0x0000002300137c82 */ /* 0x000fe20008000000 */
[----:B------:R-:W-:Y:S01]  /*28e0*/  UMOV UR20, UR36 ;  /* 0x0000002400147c82 */ /* 0x000fe20008000000 */
[----:B------:R-:W-:Y:S01]  /*28f0*/  UMOV UR12, UR36 ;  /* 0x00000024000c7c82 */ /* 0x000fe20008000000 */
[----:B------:R-:W-:Y:S01]  /*2900*/  UMOV UR9, UR17 ;  /* 0x0000001100097c82 */ /* 0x000fe20008000000 */
[----:B------:R-:W-:Y:S01]  /*2910*/  UMOV UR10, UR18 ;  /* 0x00000012000a7c82 */ /* 0x000fe20008000000 */
[----:B------:R-:W-:Y:S01]  /*2920*/  UTMALDG.3D.MULTICAST.2CTA [UR16], [UR14], UR5, desc[UR32] ;  /* 0x000020100e0073b4 */ /* 0x000fe20008211805 */
[----:B------:R1:W-:Y:S02]  /*2930*/  UTMALDG.3D.MULTICAST.2CTA [UR8], [UR22], UR4, desc[UR32] ;  /* 0x00002008160073b4 */ /* 0x0003e40008211804 */
[----:B-1----:R-:W-:Y:S01]  /*2940*/  UMOV UR4, UR7 ;  /* 0x0000000700047c82 */ /* 0x002fe20008000000 */
[----:B---3--:R-:W-:Y:S05]  /*2950*/  BRA.U UP0, `(.L_x_39) ;  /* 0xfffffffd003c7547 */ /* 0x008fea000b83ffff */
.L_x_33:
[C---:B------:R-:W-:Y:S01]  /*2960*/  LEA R3, R11.reuse, UR6, 0x3 ;  /* 0x000000060b037c11 */ /* 0x040fe2000f8e18ff */
[----:B------:R-:W-:Y:S01]  /*2970*/  NOP ;  /* 0x0000000000007918 */ /* 0x000fe20000000000 */
[----:B-1----:R-:W-:Y:S02]  /*2980*/  SHF.L.U32 R0, R10, 0x1f, RZ ;  /* 0x0000001f0a007819 */ /* 0x002fe400000006ff */
[----:B------:R-:W-:Y:S02]  /*2990*/  LEA R4, R11, UR6, 0x4 ;  /* 0x000000060b047c11 */ /* 0x000fe4000f8e20ff */
[----:B--2-4-:R-:W1:Y:S02]  /*29a0*/  SYNCS.PHASECHK.TRANS64.TRYWAIT P0, [R3+URZ+0x370], R0 ;  /* 0x00037000030075a7 */ /* 0x014e6400080011ff */
[----:B-1----:R-:W-:Y:S05]  /*29b0*/  @!P0 BRA `(.L_x_40) ;  /* 0x00000078000c8947 */ /* 0x002fea0003800000 */
.L_x_175:
[----:B------:R-:W2:Y:S01]  /*29c0*/  LDS.128 R4, [R4+0x400] ;  /* 0x0004000004047984 */ /* 0x000ea20000000c00 */
[----:B------:R-:W-:Y:S01]  /*29d0*/  UISETP.GE.AND UP0, UPT, UR42, 0x1, UPT ;  /* 0x000000012a00788c */ /* 0x000fe2000bf06270 */
[----:B------:R-:W-:Y:S01]  /*29e0*/  @!PT LDS RZ, [RZ] ;  /* 0x00000000fffff984 */ /* 0x000fe20000000800 */
[----:B------:R-:W-:Y:S01]  /*29f0*/  @!PT LDS RZ, [RZ] ;  /* 0x00000000fffff984 */ /* 0x000fe20000000800 */
[----:B------:R-:W-:Y:S01]  /*2a00*/  @!PT LDS RZ, [RZ] ;  /* 0x00000000fffff984 */ /* 0x000fe20000000800 */
[----:B------:R-:W-:Y:S01]  /*2a10*/  @!PT LDS RZ, [RZ] ;  /* 0x00000000fffff984 */ /* 0x000fe20000000800 */
[----:B------:R3:W-:Y:S06]  /*2a20*/  MEMBAR.ALL.CTA ;  /* 0x0000000000007992 */ /* 0x0007ec0000008000 */
[----:B---3--:R-:W3:Y:S01]  /*2a30*/  FENCE.VIEW.ASYNC.S ;  /* 0x00000000000073c6 */ /* 0x008ee20000000000 */
[----:B--2---:R-:W-:-:S13]  /*2a40*/  LOP3.LUT P0, RZ, R6, 0x1, RZ, 0xc0, !PT ;  /* 0x0000000106ff7812 */ /* 0x004fda000780c0ff */
[----:B---3--:R-:W-:Y:S01]  /*2a50*/  VOTEU.ANY UP1, P0 ;  /* 0x0000000000ff7886 */ /* 0x008fe20000020100 */
[----:B------:R-:W-:-:S13]  /*2a60*/  PLOP3.LUT P0, PT, PT, PT, UP1, 0x80, 0x8 ;  /* 0x000000000008781c */ /* 0x000fda0003f0f018 */
[----:B-1----:R-:W-:Y:S02]  /*2a70*/  @P0 LOP3.LUT R0, R5, 0xffff, RZ, 0xc0, !PT ;  /* 0x0000ffff05000812 */ /* 0x002fe400078ec0ff */
[----:B------:R-:W-:Y:S02]  /*2a80*/  @P0 MOV R2, R4 ;  /* 0x0000000400020202 */ /* 0x000fe40000000f00 */
[----:B------:R-:W-:Y:S01]  /*2a90*/  @P0 R2UR UR5, R0 ;  /* 0x00000000000502ca */ /* 0x000fe200000e0000 */
[----:B------:R-:W-:Y:S01]  /*2aa0*/  VIADD R0, R3, 0x380 ;  /* 0x0000038003007836 */ /* 0x000fe20000000000 */
[----:B------:R-:W-:Y:S02]  /*2ab0*/  @P0 SHF.R.U32.HI R4, RZ, 0x10, R5 ;  /* 0x00000010ff040819 */ /* 0x000fe40000011605 */
[----:B------:R-:W-:Y:S02]  /*2ac0*/  @P0 R2UR UR8, R2 ;  /* 0x00000000020802ca */ /* 0x000fe400000e0000 */
[----:B------:R-:W-:-:S02]  /*2ad0*/  PRMT R0, RZ, 0x654, R0 ;  /* 0x00000654ff007816 */ /* 0x000fc40000000000 */
[----:B------:R-:W-:Y:S02]  /*2ae0*/  @P0 R2UR UR4, R4 ;  /* 0x00000000040402ca */ /* 0x000fe400000e0000 */
[----:B------:R1:W-:Y:S03]  /*2af0*/  SYNCS.ARRIVE.TRANS64.RED.A1T0 RZ, [R0+URZ], RZ ;  /* 0x000000ff00ff79a7 */ /* 0x0003e600081004ff */
[----:B------:R-:W-:-:S04]  /*2b00*/  @UP1 UMOV UR37, UR5 ;  /* 0x0000000500251c82 */ /* 0x000fc80008000000 */
[----:B------:R-:W-:-:S04]  /*2b10*/  @UP1 UMOV UR38, UR8 ;  /* 0x0000000800261c82 */ /* 0x000fc80008000000 */
[----:B------:R-:W-:Y:S01]  /*2b20*/  @UP1 UMOV UR36, UR4 ;  /* 0x0000000400241c82 */ /* 0x000fe20008000000 */
[----:B------:R-:W-:Y:S05]  /*2b30*/  BRA.U !UP0, `(.L_x_41) ;  /* 0x0000000108d47547 */ /* 0x000fea000b800000 */
[----:B------:R-:W2:Y:S01]  /*2b40*/  LDCU.128 UR12, c[0x0][0xb10] ;  /* 0x00016200ff0c77ac */ /* 0x000ea20008000c00 */
[----:B------:R-:W3:Y:S01]  /*2b50*/  LDCU UR28, c[0x0][0xb20] ;  /* 0x00016400ff1c77ac */ /* 0x000ee20008000800 */
[----:B------:R-:W4:Y:S01]  /*2b60*/  LDCU UR20, c[0x0][0xb0c] ;  /* 0x00016180ff1477ac */ /* 0x000f220008000800 */
[----:B------:R-:W1:Y:S01]  /*2b70*/  LDCU.64 UR10, c[0x0][0xb28] ;  /* 0x00016500ff0a77ac */ /* 0x000e620008000a00 */
[----:B------:R-:W-:Y:S02]  /*2b80*/  UISETP.NE.AND UP3, UPT, UR42, 0x1, UPT ;  /* 0x000000012a00788c */ /* 0x000fe4000bf65270 */
[----:B--2---:R-:W-:Y:S02]  /*2b90*/  UIMAD.WIDE.U32 UR8, UR39, UR15, URZ ;  /* 0x0000000f270872a5 */ /* 0x004fe4000f8e00ff */
[----:B------:R-:W-:Y:S02]  /*2ba0*/  UIMAD.WIDE.U32 UR4, UR40, UR12, URZ ;  /* 0x0000000c280472a5 */ /* 0x000fe4000f8e00ff */
[----:B------:R-:W-:-:S02]  /*2bb0*/  UISETP.NE.AND UP0, UPT, UR14, 0x1, UPT ;  /* 0x000000010e00788c */ /* 0x000fc4000bf05270 */
[----:B------:R-:W-:Y:S01]  /*2bc0*/  UIMAD.WIDE.U32 UR22, UR37, UR15, URZ ;  /* 0x0000000f251672a5 */ /* 0x000fe2000f8e00ff */
[----:B------:R-:W-:Y:S02]  /*2bd0*/  UMOV UR8, UR9 ;  /* 0x0000000900087c82 */ /* 0x000fe40008000000 */
[----:B------:R-:W-:Y:S01]  /*2be0*/  UMOV UR4, UR5 ;  /* 0x0000000500047c82 */ /* 0x000fe20008000000 */
[----:B---3--:R-:W-:Y:S02]  /*2bf0*/  USHF.R.U32.HI UR8, URZ, UR28, UR8 ;  /* 0x0000001cff087299 */ /* 0x008fe40008011608 */
[----:B----4-:R-:W-:Y:S02]  /*2c00*/  UISETP.NE.AND UP2, UPT, UR20, 0x1, UPT ;  /* 0x000000011400788c */ /* 0x010fe4000bf45270 */
[----:B------:R-:W-:Y:S02]  /*2c10*/  USHF.R.U32.HI UR4, URZ, UR13, UR4 ;  /* 0x0000000dff047299 */ /* 0x000fe40008011604 */
[----:B------:R-:W-:-:S02]  /*2c20*/  USEL UR5, UR39, UR8, !UP0 ;  /* 0x0000000827057287 */ /* 0x000fc4000c000000 */
[----:B------:R-:W-:Y:S02]  /*2c30*/  USEL UR8, UR40, UR4, !UP2 ;  /* 0x0000000428087287 */ /* 0x000fe4000d000000 */
[----:B-1----:R-:W-:Y:S01]  /*2c40*/  UIMAD.WIDE.U32 UR16, UR5, UR10, URZ ;  /* 0x0000000a051072a5 */ /* 0x002fe2000f8e00ff */
[----:B------:R-:W-:Y:S01]  /*2c50*/  UMOV UR4, UR23 ;  /* 0x0000001700047c82 */ /* 0x000fe20008000000 */
[----:B------:R-:W-:Y:S02]  /*2c60*/  UIMAD.WIDE.U32 UR18, UR38, UR12, URZ ;  /* 0x0000000c261272a5 */ /* 0x000fe4000f8e00ff */
[----:B------:R-:W-:-:S03]  /*2c70*/  UIMAD.WIDE.U32 UR22, UR8, UR10, URZ ;  /* 0x0000000a081672a5 */ /* 0x000fc6000f8e00ff */
[----:B------:R-:W-:Y:S01]  /*2c80*/  UMOV UR16, UR17 ;  /* 0x0000001100107c82 */ /* 0x000fe20008000000 */
[----:B------:R-:W-:Y:S02]  /*2c90*/  USHF.R.U32.HI UR4, URZ, UR28, UR4 ;  /* 0x0000001cff047299 */ /* 0x000fe40008011604 */
[----:B------:R-:W-:Y:S01]  /*2ca0*/  @UP3 USHF.R.U32.HI UR5, URZ, UR11, UR16 ;  /* 0x0000000bff053299 */ /* 0x000fe20008011610 */
[----:B------:R-:W-:Y:S01]  /*2cb0*/  UMOV UR18, UR19 ;  /* 0x0000001300127c82 */ /* 0x000fe20008000000 */
[----:B------:R-:W-:Y:S01]  /*2cc0*/  UMOV UR22, UR23 ;  /* 0x0000001700167c82 */ /* 0x000fe20008000000 */
[----:B------:R-:W-:Y:S02]  /*2cd0*/  USHF.R.U32.HI UR13, URZ, UR13, UR18 ;  /* 0x0000000dff0d7299 */ /* 0x000fe40008011612 */
[----:B------:R-:W-:Y:S02]  /*2ce0*/  USEL UR4, UR37, UR4, !UP0 ;  /* 0x0000000425047287 */ /* 0x000fe4000c000000 */
[----:B------:R-:W-:-:S02]  /*2cf0*/  @UP3 USHF.R.U32.HI UR8, URZ, UR11, UR22 ;  /* 0x0000000bff083299 */ /* 0x000fc40008011616 */
[----:B------:R-:W-:Y:S02]  /*2d00*/  UIMAD UR9, UR42, UR5, URZ ;  /* 0x000000052a0972a4 */ /* 0x000fe4000f8e02ff */
[----:B------:R-:W-:Y:S02]  /*2d10*/  USEL UR5, UR38, UR13, !UP2 ;  /* 0x0000000d26057287 */ /* 0x000fe4000d000000 */
[----:B------:R-:W-:Y:S02]  /*2d20*/  UIMAD UR12, UR42, UR8, URZ ;  /* 0x000000082a0c72a4 */ /* 0x000fe4000f8e02ff */
[----:B------:R-:W-:Y:S02]  /*2d30*/  UISETP.GE.AND UP0, UPT, UR4, UR9, UPT ;  /* 0x000000090400728c */ /* 0x000fe4000bf06270 */
[----:B------:R-:W-:Y:S02]  /*2d40*/  UIMAD.WIDE.U32 UR16, UR4, UR10, URZ ;  /* 0x0000000a041072a5 */ /* 0x000fe4000f8e00ff */
[----:B------:R-:W-:-:S02]  /*2d50*/  UISETP.GE.OR UP0, UPT, UR5, UR12, UP0 ;  /* 0x0000000c0500728c */ /* 0x000fc40008706670 */
        /* <DEDUP_REMOVED lines=19> */
.L_x_41:
[----:B------:R-:W2:Y:S02]  /*2e90*/  LDCU UR4, c[0x0][0xb30] ;  /* 0x00016600ff0477ac */ /* 0x000ea40008000800 */
[----:B--2---:R-:W-:-:S09]  /*2ea0*/  UISETP.NE.AND UP0, UPT, UR4, 0x1, UPT ;  /* 0x000000010400788c */ /* 0x004fd2000bf05270 */
        /* <DEDUP_REMOVED lines=14> */
[----:B------:R-:W-:Y:S02]  /*2f90*/  UIADD3 UR8, UPT, UPT, UR5, -UR4, URZ ;  /* 0x8000000405087290 */ /* 0x000fe4000fffe0ff */
[----:B------:R-:W-:Y:S02]  /*2fa0*/  UIADD3 UR4, UPT, UPT, -UR5, UR4, URZ ;  /* 0x0000000405047290 */ /* 0x000fe4000fffe1ff */
[----:B------:R-:W-:Y:S02]  /*2fb0*/  UIMAD UR37, UR8, UR14, UR37 ;  /* 0x0000000e082572a4 */ /* 0x000fe4000f8e0225 */
[----:B------:R-:W-:-:S12]  /*2fc0*/  UIMAD UR38, UR4, UR10, UR38 ;  /* 0x0000000a042672a4 */ /* 0x000fd8000f8e0226 */
.L_x_42:
[----:B------:R-:W-:Y:S01]  /*2fd0*/  VIADD R11, R11, 0x1 ;  /* 0x000000010b0b7836 */ /* 0x000fe20000000000 */
[----:B------:R-:W-:Y:S01]  /*2fe0*/  PLOP3.LUT P1, PT, PT, PT, PT, 0x80, 0x8 ;  /* 0x000000000008781c */ /* 0x000fe20003f2f070 */
[----:B------:R-:W-:Y:S02]  /*2ff0*/  UIADD3 UR20, UPT, UPT, UR38, UR61, URZ ;  /* 0x0000003d26147290 */ /* 0x000fe4000fffe0ff */
[----:B------:R-:W-:Y:S01]  /*3000*/  UIADD3 UR28, UPT, UPT, UR37, UR62, URZ ;  /* 0x0000003e251c7290 */ /* 0x000fe2000fffe0ff */
[----:B------:R-:W-:-:S04]  /*3010*/  ISETP.NE.AND P0, PT, R11, 0x2, PT ;  /* 0x000000020b00780c */ /* 0x000fc80003f05270 */
[----:B-1----:R-:W-:Y:S02]  /*3020*/  SEL R0, RZ, 0x1, P0 ;  /* 0x00000001ff007807 */ /* 0x002fe40000000000 */
[----:B------:R-:W-:Y:S02]  /*3030*/  SEL R11, R11, RZ, P0 ;  /* 0x000000ff0b0b7207 */ /* 0x000fe40000000000 */
[----:B------:R-:W-:Y:S01]  /*3040*/  LOP3.LUT R10, R10, R0, RZ, 0x3c, !PT ;  /* 0x000000000a0a7212 */ /* 0x000fe200078e3cff */
[----:B------:R-:W-:Y:S06]  /*3050*/  BRA.U UP1, `(.L_x_43) ;  /* 0xfffffff1011c7547 */ /* 0x000fec000b83ffff */
[----:B------:R-:W-:Y:S01]  /*3060*/  UIADD3 UR8, UPT, UPT, UR6, 0x1a0, URZ ;  /* 0x000001a006087890 */ /* 0x000fe2000fffe0ff */
[----:B------:R-:W-:-:S03]  /*3070*/  SHF.L.U32 R2, R12, 0x1f, RZ ;  /* 0x0000001f0c027819 */ /* 0x000fc600000006ff */
[----:B------:R-:W-:-:S09]  /*3080*/  ULEA UR4, UR7, UR8, 0x3 ;  /* 0x0000000807047291 */ /* 0x000fd2000f8e18ff */
[----:B------:R-:W1:Y:S02]  /*3090*/  SYNCS.PHASECHK.TRANS64.TRYWAIT P0, [UR4], R2 ;  /* 0x00000002ff0075a7 */ /* 0x000e640008001104 */
[----:B-1----:R-:W-:Y:S05]  /*30a0*/  @!P0 BRA `(.L_x_44) ;  /* 0x0000007000648947 */ /* 0x002fea0003800000 */
.L_x_177:
[----:B------:R-:W-:-:S04]  /*30b0*/  UIADD3 UR4, UPT, UPT, UR7, 0x1, URZ ;  /* 0x0000000107047890 */ /* 0x000fc8000fffe0ff */
[----:B------:R-:W-:-:S04]  /*30c0*/  UISETP.NE.AND UP0, UPT, UR4, 0x34, UPT ;  /* 0x000000340400788c */ /* 0x000fc8000bf05270 */
[----:B------:R-:W-:Y:S02]  /*30d0*/  USEL UR6, URZ, 0x1, UP0 ;  /* 0x00000001ff067887 */ /* 0x000fe40008000000 */
[----:B------:R-:W-:-:S04]  /*30e0*/  USEL UR4, UR4, URZ, UP0 ;  /* 0x000000ff04047287 */ /* 0x000fc80008000000 */
[----:B------:R-:W-:Y:S01]  /*30f0*/  ULEA UR5, UR4, UR8, 0x3 ;  /* 0x0000000804057291 */ /* 0x000fe2000f8e18ff */
[----:B-1----:R-:W-:-:S04]  /*3100*/  LOP3.LUT R2, R12, UR6, RZ, 0x3c, !PT ;  /* 0x000000060c027c12 */ /* 0x002fc8000f8e3cff */
[----:B------:R-:W-:-:S04]  /*3110*/  SHF.L.U32 R3, R2, 0x1f, RZ ;  /* 0x0000001f02037819 */ /* 0x000fc800000006ff */
[----:B------:R-:W1:Y:S02]  /*3120*/  SYNCS.PHASECHK.TRANS64.TRYWAIT P0, [UR5], R3 ;  /* 0x00000003ff0075a7 */ /* 0x000e640008001105 */
[----:B-1----:R-:W-:Y:S05]  /*3130*/  @!P0 BRA `(.L_x_45) ;  /* 0x0000007000588947 */ /* 0x002fea0003800000 */
.L_x_179:
[----:B------:R-:W-:-:S04]  /*3140*/  UIADD3 UR4, UPT, UPT, UR4, 0x1, URZ ;  /* 0x0000000104047890 */ /* 0x000fc8000fffe0ff */
[----:B------:R-:W-:-:S04]  /*3150*/  UISETP.NE.AND UP0, UPT, UR4, 0x34, UPT ;  /* 0x000000340400788c */ /* 0x000fc8000bf05270 */
[----:B------:R-:W-:Y:S02]  /*3160*/  USEL UR6, URZ, 0x1, UP0 ;  /* 0x00000001ff067887 */ /* 0x000fe40008000000 */
[----:B------:R-:W-:-:S04]  /*3170*/  USEL UR4, UR4, URZ, UP0 ;  /* 0x000000ff04047287 */ /* 0x000fc80008000000 */
[----:B------:R-:W-:Y:S01]  /*3180*/  ULEA UR5, UR4, UR8, 0x3 ;  /* 0x0000000804057291 */ /* 0x000fe2000f8e18ff */
[----:B------:R-:W-:-:S04]  /*3190*/  LOP3.LUT R2, R2, UR6, RZ, 0x3c, !PT ;  /* 0x0000000602027c12 */ /* 0x000fc8000f8e3cff */
[----:B-1----:R-:W-:-:S04]  /*31a0*/  SHF.L.U32 R3, R2, 0x1f, RZ ;  /* 0x0000001f02037819 */ /* 0x002fc800000006ff */
[----:B------:R-:W1:Y:S02]  /*31b0*/  SYNCS.PHASECHK.TRANS64.TRYWAIT P0, [UR5], R3 ;  /* 0x00000003ff0075a7 */ /* 0x000e640008001105 */
[----:B-1----:R-:W-:Y:S05]  /*31c0*/  @!P0 BRA `(.L_x_46) ;  /* 0x00000070004c8947 */ /* 0x002fea0003800000 */
.L_x_181:
        /* <DEDUP_REMOVED lines=9> */
.L_x_183:
        /* <DEDUP_REMOVED lines=9> */
.L_x_185:
        /* <DEDUP_REMOVED lines=9> */
.L_x_187:
        /* <DEDUP_REMOVED lines=9> */
.L_x_189:
        /* <DEDUP_REMOVED lines=9> */
.L_x_191:
        /* <DEDUP_REMOVED lines=9> */
.L_x_193:
        /* <DEDUP_REMOVED lines=9> */
.L_x_195:
        /* <DEDUP_REMOVED lines=9> */
.L_x_197:
        /* <DEDUP_REMOVED lines=9> */
.L_x_199:
        /* <DEDUP_REMOVED lines=9> */
.L_x_201:
        /* <DEDUP_REMOVED lines=9> */
.L_x_203:
        /* <DEDUP_REMOVED lines=9> */
.L_x_205:
        /* <DEDUP_REMOVED lines=9> */
.L_x_207:
        /* <DEDUP_REMOVED lines=9> */
.L_x_209:
        /* <DEDUP_REMOVED lines=9> */
.L_x_211:
        /* <DEDUP_REMOVED lines=9> */
.L_x_213:
        /* <DEDUP_REMOVED lines=9> */
.L_x_215:
        /* <DEDUP_REMOVED lines=9> */
.L_x_217:
        /* <DEDUP_REMOVED lines=9> */
.L_x_219:
        /* <DEDUP_REMOVED lines=9> */
.L_x_221:
        /* <DEDUP_REMOVED lines=9> */
.L_x_223:
        /* <DEDUP_REMOVED lines=9> */
.L_x_225:
        /* <DEDUP_REMOVED lines=9> */
.L_x_227:
        /* <DEDUP_REMOVED lines=9> */
.L_x_229:
        /* <DEDUP_REMOVED lines=9> */
.L_x_231:
        /* <DEDUP_REMOVED lines=9> */
.L_x_233:
        /* <DEDUP_REMOVED lines=9> */
.L_x_235:
        /* <DEDUP_REMOVED lines=9> */
.L_x_237:
        /* <DEDUP_REMOVED lines=9> */
.L_x_239:
        /* <DEDUP_REMOVED lines=9> */
.L_x_241:
        /* <DEDUP_REMOVED lines=9> */
.L_x_243:
        /* <DEDUP_REMOVED lines=9> */
.L_x_245:
        /* <DEDUP_REMOVED lines=9> */
.L_x_247:
        /* <DEDUP_REMOVED lines=9> */
.L_x_249:
        /* <DEDUP_REMOVED lines=9> */
.L_x_251:
        /* <DEDUP_REMOVED lines=9> */
.L_x_253:
        /* <DEDUP_REMOVED lines=9> */
.L_x_255:
        /* <DEDUP_REMOVED lines=9> */
.L_x_257:
        /* <DEDUP_REMOVED lines=9> */
.L_x_259:
        /* <DEDUP_REMOVED lines=9> */
.L_x_261:
        /* <DEDUP_REMOVED lines=9> */
.L_x_263:
        /* <DEDUP_REMOVED lines=9> */
.L_x_265:
        /* <DEDUP_REMOVED lines=9> */
.L_x_267:
        /* <DEDUP_REMOVED lines=9> */
.L_x_269:
        /* <DEDUP_REMOVED lines=9> */
.L_x_271:
        /* <DEDUP_REMOVED lines=9> */
.L_x_273:
        /* <DEDUP_REMOVED lines=9> */
.L_x_275:
        /* <DEDUP_REMOVED lines=9> */
.L_x_277:
[----:B------:R-:W-:-:S04]  /*4cd0*/  UIADD3 UR4, UPT, UPT, UR4, 0x1, URZ ;  /* 0x0000000104047890 */ /* 0x000fc8000fffe0ff */
[----:B------:R-:W-:-:S04]  /*4ce0*/  UISETP.NE.AND UP0, UPT, UR4, 0x34, UPT ;  /* 0x000000340400788c */ /* 0x000fc8000bf05270 */
[----:B------:R-:W-:Y:S02]  /*4cf0*/  USEL UR5, URZ, 0x1, UP0 ;  /* 0x00000001ff057887 */ /* 0x000fe40008000000 */
[----:B------:R-:W-:-:S04]  /*4d00*/  USEL UR4, UR4, URZ, UP0 ;  /* 0x000000ff04047287 */ /* 0x000fc80008000000 */
[----:B------:R-:W-:Y:S01]  /*4d10*/  ULEA UR4, UR4, UR8, 0x3 ;  /* 0x0000000804047291 */ /* 0x000fe2000f8e18ff */
[----:B------:R-:W-:-:S04]  /*4d20*/  LOP3.LUT R2, R2, UR5, RZ, 0x3c, !PT ;  /* 0x0000000502027c12 */ /* 0x000fc8000f8e3cff */
[----:B------:R-:W-:Y:S01]  /*4d30*/  SHF.L.U32 R2, R2, 0x1f, RZ ;  /* 0x0000001f02027819 */ /* 0x000fe200000006ff */
[----:B-1----:R-:W-:-:S07]  /*4d40*/  IMAD.U32 R0, RZ, RZ, UR4 ;  /* 0x00000004ff007e24 */ /* 0x002fce000f8e00ff */
.L_x_95:
[----:B-1----:R1:W2:Y:S02]  /*4d50*/  SYNCS.PHASECHK.TRANS64.TRYWAIT P0, [R0+URZ], R2 ;  /* 0x00000002000075a7 */ /* 0x0022a400080011ff */
[----:B--2---:R-:W-:Y:S05]  /*4d60*/  @!P0 NANOSLEEP.SYNCS 0x989680 ;  /* 0x009896800000895d */ /* 0x004fea0003900000 */
[----:B------:R-:W2:Y:S02]  /*4d70*/  @!P0 SYNCS.PHASECHK.TRANS64 P0, [R0+URZ], R2 ;  /* 0x00000002000085a7 */ /* 0x000ea400080010ff */
[----:B--2---:R-:W-:Y:S05]  /*4d80*/  @P0 EXIT ;  /* 0x000000000000094d */ /* 0x004fea0003800000 */
[----:B------:R-:W-:Y:S05]  /*4d90*/  BRA `(.L_x_95) ;  /* 0xfffffffc00ec7947 */ /* 0x000fea000383ffff */
.L_x_23:
[----:B------:R-:W-:-:S04]  /*4da0*/  UISETP.NE.AND UP0, UPT, UR46, URZ, UPT ;  /* 0x000000ff2e00728c */ /* 0x000fc8000bf05270 */
[----:B------:R-:W-:-:S09]  /*4db0*/  UISETP.NE.OR UP0, UPT, UR25, 0x1, UP0 ;  /* 0x000000011900788c */ /* 0x000fd20008705670 */
[----:B------:R-:W-:Y:S05]  /*4dc0*/  BRA.U UP0, `(.L_x_96) ;  /* 0x0000000500487547 */ /* 0x000fea000b800000 */
[----:B------:R-:W-:Y:S01]  /*4dd0*/  ISETP.GE.U32.AND P2, PT, R0, 0x8, PT ;  /* 0x000000080000780c */ /* 0x000fe20003f46070 */
[----:B------:R-:W-:Y:S01]  /*4de0*/  IMAD.MOV.U32 R12, RZ, RZ, 0x1 ;  /* 0x00000001ff0c7424 */ /* 0x000fe200078e00ff */
[----:B------:R-:W-:Y:S02]  /*4df0*/  CS2R R10, SRZ ;  /* 0x00000000000a7805 */ /* 0x000fe4000001ff00 */
[----:B------:R-:W-:Y:S01]  /*4e00*/  CS2R R8, SRZ ;  /* 0x0000000000087805 */ /* 0x000fe2000001ff00 */
[----:B------:R-:W-:Y:S01]  /*4e10*/  UMOV UR6, 0x400 ;  /* 0x0000040000067882 */ /* 0x000fe20000000000 */
[----:B------:R-:W-:Y:S01]  /*4e20*/  UMOV UR5, URZ ;  /* 0x000000ff00057c82 */ /* 0x000fe20008000000 */
[----:B------:R-:W-:-:S12]  /*4e30*/  ULEA UR6, UR46, UR6, 0x18 ;  /* 0x000000062e067291 */ /* 0x000fd8000f8ec0ff */
.L_x_100:
[----:B------:R-:W-:Y:S02]  /*4e40*/  LEA R2, R8, UR6, 0x3 ;  /* 0x0000000608027c11 */ /* 0x000fe4000f8e18ff */
[----:B------:R-:W-:-:S03]  /*4e50*/  SHF.L.U32 R4, R9, 0x1f, RZ ;  /* 0x0000001f09047819 */ /* 0x000fc600000006ff */
[----:B------:R-:W-:Y:S01]  /*4e60*/  VIADD R5, R2, 0x3e0 ;  /* 0x000003e002057836 */ /* 0x000fe20000000000 */
[----:B------:R-:W2:Y:S02]  /*4e70*/  SYNCS.PHASECHK.TRANS64.TRYWAIT P0, [R2+URZ+0x3d0], R4 ;  /* 0x0003d004020075a7 */ /* 0x000ea400080011ff */
[----:B--2---:R-:W-:Y:S05]  /*4e80*/  @!P0 BRA `(.L_x_97) ;  /* 0x0000006400b48947 */ /* 0x004fea0003800000 */
.L_x_278:
[----:B------:R-:W-:Y:S01]  /*4e90*/  ULEA UR4, UR5, UR6, 0x3 ;  /* 0x0000000605047291 */ /* 0x000fe2000f8e18ff */
[----:B--2---:R-:W-:Y:S01]  /*4ea0*/  PRMT R2, RZ, 0x654, R5 ;  /* 0x00000654ff027816 */ /* 0x004fe20000000005 */
[----:B------:R-:W-:Y:S01]  /*4eb0*/  @!P2 IMAD.MOV.U32 R4, RZ, RZ, 0x10 ;  /* 0x00000010ff04a424 */ /* 0x000fe200078e00ff */
[----:B------:R-:W-:Y:S01]  /*4ec0*/  SHF.L.U32 R5, R12, 0x1f, RZ ;  /* 0x0000001f0c057819 */ /* 0x000fe200000006ff */
[----:B------:R-:W-:Y:S01]  /*4ed0*/  UIADD3 UR7, UPT, UPT, UR4, 0x370, URZ ;  /* 0x0000037004077890 */ /* 0x000fe2000fffe0ff */
[----:B------:R2:W-:Y:S05]  /*4ee0*/  SYNCS.ARRIVE.TRANS64.RED.A1T0 RZ, [R2+URZ], RZ ;  /* 0x000000ff02ff79a7 */ /* 0x0005ea00081004ff */
[----:B------:R-:W-:Y:S01]  /*4ef0*/  IMAD.U32 R6, RZ, RZ, UR7 ;  /* 0x00000007ff067e24 */ /* 0x000fe2000f8e00ff */
[----:B------:R-:W3:Y:S04]  /*4f00*/  SYNCS.PHASECHK.TRANS64.TRYWAIT P0, [UR4+0x380], R5 ;  /* 0x00038005ff0075a7 */ /* 0x000ee80008001104 */
[----:B------:R-:W-:Y:S01]  /*4f10*/  PRMT R6, R0, 0x654, R6 ;  /* 0x0000065400067816 */ /* 0x000fe20000000006 */
[----:B--23--:R-:W-:Y:S06]  /*4f20*/  @!P0 BRA `(.L_x_98) ;  /* 0x0000006400a08947 */ /* 0x00cfec0003800000 */
.L_x_280:
[----:B------:R-:W-:Y:S01]  /*4f30*/  ULEA UR8, UR5, UR6, 0x4 ;  /* 0x0000000605087291 */ /* 0x000fe2000f8e20ff */
[----:B------:R-:W-:Y:S01]  /*4f40*/  SEL R3, R6, R3, !P2 ;  /* 0x0000000306037207 */ /* 0x000fe20005000000 */
[----:B------:R-:W-:Y:S01]  /*4f50*/  UIADD3 UR9, UPT, UPT, UR4, 0x370, URZ ;  /* 0x0000037004097890 */ /* 0x000fe2000fffe0ff */
[----:B--2---:R-:W-:Y:S01]  /*4f60*/  LEA R2, R11, UR6, 0x3 ;  /* 0x000000060b027c11 */ /* 0x004fe2000f8e18ff */
[----:B------:R-:W-:Y:S01]  /*4f70*/  UIADD3 UR8, UPT, UPT, UR8, 0x400, URZ ;  /* 0x0000040008087890 */ /* 0x000fe2000fffe0ff */
[----:B------:R2:W-:Y:S01]  /*4f80*/  @!P2 SYNCS.ARRIVE.TRANS64.RED RZ, [R3+URZ], R4 ;  /* 0x0000000403ffa9a7 */ /* 0x0005e200080004ff */
[----:B------:R-:W-:Y:S01]  /*4f90*/  UIADD3 UR4, UPT, UPT, UR5, 0x1, URZ ;  /* 0x0000000105047890 */ /* 0x000fe2000fffe0ff */
[----:B------:R-:W-:-:S03]  /*4fa0*/  VIADD R8, R8, 0x1 ;  /* 0x0000000108087836 */ /* 0x000fc60000000000 */
[----:B------:R-:W-:Y:S02]  /*4fb0*/  UISETP.NE.AND UP0, UPT, UR4, 0x2, UPT ;  /* 0x000000020400788c */ /* 0x000fe4000bf05270 */
[----:B------:R-:W-:Y:S01]  /*4fc0*/  ISETP.NE.AND P0, PT, R8, 0x2, PT ;  /* 0x000000020800780c */ /* 0x000fe20003f05270 */
[----:B------:R-:W-:Y:S06]  /*4fd0*/  UGETNEXTWORKID.BROADCAST [UR8], [UR9] ;  /* 0x00000000080073ca */ /* 0x000fec0008000100 */
[----:B------:R-:W-:Y:S02]  /*4fe0*/  USEL UR7, URZ, 0x1, UP0 ;  /* 0x00000001ff077887 */ /* 0x000fe40008000000 */
[----:B------:R-:W-:-:S04]  /*4ff0*/  USEL UR5, UR4, URZ, UP0 ;  /* 0x000000ff04057287 */ /* 0x000fc80008000000 */
[----:B------:R-:W-:Y:S02]  /*5000*/  LOP3.LUT R12, R12, UR7, RZ, 0x3c, !PT ;  /* 0x000000070c0c7c12 */ /* 0x000fe4000f8e3cff */
[----:B--2---:R-:W-:-:S04]  /*5010*/  SHF.L.U32 R4, R10, 0x1f, RZ ;  /* 0x0000001f0a047819 */ /* 0x004fc800000006ff */
[----:B------:R-:W2:Y:S02]  /*5020*/  SYNCS.PHASECHK.TRANS64.TRYWAIT P1, [R2+URZ+0x370], R4 ;  /* 0x00037004020075a7 */ /* 0x000ea400080211ff */
[----:B--2---:R-:W-:Y:S05]  /*5030*/  @!P1 BRA `(.L_x_99) ;  /* 0x0000006400749947 */ /* 0x004fea0003800000 */
.L_x_281:
[C---:B--2---:R-:W-:Y:S01]  /*5040*/  LEA R4, R11.reuse, UR6, 0x4 ;  /* 0x000000060b047c11 */ /* 0x044fe2000f8e20ff */
[----:B------:R-:W-:Y:S01]  /*5050*/  VIADD R2, R2, 0x380 ;  /* 0x0000038002027836 */ /* 0x000fe20000000000 */
[----:B------:R-:W-:Y:S01]  /*5060*/  SEL R8, R8, RZ, P0 ;  /* 0x000000ff08087207 */ /* 0x000fe20000000000 */
[----:B------:R-:W-:-:S03]  /*5070*/  VIADD R11, R11, 0x1 ;  /* 0x000000010b0b7836 */ /* 0x000fc60000000000 */
[----:B------:R-:W2:Y:S01]  /*5080*/  LDS.128 R4, [R4+0x400] ;  /* 0x0004000004047984 */ /* 0x000ea20000000c00 */
[----:B------:R-:W-:Y:S02]  /*5090*/  PRMT R2, RZ, 0x654, R2 ;  /* 0x00000654ff027816 */ /* 0x000fe40000000002 */
[C---:B------:R-:W-:Y:S01]  /*50a0*/  ISETP.NE.AND P1, PT, R11.reuse, 0x2, PT ;  /* 0x000000020b00780c */ /* 0x040fe20003f25270 */
[----:B------:R-:W-:Y:S01]  /*50b0*/  @!PT LDS RZ, [RZ] ;  /* 0x00000000fffff984 */ /* 0x000fe20000000800 */
[----:B------:R-:W-:Y:S01]  /*50c0*/  @!PT LDS RZ, [RZ] ;  /* 0x00000000fffff984 */ /* 0x000fe20000000800 */
[----:B------:R-:W-:Y:S01]  /*50d0*/  @!PT LDS RZ, [RZ] ;  /* 0x00000000fffff984 */ /* 0x000fe20000000800 */
[----:B------:R-:W-:Y:S01]  /*50e0*/  @!PT LDS RZ, [RZ] ;  /* 0x00000000fffff984 */ /* 0x000fe20000000800 */
[----:B------:R3:W-:Y:S06]  /*50f0*/  MEMBAR.ALL.CTA ;  /* 0x0000000000007992 */ /* 0x0007ec0000008000 */
[----:B---3--:R-:W3:Y:S01]  /*5100*/  FENCE.VIEW.ASYNC.S ;  /* 0x00000000000073c6 */ /* 0x008ee20000000000 */
[----:B------:R-:W-:Y:S01]  /*5110*/  SEL R11, R11, RZ, P1 ;  /* 0x000000ff0b0b7207 */ /* 0x000fe20000800000 */
[----:B---3--:R3:W-:Y:S01]  /*5120*/  SYNCS.ARRIVE.TRANS64.RED.A1T0 RZ, [R2+URZ], RZ ;  /* 0x000000ff02ff79a7 */ /* 0x0087e200081004ff */
[----:B--2---:R-:W-:-:S02]  /*5130*/  LOP3.LUT P3, RZ, R6, 0x1, RZ, 0xc0, !PT ;  /* 0x0000000106ff7812 */ /* 0x004fc4000786c0ff */
[----:B------:R-:W-:-:S04]  /*5140*/  SEL R4, RZ, 0x1, P1 ;  /* 0x00000001ff047807 */ /* 0x000fc80000800000 */
[----:B------:R-:W-:Y:S02]  /*5150*/  LOP3.LUT R10, R10, R4, RZ, 0x3c, !PT ;  /* 0x000000040a0a7212 */ /* 0x000fe400078e3cff */
[----:B---3--:R-:W-:-:S04]  /*5160*/  SEL R2, RZ, 0x1, P0 ;  /* 0x00000001ff027807 */ /* 0x008fc80000000000 */
[----:B------:R-:W-:Y:S01]  /*5170*/  LOP3.LUT R9, R9, R2, RZ, 0x3c, !PT ;  /* 0x0000000209097212 */ /* 0x000fe200078e3cff */
[----:B------:R-:W-:Y:S06]  /*5180*/  @P3 BRA `(.L_x_100) ;  /* 0xfffffffc002c3947 */ /* 0x000fec000383ffff */
[----:B------:R-:W-:Y:S01]  /*5190*/  ULEA UR4, UR5, UR6, 0x3 ;  /* 0x0000000605047291 */ /* 0x000fe2000f8e18ff */
[----:B------:R-:W-:-:S08]  /*51a0*/  SHF.L.U32 R2, R12, 0x1f, RZ ;  /* 0x0000001f0c027819 */ /* 0x000fd000000006ff */
[----:B------:R-:W2:Y:S02]  /*51b0*/  SYNCS.PHASECHK.TRANS64 P0, [UR4+0x380], R2 ;  /* 0x00038002ff0075a7 */ /* 0x000ea40008001004 */
[----:B--2---:R-:W-:Y:S05]  /*51c0*/  @P0 BRA `(.L_x_101) ;  /* 0x0000000000080947 */ /* 0x004fea0003800000 */
[----:B------:R-:W2:Y:S02]  /*51d0*/  SYNCS.PHASECHK.TRANS64.TRYWAIT P0, [UR4+0x380], R2 ;  /* 0x00038002ff0075a7 */ /* 0x000ea40008001104 */
[----:B--2---:R-:W-:Y:S05]  /*51e0*/  @!P0 BRA `(.L_x_102) ;  /* 0x00000064001c8947 */ /* 0x004fea0003800000 */
.L_x_101:
[----:B------:R-:W-:-:S04]  /*51f0*/  UIADD3 UR7, UPT, UPT, UR5, 0x1, URZ ;  /* 0x0000000105077890 */ /* 0x000fc8000fffe0ff */
[----:B------:R-:W-:-:S04]  /*5200*/  UISETP.NE.AND UP0, UPT, UR7, 0x2, UPT ;  /* 0x000000020700788c */ /* 0x000fc8000bf05270 */
[----:B------:R-:W-:Y:S02]  /*5210*/  USEL UR8, URZ, 0x1, UP0 ;  /* 0x00000001ff087887 */ /* 0x000fe40008000000 */
[----:B------:R-:W-:-:S04]  /*5220*/  USEL UR7, UR7, URZ, UP0 ;  /* 0x000000ff07077287 */ /* 0x000fc80008000000 */
[----:B------:R-:W-:Y:S01]  /*5230*/  ULEA UR7, UR7, UR6, 0x3 ;  /* 0x0000000607077291 */ /* 0x000fe2000f8e18ff */
[----:B--2---:R-:W-:-:S04]  /*5240*/  LOP3.LUT R2, R12, UR8, RZ, 0x3c, !PT ;  /* 0x000000080c027c12 */ /* 0x004fc8000f8e3cff */
[----:B------:R-:W-:-:S04]  /*5250*/  SHF.L.U32 R0, R2, 0x1f, RZ ;  /* 0x0000001f02007819 */ /* 0x000fc800000006ff */
[----:B------:R-:W2:Y:S02]  /*5260*/  SYNCS.PHASECHK.TRANS64 P0, [UR7+0x380], R0 ;  /* 0x00038000ff0075a7 */ /* 0x000ea40008001007 */
[----:B-12---:R-:W-:Y:S05]  /*5270*/  @P0 EXIT ;  /* 0x000000000000094d */ /* 0x006fea0003800000 */
[----:B------:R-:W-:Y:S02]  /*5280*/  SHF.L.U32 R2, R2, 0x1f, RZ ;  /* 0x0000001f02027819 */ /* 0x000fe400000006ff */
[----:B------:R-:W-:-:S07]  /*5290*/  MOV R0, UR7 ;  /* 0x0000000700007c02 */ /* 0x000fce0008000f00 */
.L_x_103:
[----:B-1----:R1:W2:Y:S02]  /*52a0*/  SYNCS.PHASECHK.TRANS64.TRYWAIT P0, [R0+URZ+0x380], R2 ;  /* 0x00038002000075a7 */ /* 0x0022a400080011ff */
[----:B--2---:R-:W-:Y:S05]  /*52b0*/  @!P0 NANOSLEEP.SYNCS 0x989680 ;  /* 0x009896800000895d */ /* 0x004fea0003900000 */
[----:B------:R-:W2:Y:S02]  /*52c0*/  @!P0 SYNCS.PHASECHK.TRANS64 P0, [R0+URZ+0x380], R2 ;  /* 0x00038002000085a7 */ /* 0x000ea400080010ff */
[----:B--2---:R-:W-:Y:S05]  /*52d0*/  @P0 EXIT ;  /* 0x000000000000094d */ /* 0x004fea0003800000 */
[----:B------:R-:W-:Y:S05]  /*52e0*/  BRA `(.L_x_103) ;  /* 0xfffffffc00ec7947 */ /* 0x000fea000383ffff */
.L_x_96:
[----:B------:R-:W-:Y:S05]  /*52f0*/  BRA.U UP6, `(.L_x_104) ;  /* 0x0000001106847547 */ /* 0x000fea000b800000 */
[----:B------:R-:W-:Y:S01]  /*5300*/  UMOV UR4, 0x40 ;  /* 0x0000004000047882 */ /* 0x000fe20000000000 */
[----:B------:R-:W-:Y:S01]  /*5310*/  NOP ;  /* 0x0000000000007918 */ /* 0x000fe20000000000 */
[----:B------:R-:W-:Y:S01]  /*5320*/  ULEA UR5, UR46, UR4, 0x18 ;  /* 0x000000042e057291 */ /* 0x000fe2000f8ec0ff */
[----:B------:R-:W-:Y:S02]  /*5330*/  UMOV UR6, 0x400 ;  /* 0x0000040000067882 */ /* 0x000fe40000000000 */
[----:B------:R-:W-:-:S06]  /*5340*/  ULEA UR6, UR46, UR6, 0x18 ;  /* 0x000000062e067291 */ /* 0x000fcc000f8ec0ff */
[----:B------:R-:W2:Y:S02]  /*5350*/  LDS.U8 R0, [UR5+0x1c] ;  /* 0x00001c05ff007984 */ /* 0x000ea40008000000 */
[----:B--2---:R-:W-:-:S13]  /*5360*/  ISETP.NE.AND P0, PT, R0, RZ, PT ;  /* 0x000000ff0000720c */ /* 0x004fda0003f05270 */
[----:B------:R-:W-:Y:S05]  /*5370*/  @P0 BRA `(.L_x_105) ;  /* 0x0000000400080947 */ /* 0x000fea0003800000 */
[----:B------:R-:W-:Y:S02]  /*5380*/  UISETP.NE.U32.AND UP1, UPT, UR30, 0x1, UPT ;  /* 0x000000011e00788c */ /* 0x000fe4000bf25070 */
[----:B------:R-:W-:-:S07]  /*5390*/  UIADD3 UR7, UPT, UPT, UR5, 0x8, URZ ;  /* 0x0000000805077890 */ /* 0x000fce000fffe0ff */
[----:B------:R-:W-:Y:S05]  /*53a0*/  BRA.U !UP1, `(.L_x_106) ;  /* 0x00000001099c7547 */ /* 0x000fea000b800000 */
[----:B------:R-:W-:Y:S01]  /*53b0*/  ELECT P0, URZ, PT ;  /* 0x0000000000ff782f */ /* 0x000fe20003800000 */
[----:B------:R-:W-:-:S12]  /*53c0*/  BSSY B0, `(.L_x_106) ;  /* 0x0000025000007945 */ /* 0x000fd80003800000 */
[----:B------:R-:W-:Y:S05]  /*53d0*/  @!P0 BRA `(.L_x_107) ;  /* 0x00000000008c8947 */ /* 0x000fea0003800000 */
[----:B------:R-:W-:-:S05]  /*53e0*/  UMOV UR4, 0x10 ;  /* 0x0000001000047882 */ /* 0x000fca0000000000 */
[----:B------:R-:W-:Y:S04]  /*53f0*/  DEPBAR.LE SB2, 0x36 ;  /* 0x0000ad800000791a */ /* 0x000fe80000000000 */
[----:B------:R-:W2:Y:S02]  /*5400*/  UTCATOMSWS.2CTA.FIND_AND_SET.ALIGN UP0, UR4, UR4 ;  /* 0x00000004000475e3 */ /* 0x000ea40008200800 */
[----:B--2---:R-:W-:Y:S01]  /*5410*/  MOV R10, UR4 ;  /* 0x00000004000a7c02 */ /* 0x004fe20008000f00 */
[----:B------:R-:W-:Y:S06]  /*5420*/  BRA.U UP0, `(.L_x_108) ;  /* 0x0000000100187547 */ /* 0x000fec000b800000 */
.L_x_109:
[----:B------:R-:W-:Y:S05]  /*5430*/  NANOSLEEP 0x64 ;  /* 0x000000640000795d */ /* 0x000fea0003800000 */
[----:B------:R-:W-:-:S05]  /*5440*/  UMOV UR4, 0x10 ;  /* 0x0000001000047882 */ /* 0x000fca0000000000 */
[----:B------:R-:W-:Y:S04]  /*5450*/  DEPBAR.LE SB2, 0x36 ;  /* 0x0000ad800000791a */ /* 0x000fe80000000000 */
[----:B------:R-:W2:Y:S02]  /*5460*/  UTCATOMSWS.2CTA.FIND_AND_SET.ALIGN UP0, UR4, UR4 ;  /* 0x00000004000475e3 */ /* 0x000ea40008200800 */
[----:B--2---:R-:W-:Y:S01]  /*5470*/  MOV R10, UR4 ;  /* 0x00000004000a7c02 */ /* 0x004fe20008000f00 */
[----:B------:R-:W-:Y:S05]  /*5480*/  BRA.U !UP0, `(.L_x_109) ;  /* 0xfffffffd08e87547 */ /* 0x000fea000b83ffff */
.L_x_108:
[----:B------:R-:W2:Y:S01]  /*5490*/  LDS R6, [UR5+0x10] ;  /* 0x00001005ff067984 */ /* 0x000ea20008000800 */
[----:B------:R-:W-:Y:S01]  /*54a0*/  IMAD.U32 R0, RZ, RZ, UR6 ;  /* 0x00000006ff007e24 */ /* 0x000fe2000f8e00ff */
[----:B------:R-:W-:-:S03]  /*54b0*/  MOV R4, UR31 ;  /* 0x0000001f00047c02 */ /* 0x000fc60008000f00 */
[----:B------:R-:W-:Y:S01]  /*54c0*/  VIADD R0, R0, 0x420 ;  /* 0x0000042000007836 */ /* 0x000fe20000000000 */
[----:B--2---:R-:W-:-:S04]  /*54d0*/  SHF.L.U32 R6, R6, 0x1f, RZ ;  /* 0x0000001f06067819 */ /* 0x004fc800000006ff */
[----:B------:R-:W2:Y:S02]  /*54e0*/  SYNCS.PHASECHK.TRANS64.TRYWAIT P0, [UR5+0x8], R6 ;  /* 0x00000806ff0075a7 */ /* 0x000ea40008001105 */
[----:B--2---:R-:W-:Y:S05]  /*54f0*/  @P0 BRA `(.L_x_110) ;  /* 0x0000000000080947 */ /* 0x004fea0003800000 */
[----:B------:R-:W2:Y:S02]  /*5500*/  SYNCS.PHASECHK.TRANS64.TRYWAIT P0, [UR5+0x8], R6 ;  /* 0x00000806ff0075a7 */ /* 0x000ea40008001105 */
[----:B--2---:R-:W-:Y:S05]  /*5510*/  @!P0 BRA `(.L_x_111) ;  /* 0x0000006000688947 */ /* 0x004fea0003800000 */
.L_x_110:
[----:B------:R-:W-:Y:S01]  /*5520*/  PRMT R4, R4, 0x654, R0 ;  /* 0x0000065404047816 */ /* 0x000fe20000000000 */
[----:B------:R-:W-:Y:S01]  /*5530*/  HFMA2 R0, -RZ, RZ, 0, 5.9604644775390625e-08 ;  /* 0x00000001ff007431 */ /* 0x000fe200000001ff */
[----:B------:R-:W-:Y:S01]  /*5540*/  UPRMT UR4, UR31, 0x654, UR7 ;  /* 0x000006541f047896 */ /* 0x000fe20008000007 */
[----:B------:R-:W-:Y:S02]  /*5550*/  IMAD.MOV.U32 R8, RZ, RZ, 0xffff ;  /* 0x0000ffffff087424 */ /* 0x000fe400078e00ff */
[----:B--2---:R-:W-:Y:S02]  /*5560*/  IMAD.MOV.U32 R6, RZ, RZ, 0x4 ;  /* 0x00000004ff067424 */ /* 0x004fe400078e00ff */
[----:B------:R-:W-:Y:S01]  /*5570*/  IMAD.SHL.U32 R9, R10, 0x20, RZ ;  /* 0x000000200a097824 */ /* 0x000fe200078e00ff */
[----:B------:R-:W-:Y:S02]  /*5580*/  MOV R5, UR4 ;  /* 0x0000000400057c02 */ /* 0x000fe40008000f00 */
[-C--:B------:R-:W-:Y:S01]  /*5590*/  SHF.L.U32 R8, R8, R10.reuse, RZ ;  /* 0x0000000a08087219 */ /* 0x080fe200000006ff */
[----:B------:R2:W-:Y:S01]  /*55a0*/  SYNCS.ARRIVE.TRANS64.RED RZ, [UR4], R6 ;  /* 0x00000006ffff79a7 */ /* 0x0005e20008000404 */
[----:B------:R-:W-:Y:S01]  /*55b0*/  SHF.L.U32 R7, R0, R10, RZ ;  /* 0x0000000a00077219 */ /* 0x000fe200000006ff */
[----:B------:R2:W-:Y:S04]  /*55c0*/  STS [UR6+0x420], R9 ;  /* 0x00042009ff007988 */ /* 0x0005e80008000806 */
[----:B------:R2:W-:Y:S04]  /*55d0*/  STAS [R4.64], R10 ;  /* 0x0000000a04007dbd */ /* 0x0005e8000c0008ff */
[----:B------:R2:W-:Y:S04]  /*55e0*/  ATOMS.OR RZ, [UR5+0x14], R8 ;  /* 0x00001408ffff798c */ /* 0x0005e8000b000005 */
[----:B------:R2:W-:Y:S04]  /*55f0*/  ATOMS.OR RZ, [UR5+0x18], R7 ;  /* 0x00001807ffff798c */ /* 0x0005e8000b000005 */
[----:B------:R2:W-:Y:S02]  /*5600*/  ATOMS.XOR RZ, [UR5+0x10], R0 ;  /* 0x00001000ffff798c */ /* 0x0005e4000b800005 */
.L_x_107:
[----:B-1----:R-:W-:Y:S05]  /*5610*/  BSYNC B0 ;  /* 0x0000000000007941 */ /* 0x002fea0003800000 */
.L_x_106:
[----:B------:R-:W-:Y:S05]  /*5620*/  BRA.U UP1, `(.L_x_112) ;  /* 0x00000001016c7547 */ /* 0x000fea000b800000 */
[----:B------:R-:W-:-:S03]  /*5630*/  UMOV UR4, 0xffffffff ;  /* 0xffffffff00047882 */ /* 0x000fc60000000000 */
[----:B------:R-:W-:Y:S05]  /*5640*/  BRA.DIV UR4, `(.L_x_113) ;  /* 0x0000006204347947 */ /* 0x000fea000b800000 */
[----:B------:R-:W-:-:S13]  /*5650*/  ELECT P6, URZ, PT ;  /* 0x0000000000ff782f */ /* 0x000fda00038c0000 */
.L_x_285:
[----:B------:R-:W-:Y:S05]  /*5660*/  @!P6 BRA `(.L_x_112) ;  /* 0x00000000005ce947 */ /* 0x000fea0003800000 */
[----:B--2---:R-:W2:Y:S02]  /*5670*/  LDS R4, [UR5+0x10] ;  /* 0x00001005ff047984 */ /* 0x004ea40008000800 */
[----:B--2---:R-:W-:-:S04]  /*5680*/  SHF.L.U32 R4, R4, 0x1f, RZ ;  /* 0x0000001f04047819 */ /* 0x004fc800000006ff */
[----:B------:R-:W2:Y:S02]  /*5690*/  SYNCS.PHASECHK.TRANS64.TRYWAIT P0, [UR5+0x8], R4 ;  /* 0x00000804ff0075a7 */ /* 0x000ea40008001105 */
[----:B--2---:R-:W-:Y:S05]  /*56a0*/  @P0 BRA `(.L_x_114) ;  /* 0x0000000000080947 */ /* 0x004fea0003800000 */
[----:B------:R-:W2:Y:S02]  /*56b0*/  SYNCS.PHASECHK.TRANS64.TRYWAIT P0, [UR5+0x8], R4 ;  /* 0x00000804ff0075a7 */ /* 0x000ea40008001105 */
[----:B--2---:R-:W-:Y:S05]  /*56c0*/  @!P0 BRA `(.L_x_115) ;  /* 0x0000006000348947 */ /* 0x004fea0003800000 */
.L_x_114:
[----:B------:R-:W3:Y:S01]  /*56d0*/  LDS R6, [UR6+0x420] ;  /* 0x00042006ff067984 */ /* 0x000ee20008000800 */
[----:B--2---:R-:W-:Y:S02]  /*56e0*/  HFMA2 R0, -RZ, RZ, 0, 5.9604644775390625e-08 ;  /* 0x00000001ff007431 */ /* 0x004fe400000001ff */
[----:B------:R-:W-:Y:S01]  /*56f0*/  IMAD.MOV.U32 R4, RZ, RZ, 0xffff ;  /* 0x0000ffffff047424 */ /* 0x000fe200078e00ff */
[----:B------:R-:W-:Y:S01]  /*5700*/  UPRMT UR4, UR31, 0x654, UR7 ;  /* 0x000006541f047896 */ /* 0x000fe20008000007 */
[----:B---3--:R-:W-:-:S03]  /*5710*/  IMAD.SHL.U32 R5, R6, 0x20, RZ ;  /* 0x0000002006057824 */ /* 0x008fc600078e00ff */
[-C--:B------:R-:W-:Y:S02]  /*5720*/  SHF.L.U32 R4, R4, R6.reuse, RZ ;  /* 0x0000000604047219 */ /* 0x080fe400000006ff */
[----:B------:R-:W-:Y:S01]  /*5730*/  SHF.L.U32 R6, R0, R6, RZ ;  /* 0x0000000600067219 */ /* 0x000fe200000006ff */
[----:B------:R3:W-:Y:S04]  /*5740*/  STS [UR6+0x420], R5 ;  /* 0x00042005ff007988 */ /* 0x0007e80008000806 */
[----:B------:R3:W-:Y:S04]  /*5750*/  ATOMS.OR RZ, [UR5+0x14], R4 ;  /* 0x00001404ffff798c */ /* 0x0007e8000b000005 */
[----:B------:R3:W-:Y:S01]  /*5760*/  ATOMS.OR RZ, [UR5+0x18], R6 ;  /* 0x00001806ffff798c */ /* 0x0007e2000b000005 */
[----:B------:R-:W-:Y:S03]  /*5770*/  SYNCS.ARRIVE.TRANS64.RED.A1T0 RZ, [UR4], RZ ;  /* 0x000000ffffff79a7 */ /* 0x000fe60008100404 */
[----:B------:R3:W-:Y:S01]  /*5780*/  ATOMS.XOR RZ, [UR5+0x10], R0 ;  /* 0x00001000ffff798c */ /* 0x0007e2000b800005 */
[----:B------:R-:W-:Y:S05]  /*5790*/  BRA `(.L_x_112) ;  /* 0x0000000000107947 */ /* 0x000fea0003800000 */
.L_x_105:
[----:B------:R-:W-:Y:S02]  /*57a0*/  MOV R0, 0xffffffff ;  /* 0xffffffff00007802 */ /* 0x000fe40000000f00 */
[----:B------:R-:W-:-:S03]  /*57b0*/  MOV R4, 0x57e0 ;  /* 0x000057e000047802 */ /* 0x000fc60000000f00 */
[----:B------:R2:W-:Y:S04]  /*57c0*/  STS [UR6+0x420], R0 ;  /* 0x00042000ff007988 */ /* 0x0005e80008000806 */
[----:B-12--5:R-:W-:Y:S05]  /*57d0*/  CALL.REL.NOINC `($__internal_1_$__cuda_sm10x_tcgen05_guardrail_trap_phase_invalid_during_alloc) ;  /* 0x00000064007c7944 */ /* 0x026fea0003c00000 */
.L_x_112:
[----:B------:R-:W-:Y:S05]  /*57e0*/  WARPSYNC.ALL ;  /* 0x0000000000007948 */ /* 0x000fea0003800000 */
[----:B------:R-:W4:Y:S01]  /*57f0*/  S2UR UR4, SR_CgaCtaId ;  /* 0x00000000000479c3 */ /* 0x000f220000008800 */
[----:B------:R-:W-:Y:S01]  /*5800*/  UMOV UR13, 0x400 ;  /* 0x00000400000d7882 */ /* 0x000fe20000000000 */
[----:B------:R-:W-:-:S06]  /*5810*/  NOP ;  /* 0x0000000000007918 */ /* 0x000fcc0000000000 */
[----:B------:R-:W-:Y:S06]  /*5820*/  BAR.ARV 0x6, 0xa0 ;  /* 0x0182800000007b1d */ /* 0x000fec0000002000 */
[----:B------:R-:W1:Y:S01]  /*5830*/  LDCU UR6, c[0x0][0x38c] ;  /* 0x00007180ff0677ac */ /* 0x000e620008000800 */
[----:B------:R-:W-:Y:S01]  /*5840*/  LOP3.LUT R3, R3, 0xffff, RZ, 0xc0, !PT ;  /* 0x0000ffff03037812 */ /* 0x000fe200078ec0ff */
[----:B--2---:R-:W-:Y:S01]  /*5850*/  IMAD.MOV.U32 R9, RZ, RZ, 0x1 ;  /* 0x00000001ff097424 */ /* 0x004fe200078e00ff */
[----:B------:R-:W-:Y:S01]  /*5860*/  LOP3.LUT R2, R2, 0xffff, RZ, 0xc0, !PT ;  /* 0x0000ffff02027812 */ /* 0x000fe200078ec0ff */
[----:B------:R-:W-:Y:S01]  /*5870*/  IMAD.MOV.U32 R8, RZ, RZ, RZ ;  /* 0x000000ffff087224 */ /* 0x000fe200078e00ff */
[----:B------:R-:W-:Y:S01]  /*5880*/  R2UR UR16, R3 ;  /* 0x00000000031072ca */ /* 0x000fe200000e0000 */
[----:B------:R-:W-:Y:S01]  /*5890*/  UMOV UR20, URZ ;  /* 0x000000ff00147c82 */ /* 0x000fe20008000000 */
[----:B------:R-:W-:-:S02]  /*58a0*/  R2UR UR24, R2 ;  /* 0x00000000021872ca */ /* 0x000fc400000e0000 */
[----:B------:R-:W-:Y:S01]  /*58b0*/  CS2R R2, SRZ ;  /* 0x0000000000027805 */ /* 0x000fe2000001ff00 */
[----:B------:R-:W-:Y:S01]  /*58c0*/  UMOV UR10, URZ ;  /* 0x000000ff000a7c82 */ /* 0x000fe20008000000 */
[----:B----4-:R-:W-:Y:S02]  /*58d0*/  ULEA UR13, UR4, UR13, 0x18 ;  /* 0x0000000d040d7291 */ /* 0x010fe4000f8ec0ff */
[----:B------:R-:W-:Y:S02]  /*58e0*/  UISETP.NE.AND UP3, UPT, UR30, URZ, UPT ;  /* 0x000000ff1e00728c */ /* 0x000fe4000bf65270 */
[----:B------:R-:W-:Y:S02]  /*58f0*/  UIADD3 UR5, UPT, UPT, UR13, 0x4600, URZ ;  /* 0x000046000d057890 */ /* 0x000fe4000fffe0ff */
[----:B------:R-:W-:Y:S02]  /*5900*/  UIADD3 UR4, UPT, UPT, UR13, 0x1e600, URZ ;  /* 0x0001e6000d047890 */ /* 0x000fe4000fffe0ff */
[----:B-1----:R-:W-:Y:S01]  /*5910*/  UIADD3 UR6, UPT, UPT, UR6, 0x1f, URZ ;  /* 0x0000001f06067890 */ /* 0x002fe2000fffe0ff */
[----:B---3--:R-:W1:Y:S01]  /*5920*/  LDS R0, [UR13+0x420] ;  /* 0x0004200dff007984 */ /* 0x008e620008000800 */
[----:B------:R-:W-:-:S02]  /*5930*/  USHF.R.U32.HI UR5, URZ, 0x4, UR5 ;  /* 0x00000004ff057899 */ /* 0x000fc40008011605 */
[----:B------:R-:W-:Y:S02]  /*5940*/  USHF.R.S32.HI UR21, URZ, 0x1f, UR6 ;  /* 0x0000001fff157899 */ /* 0x000fe40008011406 */
[----:B------:R-:W-:Y:S02]  /*5950*/  USHF.R.U32.HI UR4, URZ, 0x4, UR4 ;  /* 0x00000004ff047899 */ /* 0x000fe40008011604 */
[----:B------:R-:W-:Y:S02]  /*5960*/  ULEA.HI UR21, UR21, UR6, URZ, 0x5 ;  /* 0x0000000615157291 */ /* 0x000fe4000f8f28ff */
[----:B------:R-:W-:Y:S02]  /*5970*/  ULOP3.LUT UR5, UR5, 0x3fff, URZ, 0xc0, !UPT ;  /* 0x00003fff05057892 */ /* 0x000fe4000f8ec0ff */
[----:B------:R-:W-:Y:S02]  /*5980*/  USHF.R.S32.HI UR21, URZ, 0x5, UR21 ;  /* 0x00000005ff157899 */ /* 0x000fe40008011415 */
[----:B------:R-:W-:-:S02]  /*5990*/  ULOP3.LUT UR18, UR4, 0x3fff, URZ, 0xc0, !UPT ;  /* 0x00003fff04127892 */ /* 0x000fc4000f8ec0ff */
[----:B------:R-:W-:Y:S02]  /*59a0*/  UISETP.LT.AND UP0, UPT, UR21, 0x1, UPT ;  /* 0x000000011500788c */ /* 0x000fe4000bf01270 */
[----:B------:R-:W-:Y:S02]  /*59b0*/  ULOP3.LUT UR17, UR5, 0x10000, URZ, 0xfc, !UPT ;  /* 0x0001000005117892 */ /* 0x000fe4000f8efcff */
[----:B------:R-:W-:Y:S02]  /*59c0*/  ULOP3.LUT UR18, UR18, 0x10000, URZ, 0xfc, !UPT ;  /* 0x0001000012127892 */ /* 0x000fe4000f8efcff */
[----:B------:R-:W-:Y:S01]  /*59d0*/  USEL UR25, UR21, 0x1, !UP0 ;  /* 0x0000000115197887 */ /* 0x000fe2000c000000 */
[----:B------:R-:W-:Y:S01]  /*59e0*/  UMOV UR11, URZ ;  /* 0x000000ff000b7c82 */ /* 0x000fe20008000000 */
[----:B------:R-:W-:Y:S01]  /*59f0*/  UMOV UR22, 0x0 ;  /* 0x0000000000167882 */ /* 0x000fe20000000000 */
[----:B------:R-:W-:Y:S01]  /*5a00*/  UMOV UR23, 0x82004a0 ;  /* 0x082004a000177882 */ /* 0x000fe20000000000 */
[----:B-1----:R-:W-:-:S15]  /*5a10*/  R2UR UR26, R0 ;  /* 0x00000000001a72ca */ /* 0x002fde00000e0000 */
.L_x_123:
[C---:B------:R-:W-:Y:S02]  /*5a20*/  LEA R0, R8.reuse, UR13, 0x3 ;  /* 0x0000000d08007c11 */ /* 0x040fe4000f8e18ff */
[----:B------:R-:W-:Y:S02]  /*5a30*/  SHF.L.U32 R4, R3, 0x1f, RZ ;  /* 0x0000001f03047819 */ /* 0x000fe400000006ff */
[----:B------:R-:W-:Y:S02]  /*5a40*/  LEA R5, R8, UR13, 0x4 ;  /* 0x0000000d08057c11 */ /* 0x000fe4000f8e20ff */
[----:B------:R-:W1:Y:S02]  /*5a50*/  SYNCS.PHASECHK.TRANS64.TRYWAIT P0, [R0+URZ+0x370], R4 ;  /* 0x00037004000075a7 */ /* 0x000e6400080011ff */
[----:B-1-3--:R-:W-:Y:S05]  /*5a60*/  @!P0 BRA `(.L_x_116) ;  /* 0x0000005c00648947 */ /* 0x00afea0003800000 */
.L_x_286:
[----:B-1----:R-:W1:Y:S01]  /*5a70*/  LDS.128 R4, [R5+0x400] ;  /* 0x0004000005047984 */ /* 0x002e620000000c00 */
[----:B------:R-:W-:Y:S02]  /*5a80*/  VIADD R0, R0, 0x380 ;  /* 0x0000038000007836 */ /* 0x000fe40000000000 */
[----:B------:R-:W-:Y:S01]  /*5a90*/  VIADD R8, R8, 0x1 ;  /* 0x0000000108087836 */ /* 0x000fe20000000000 */
[----:B------:R-:W-:Y:S01]  /*5aa0*/  @!PT LDS RZ, [RZ] ;  /* 0x00000000fffff984 */ /* 0x000fe20000000800 */
[----:B------:R-:W-:Y:S01]  /*5ab0*/  @!PT LDS RZ, [RZ] ;  /* 0x00000000fffff984 */ /* 0x000fe20000000800 */
[----:B------:R-:W-:Y:S01]  /*5ac0*/  @!PT LDS RZ, [RZ] ;  /* 0x00000000fffff984 */ /* 0x000fe20000000800 */
[----:B------:R-:W-:Y:S01]  /*5ad0*/  @!PT LDS RZ, [RZ] ;  /* 0x00000000fffff984 */ /* 0x000fe20000000800 */
[----:B------:R2:W-:Y:S06]  /*5ae0*/  MEMBAR.ALL.CTA ;  /* 0x0000000000007992 */ /* 0x0005ec0000008000 */
[----:B--2---:R-:W2:Y:S01]  /*5af0*/  FENCE.VIEW.ASYNC.S ;  /* 0x00000000000073c6 */ /* 0x004ea20000000000 */
[----:B------:R-:W-:-:S04]  /*5b00*/  PRMT R0, RZ, 0x654, R0 ;  /* 0x00000654ff007816 */ /* 0x000fc80000000000 */
[----:B--2---:R2:W-:Y:S01]  /*5b10*/  SYNCS.ARRIVE.TRANS64.RED.A1T0 RZ, [R0+URZ], RZ ;  /* 0x000000ff00ff79a7 */ /* 0x0045e200081004ff */
[----:B-1----:R-:W-:Y:S01]  /*5b20*/  LOP3.LUT P1, RZ, R6, 0x1, RZ, 0xc0, !PT ;  /* 0x0000000106ff7812 */ /* 0x002fe2000782c0ff */
[----:B--2---:R-:W-:-:S12]  /*5b30*/  BRA.U UP3, `(.L_x_117) ;  /* 0x0000000103cc7547 */ /* 0x004fd8000b800000 */
[----:B------:R-:W1:Y:S01]  /*5b40*/  LDCU UR4, c[0x0][0x38c] ;  /* 0x00007180ff0477ac */ /* 0x000e620008000800 */
[----:B------:R-:W-:Y:S02]  /*5b50*/  PLOP3.LUT P2, PT, PT, PT, PT, 0x80, 0x8 ;  /* 0x000000000008781c */ /* 0x000fe40003f4f070 */
[----:B------:R-:W-:Y:S01]  /*5b60*/  SHF.L.U32 R4, R9, 0x1f, RZ ;  /* 0x0000001f09047819 */ /* 0x000fe200000006ff */
[----:B------:R-:W-:Y:S02]  /*5b70*/  ULEA UR19, UR20, UR13, 0x3 ;  /* 0x0000000d14137291 */ /* 0x000fe4000f8e18ff */
[----:B-1----:R-:W-:-:S06]  /*5b80*/  UISETP.GE.AND UP0, UPT, UR4, 0x1, UPT ;  /* 0x000000010400788c */ /* 0x002fcc000bf06270 */
[----:B------:R-:W-:-:S05]  /*5b90*/  PLOP3.LUT P0, PT, PT, PT, UP0, 0x80, 0x8 ;  /* 0x000000000008781c */ /* 0x000fca0003f0f008 */
[----:B------:R-:W-:-:S08]  /*5ba0*/  @UP0 ULEA UR4, UR10, UR13, 0x3 ;  /* 0x0000000d0a040291 */ /* 0x000fd0000f8e18ff */
[----:B------:R-:W-:-:S04]  /*5bb0*/  @P0 SHF.L.U32 R0, R2, 0x1f, RZ ;  /* 0x0000001f02000819 */ /* 0x000fc800000006ff */
[----:B------:R1:W2:Y:S01]  /*5bc0*/  @P0 SYNCS.PHASECHK.TRANS64.TRYWAIT P2, [UR4], R0 ;  /* 0x00000000ff0005a7 */ /* 0x0002a20008041104 */
[----:B------:R-:W3:Y:S02]  /*5bd0*/  SYNCS.PHASECHK.TRANS64.TRYWAIT P0, [UR19+0x3b0], R4 ;  /* 0x0003b004ff0075a7 */ /* 0x000ee40008001113 */
[----:B-123--:R-:W-:Y:S05]  /*5be0*/  @!P0 BRA `(.L_x_118) ;  /* 0x0000005c00188947 */ /* 0x00efea0003800000 */
.L_x_288:
[----:B------:R-:W-:Y:S01]  /*5bf0*/  UMOV UR14, UR11 ;  /* 0x0000000b000e7c82 */ /* 0x000fe20008000000 */
[----:B------:R-:W-:Y:S05]  /*5c00*/  BRA.U !UP0, `(.L_x_119) ;  /* 0x0000000108887547 */ /* 0x000fea000b800000 */
[----:B------:R-:W-:Y:S02]  /*5c10*/  UIADD3 UR14, UPT, UPT, UR25, UR11, URZ ;  /* 0x0000000b190e7290 */ /* 0x000fe4000fffe0ff */
[----:B------:R-:W-:Y:S02]  /*5c20*/  ULEA UR15, UR20, UR26, 0x6 ;  /* 0x0000001a140f7291 */ /* 0x000fe4000f8e30ff */
[----:B------:R-:W-:Y:S01]  /*5c30*/  UPLOP3.LUT UP2, UPT, UPT, UPT, UPT, 0x40, 0x4 ;  /* 0x000000000004789c */ /* 0x000fe20003f4e870 */
[----:B------:R-:W-:Y:S01]  /*5c40*/  UMOV UR12, UR21 ;  /* 0x00000015000c7c82 */ /* 0x000fe20008000000 */
[----:B------:R-:W-:-:S09]  /*5c50*/  UMOV UR5, UR10 ;  /* 0x0000000a00057c82 */ /* 0x000fd20008000000 */
.L_x_122:
[----:B--2---:R-:W-:Y:S01]  /*5c60*/  ULEA UR6, UR5, UR13, 0x3 ;  /* 0x0000000d05067291 */ /* 0x004fe2000f8e18ff */
[----:B---3--:R-:W-:Y:S11]  /*5c70*/  @P2 BRA `(.L_x_120) ;  /* 0x00000000000c2947 */ /* 0x008ff60003800000 */
[----:B-1----:R-:W-:Y:S04]  /*5c80*/  SHF.L.U32 R4, R2, 0x1f, RZ ;  /* 0x0000001f02047819 */ /* 0x002fe800000006ff */
[----:B------:R-:W1:Y:S02]  /*5c90*/  SYNCS.PHASECHK.TRANS64.TRYWAIT P0, [UR6], R4 ;  /* 0x00000004ff0075a7 */ /* 0x000e640008001106 */
[----:B-1----:R-:W-:Y:S05]  /*5ca0*/  @!P0 BRA `(.L_x_121) ;  /* 0x0000005c00008947 */ /* 0x002fea0003800000 */
.L_x_120:
[----:B------:R-:W-:Y:S01]  /*5cb0*/  UISETP.NE.AND UP0, UPT, UR12, 0x1, UPT ;  /* 0x000000010c00788c */ /* 0x000fe2000bf05270 */
[----:B------:R-:W-:Y:S01]  /*5cc0*/  PLOP3.LUT P2, PT, PT, PT, PT, 0x80, 0x8 ;  /* 0x000000000008781c */ /* 0x000fe20003f4f070 */
[----:B------:R-:W-:Y:S02]  /*5cd0*/  UIADD3 UR4, UPT, UPT, UR5, 0x1, URZ ;  /* 0x0000000105047890 */ /* 0x000fe4000fffe0ff */
[----:B------:R-:W-:Y:S02]  /*5ce0*/  ULEA UR8, UR5, UR18, 0x7 ;  /* 0x0000001205087291 */ /* 0x000fe4000f8e38ff */
[----:B------:R-:W-:Y:S01]  /*5cf0*/  UISETP.NE.AND UP1, UPT, UR4, 0x34, UPT ;  /* 0x000000340400788c */ /* 0x000fe2000bf25270 */
[----:B------:R-:W-:Y:S01]  /*5d00*/  PLOP3.LUT P0, PT, PT, PT, UP0, 0x80, 0x8 ;  /* 0x000000000008781c */ /* 0x000fe20003f0f008 */
[----:B------:R-:W-:Y:S02]  /*5d10*/  UIADD3 UR11, UPT, UPT, UR11, 0x1, URZ ;  /* 0x000000010b0b7890 */ /* 0x000fe4000fffe0ff */
[----:B------:R-:W-:Y:S02]  /*5d20*/  USEL UR7, URZ, 0x1, UP1 ;  /* 0x00000001ff077887 */ /* 0x000fe40008800000 */
[----:B------:R-:W-:Y:S01]  /*5d30*/  USEL UR10, UR4, URZ, UP1 ;  /* 0x000000ff040a7287 */ /* 0x000fe20008800000 */
[----:B------:R-:W-:Y:S01]  /*5d40*/  UMOV UR9, 0xc0004010 ;  /* 0xc000401000097882 */ /* 0x000fe20000000000 */
[----:B------:R-:W-:Y:S02]  /*5d50*/  UIADD3 UR12, UPT, UPT, UR12, -0x1, URZ ;  /* 0xffffffff0c0c7890 */ /* 0x000fe4000fffe0ff */
[----:B------:R-:W-:Y:S01]  /*5d60*/  LOP3.LUT R2, R2, UR7, RZ, 0x3c, !PT ;  /* 0x0000000702027c12 */ /* 0x000fe2000f8e3cff */
[----:B------:R-:W-:Y:S01]  /*5d70*/  @UP0 ULEA UR4, UR10, UR13, 0x3 ;  /* 0x0000000d0a040291 */ /* 0x000fe2000f8e18ff */
[----:B------:R-:W-:Y:S02]  /*5d80*/  UMOV UR7, 0xc0004010 ;  /* 0xc000401000077882 */ /* 0x000fe40000000000 */
[----:B-1----:R-:W-:Y:S01]  /*5d90*/  @P0 SHF.L.U32 R0, R2, 0x1f, RZ ;  /* 0x0000001f02000819 */ /* 0x002fe200000006ff */
[----:B------:R-:W-:Y:S05]  /*5da0*/  UISETP.NE.AND UP0, UPT, UR11, UR14, UPT ;  /* 0x0000000e0b00728c */ /* 0x000fea000bf05270 */
[----:B------:R2:W3:Y:S01]  /*5db0*/  @P0 SYNCS.PHASECHK.TRANS64.TRYWAIT P2, [UR4], R0 ;  /* 0x00000000ff0005a7 */ /* 0x0004e20008041104 */
[----:B------:R-:W-:Y:S02]  /*5dc0*/  UIADD3 UR4, UPT, UPT, UR6, 0x1a0, URZ ;  /* 0x000001a006047890 */ /* 0x000fe4000fffe0ff */
[----:B------:R-:W-:Y:S03]  /*5dd0*/  ULEA UR6, UR5, UR17, 0x7 ;  /* 0x0000001105067291 */ /* 0x000fe6000f8e38ff */
[----:B------:R-:W-:Y:S06]  /*5de0*/  UMOV UR5, UR10 ;  /* 0x0000000a00057c82 */ /* 0x000fec0008000000 */
[----:B------:R2:W-:Y:S01]  /*5df0*/  UTCIMMA.2CTA gdesc[UR6], gdesc[UR8], tmem[UR15], tmem[UR22], idesc[UR23], UP2 ;  /* 0x00ff1608060075ea */ /* 0x0005e2000920010f */
[----:B------:R-:W-:Y:S01]  /*5e00*/  UPLOP3.LUT UP2, UPT, UPT, UPT, UPT, 0x80, 0x8 ;  /* 0x000000000008789c */ /* 0x000fe20003f4f070 */
[----:B------:R2:W-:Y:S01]  /*5e10*/  UTCBAR.2CTA.MULTICAST [UR4], URZ, UR16 ;  /* 0x000000ff040073e9 */ /* 0x0005e20008200810 */
[----:B------:R-:W-:Y:S09]  /*5e20*/  BRA.U UP0, `(.L_x_122) ;  /* 0xfffffffd008c7547 */ /* 0x000ff2000b83ffff */
.L_x_119:
[----:B--2---:R-:W-:Y:S01]  /*5e30*/  UIADD3 UR4, UPT, UPT, UR19, 0x390, URZ ;  /* 0x0000039013047890 */ /* 0x004fe2000fffe0ff */
[----:B------:R-:W-:-:S08]  /*5e40*/  UMOV UR11, UR14 ;  /* 0x0000000e000b7c82 */ /* 0x000fd00008000000 */
[----:B------:R2:W-:Y:S01]  /*5e50*/  UTCBAR.2CTA.MULTICAST [UR4], URZ, UR24 ;  /* 0x000000ff040073e9 */ /* 0x0005e20008200818 */
[----:B------:R-:W-:Y:S02]  /*5e60*/  NOP ;  /* 0x0000000000007918 */ /* 0x000fe40000000000 */
.L_x_117:
[----:B--2---:R-:W-:Y:S01]  /*5e70*/  UIADD3 UR4, UPT, UPT, UR20, 0x1, URZ ;  /* 0x0000000114047890 */ /* 0x004fe2000fffe0ff */
[----:B------:R-:W-:-:S03]  /*5e80*/  ISETP.NE.AND P0, PT, R8, 0x2, PT ;  /* 0x000000020800780c */ /* 0x000fc60003f05270 */
[----:B------:R-:W-:Y:S01]  /*5e90*/  UISETP.NE.AND UP0, UPT, UR4, 0x4, UPT ;  /* 0x000000040400788c */ /* 0x000fe2000bf05270 */
[----:B-1----:R-:W-:Y:S02]  /*5ea0*/  SEL R0, RZ, 0x1, P0 ;  /* 0x00000001ff007807 */ /* 0x002fe40000000000 */
[----:B------:R-:W-:Y:S01]  /*5eb0*/  SEL R8, R8, RZ, P0 ;  /* 0x000000ff08087207 */ /* 0x000fe20000000000 */
[----:B------:R-:W-:Y:S01]  /*5ec0*/  USEL UR5, URZ, 0x1, UP0 ;  /* 0x00000001ff057887 */ /* 0x000fe20008000000 */
[----:B------:R-:W-:Y:S01]  /*5ed0*/  LOP3.LUT R3, R3, R0, RZ, 0x3c, !PT ;  /* 0x0000000003037212 */ /* 0x000fe200078e3cff */
[----:B------:R-:W-:-:S04]  /*5ee0*/  USEL UR20, UR4, URZ, UP0 ;  /* 0x000000ff04147287 */ /* 0x000fc80008000000 */
[----:B------:R-:W-:Y:S01]  /*5ef0*/  LOP3.LUT R9, R9, UR5, RZ, 0x3c, !PT ;  /* 0x0000000509097c12 */ /* 0x000fe2000f8e3cff */
[----:B------:R-:W-:Y:S07]  /*5f00*/  @P1 BRA `(.L_x_123) ;  /* 0xfffffff800c41947 */ /* 0x000fee000383ffff */
[----:B------:R-:W1:Y:S01]  /*5f10*/  S2UR UR8, SR_CgaCtaId ;  /* 0x00000000000879c3 */ /* 0x000e620000008800 */
[----:B------:R-:W-:Y:S01]  /*5f20*/  ELECT P0, URZ, PT ;  /* 0x0000000000ff782f */ /* 0x000fe20003800000 */
[----:B------:R-:W-:Y:S01]  /*5f30*/  HFMA2 R0, -RZ, RZ, 0, 5.9604644775390625e-08 ;  /* 0x00000001ff007431 */ /* 0x000fe200000001ff */
[----:B------:R-:W-:-:S05]  /*5f40*/  UMOV UR4, 0x40 ;  /* 0x0000004000047882 */ /* 0x000fca0000000000 */
[----:B------:R-:W-:Y:S01]  /*5f50*/  UVIRTCOUNT.DEALLOC.SMPOOL 0x80 ;  /* 0x000000800000784c */ /* 0x000fe20000000000 */
[----:B------:R-:W-:Y:S02]  /*5f60*/  UISETP.NE.AND UP1, UPT, UR30, URZ, UPT ;  /* 0x000000ff1e00728c */ /* 0x000fe4000bf25270 */
[----:B-1----:R-:W-:-:S09]  /*5f70*/  ULEA UR8, UR8, UR4, 0x18 ;  /* 0x0000000408087291 */ /* 0x002fd2000f8ec0ff */
[----:B------:R1:W-:Y:S01]  /*5f80*/  @P0 STS.U8 [UR8+0x1c], R0 ;  /* 0x00001c00ff000988 */ /* 0x0003e20008000008 */
[----:B------:R-:W-:Y:S05]  /*5f90*/  BRA.U UP1, `(.L_x_124) ;  /* 0x0000000101a07547 */ /* 0x000fea000b800000 */
[----:B------:R-:W-:Y:S01]  /*5fa0*/  UIADD3 UR7, UPT, UPT, UR13, 0x3b0, URZ ;  /* 0x000003b00d077890 */ /* 0x000fe2000fffe0ff */
[----:B------:R-:W-:-:S03]  /*5fb0*/  SHF.L.U32 R2, R9, 0x1f, RZ ;  /* 0x0000001f09027819 */ /* 0x000fc600000006ff */
[----:B------:R-:W-:-:S09]  /*5fc0*/  ULEA UR4, UR20, UR7, 0x3 ;  /* 0x0000000714047291 */ /* 0x000fd2000f8e18ff */
[----:B------:R-:W2:Y:S02]  /*5fd0*/  SYNCS.PHASECHK.TRANS64.TRYWAIT P0, [UR4], R2 ;  /* 0x00000002ff0075a7 */ /* 0x000ea40008001104 */
[----:B--2---:R-:W-:Y:S05]  /*5fe0*/  @!P0 BRA `(.L_x_125) ;  /* 0x0000005800488947 */ /* 0x004fea0003800000 */
.L_x_291:
        /* <DEDUP_REMOVED lines=9> */
.L_x_293:
        /* <DEDUP_REMOVED lines=9> */
.L_x_295:
[----:B------:R-:W-:-:S04]  /*6110*/  UIADD3 UR4, UPT, UPT, UR4, 0x1, URZ ;  /* 0x0000000104047890 */ /* 0x000fc8000fffe0ff */
[----:B------:R-:W-:-:S04]  /*6120*/  UISETP.NE.AND UP0, UPT, UR4, 0x4, UPT ;  /* 0x000000040400788c */ /* 0x000fc8000bf05270 */
[----:B------:R-:W-:Y:S02]  /*6130*/  USEL UR5, URZ, 0x1, UP0 ;  /* 0x00000001ff057887 */ /* 0x000fe40008000000 */
[----:B------:R-:W-:-:S04]  /*6140*/  USEL UR4, UR4, URZ, UP0 ;  /* 0x000000ff04047287 */ /* 0x000fc80008000000 */
[----:B------:R-:W-:Y:S01]  /*6150*/  ULEA UR4, UR4, UR7, 0x3 ;  /* 0x0000000704047291 */ /* 0x000fe2000f8e18ff */
[----:B------:R-:W-:-:S04]  /*6160*/  LOP3.LUT R2, R2, UR5, RZ, 0x3c, !PT ;  /* 0x0000000502027c12 */ /* 0x000fc8000f8e3cff */
[----:B------:R-:W-:Y:S01]  /*6170*/  SHF.L.U32 R2, R2, 0x1f, RZ ;  /* 0x0000001f02027819 */ /* 0x000fe200000006ff */
[----:B-1----:R-:W-:-:S04]  /*6180*/  IMAD.U32 R0, RZ, RZ, UR4 ;  /* 0x00000004ff007e24 */ /* 0x002fc8000f8e00ff */
[----:B------:R1:W2:Y:S03]  /*6190*/  SYNCS.PHASECHK.TRANS64.TRYWAIT P0, [R0+URZ], R2 ;  /* 0x00000002000075a7 */ /* 0x0002a600080011ff */
[----:B--2---:R-:W-:Y:S05]  /*61a0*/  @!P0 NANOSLEEP.SYNCS 0x989680 ;  /* 0x009896800000895d */ /* 0x004fea0003900000 */
[----:B------:R-:W2:Y:S02]  /*61b0*/  @!P0 SYNCS.PHASECHK.TRANS64 P0, [R0+URZ], R2 ;  /* 0x00000002000085a7 */ /* 0x000ea400080010ff */
[----:B--2---:R-:W-:Y:S05]  /*61c0*/  @P0 BRA `(.L_x_128) ;  /* 0x0000000000200947 */ /* 0x004fea0003800000 */
.L_x_129:
[----:B--2---:R2:W4:Y:S02]  /*61d0*/  SYNCS.PHASECHK.TRANS64.TRYWAIT P0, [R0+URZ], R2 ;  /* 0x00000002000075a7 */ /* 0x00452400080011ff */
[----:B----4-:R-:W-:Y:S05]  /*61e0*/  @!P0 NANOSLEEP.SYNCS 0x989680 ;  /* 0x009896800000895d */ /* 0x010fea0003900000 */
[----:B------:R-:W4:Y:S02]  /*61f0*/  @!P0 SYNCS.PHASECHK.TRANS64 P0, [R0+URZ], R2 ;  /* 0x00000002000085a7 */ /* 0x000f2400080010ff */
[----:B----4-:R-:W-:Y:S05]  /*6200*/  @!P0 BRA `(.L_x_129) ;  /* 0xfffffffc00f08947 */ /* 0x010fea000383ffff */
[----:B------:R-:W-:Y:S05]  /*6210*/  BRA `(.L_x_128) ;  /* 0x00000000000c7947 */ /* 0x000fea0003800000 */
.L_x_124:
[----:B------:R-:W-:-:S04]  /*6220*/  UIADD3 UR4, UPT, UPT, UR13, 0x3f0, URZ ;  /* 0x000003f00d047890 */ /* 0x000fc8000fffe0ff */
[----:B------:R-:W-:-:S09]  /*6230*/  UPRMT UR4, UR31, 0x654, UR4 ;  /* 0x000006541f047896 */ /* 0x000fd20008000004 */
[----:B------:R-:W-:Y:S03]  /*6240*/  SYNCS.ARRIVE.TRANS64.RED.A1T0 RZ, [UR4], RZ ;  /* 0x000000ffffff79a7 */ /* 0x000fe60008100404 */
.L_x_128:
[----:B-12---:R-:W-:Y:S01]  /*6250*/  SHF.L.U32 R2, RZ, 0x1f, RZ ;  /* 0x0000001fff027819 */ /* 0x006fe200000006ff */
[----:B------:R-:W-:Y:S01]  /*6260*/  UIADD3 UR4, UPT, UPT, UR13, 0x3f0, URZ ;  /* 0x000003f00d047890 */ /* 0x000fe2000fffe0ff */
[----:B------:R-:W-:Y:S02]  /*6270*/  PLOP3.LUT P0, PT, PT, PT, UP1, 0x80, 0x8 ;  /* 0x000000000008781c */ /* 0x000fe40003f0f018 */
[----:B------:R-:W1:Y:S02]  /*6280*/  SYNCS.PHASECHK.TRANS64.TRYWAIT P1, [UR13+0x3f0], R2 ;  /* 0x0003f002ff0075a7 */ /* 0x000e64000802110d */
[----:B-1----:R-:W-:Y:S09]  /*6290*/  @!P1 BRA `(.L_x_130) ;  /* 0x0000005400e49947 */ /* 0x002ff20003800000 */
.L_x_297:
[----:B------:R-:W-:Y:S01]  /*62a0*/  @!UP1 UPRMT UR4, UR31, 0x654, UR4 ;  /* 0x000006541f049896 */ /* 0x000fe20008000004 */
[----:B------:R-:W-:Y:S01]  /*62b0*/  UMOV UR5, 0xffff ;  /* 0x0000ffff00057882 */ /* 0x000fe20000000000 */
[----:B------:R-:W-:-:S07]  /*62c0*/  UMOV UR6, 0x1 ;  /* 0x0000000100067882 */ /* 0x000fce0000000000 */
[----:B------:R-:W-:Y:S01]  /*62d0*/  @!P0 SYNCS.ARRIVE.TRANS64.RED.A1T0 RZ, [UR4], RZ ;  /* 0x000000ffffff89a7 */ /* 0x000fe20008100404 */
[----:B------:R-:W-:Y:S01]  /*62e0*/  NOP ;  /* 0x0000000000007918 */ /* 0x000fe20000000000 */
[----:B-1----:R-:W1:Y:S01]  /*62f0*/  LDS R0, [UR8+0x14] ;  /* 0x00001408ff007984 */ /* 0x002e620008000800 */
[----:B------:R-:W-:-:S04]  /*6300*/  ULOP3.LUT UR4, UR26, 0xffff, URZ, 0xc0, !UPT ;  /* 0x0000ffff1a047892 */ /* 0x000fc8000f8ec0ff */
[----:B------:R-:W-:-:S04]  /*6310*/  USHF.R.U32.HI UR4, URZ, 0x5, UR4 ;  /* 0x00000005ff047899 */ /* 0x000fc80008011604 */
[----:B------:R-:W-:Y:S02]  /*6320*/  USHF.L.U32 UR5, UR5, UR4, URZ ;  /* 0x0000000405057299 */ /* 0x000fe400080006ff */
[----:B------:R-:W-:-:S04]  /*6330*/  USHF.L.U32 UR4, UR6, UR4, URZ ;  /* 0x0000000406047299 */ /* 0x000fc800080006ff */
[----:B-1----:R-:W-:-:S04]  /*6340*/  LOP3.LUT R0, R0, UR5, RZ, 0xc0, !PT ;  /* 0x0000000500007c12 */ /* 0x002fc8000f8ec0ff */
[----:B------:R-:W-:-:S13]  /*6350*/  ISETP.NE.AND P0, PT, R0, UR5, PT ;  /* 0x0000000500007c0c */ /* 0x000fda000bf05270 */
[----:B------:R-:W-:Y:S05]  /*6360*/  @P0 BRA `(.L_x_131) ;  /* 0x0000000000580947 */ /* 0x000fea0003800000 */
[----:B------:R-:W1:Y:S02]  /*6370*/  LDS R0, [UR8+0x18] ;  /* 0x00001808ff007984 */ /* 0x000e640008000800 */
[----:B-1----:R-:W-:-:S04]  /*6380*/  LOP3.LUT R0, R0, UR4, RZ, 0xc0, !PT ;  /* 0x0000000400007c12 */ /* 0x002fc8000f8ec0ff */
[----:B------:R-:W-:-:S13]  /*6390*/  ISETP.NE.AND P0, PT, R0, UR4, PT ;  /* 0x0000000400007c0c */ /* 0x000fda000bf05270 */
[----:B------:R-:W-:Y:S05]  /*63a0*/  @P0 BRA `(.L_x_132) ;  /* 0x00000000003c0947 */ /* 0x000fea0003800000 */
[----:B------:R-:W1:Y:S01]  /*63b0*/  S2R R2, SR_LANEID ;  /* 0x0000000000027919 */ /* 0x000e620000000000 */
[----:B------:R-:W-:-:S06]  /*63c0*/  ULOP3.LUT UR5, URZ, UR5, URZ, 0x33, !UPT ;  /* 0x00000005ff057292 */ /* 0x000fcc000f8e33ff */
[----:B------:R-:W-:-:S04]  /*63d0*/  IMAD.U32 R0, RZ, RZ, UR5 ;  /* 0x00000005ff007e24 */ /* 0x000fc8000f8e00ff */
[----:B------:R2:W4:Y:S02]  /*63e0*/  REDUX UR7, R0 ;  /* 0x00000000000773c4 */ /* 0x0005240000000000 */
[----:B------:R1:W-:Y:S01]  /*63f0*/  UTCATOMSWS.AND URZ, UR5 ;  /* 0x0000000500ff79e3 */ /* 0x0003e20008000000 */
[----:B--2---:R-:W-:Y:S01]  /*6400*/  LOP3.LUT R0, RZ, UR4, RZ, 0x33, !PT ;  /* 0x00000004ff007c12 */ /* 0x004fe2000f8e33ff */
[----:B------:R-:W-:Y:S02]  /*6410*/  VOTEU.ANY UR4, UPT, PT ;  /* 0x0000000000047886 */ /* 0x000fe400038e0100 */
[----:B------:R-:W-:Y:S02]  /*6420*/  UFLO.U32 UR4, UR4 ;  /* 0x00000004000472bd */ /* 0x000fe400080e0000 */
[----:B------:R-:W2:Y:S04]  /*6430*/  REDUX UR6, R0 ;  /* 0x00000000000673c4 */ /* 0x000ea80000000000 */
[----:B-1----:R-:W-:-:S02]  /*6440*/  ISETP.EQ.U32.AND P0, PT, R2, UR4, PT ;  /* 0x0000000402007c0c */ /* 0x002fc4000bf02070 */
[----:B----4-:R-:W-:-:S11]  /*6450*/  MOV R2, UR7 ;  /* 0x0000000700027c02 */ /* 0x010fd60008000f00 */
[----:B------:R1:W-:Y:S01]  /*6460*/  @P0 ATOMS.AND RZ, [UR8+0x14], R2 ;  /* 0x00001402ffff098c */ /* 0x0003e2000a800008 */
[----:B--2---:R-:W-:-:S05]  /*6470*/  IMAD.U32 R0, RZ, RZ, UR6 ;  /* 0x00000006ff007e24 */ /* 0x004fca000f8e00ff */
[----:B------:R1:W-:Y:S01]  /*6480*/  @P0 ATOMS.AND RZ, [UR8+0x18], R0 ;  /* 0x00001800ffff098c */ /* 0x0003e2000a800008 */
[----:B------:R-:W-:Y:S05]  /*6490*/  BRA `(.L_x_133) ;  /* 0x0000000000147947 */ /* 0x000fea0003800000 */
.L_x_132:
[----:B------:R-:W-:Y:S02]  /*64a0*/  MOV R2, 0x64c0 ;  /* 0x000064c000027802 */ /* 0x000fe40000000f00 */
[----:B---3-5:R-:W-:Y:S05]  /*64b0*/  CALL.REL.NOINC `($__internal_0_$__cuda_sm10x_tcgen05_guardrail_trap_col_being_dealloced_not_returned_by_alloc) ;  /* 0x0000005800387944 */ /* 0x028fea0003c00000 */
[----:B------:R-:W-:Y:S05]  /*64c0*/  BRA `(.L_x_133) ;  /* 0x0000000000087947 */ /* 0x000fea0003800000 */
.L_x_131:
[----:B------:R-:W-:Y:S02]  /*64d0*/  MOV R2, 0x64f0 ;  /* 0x000064f000027802 */ /* 0x000fe40000000f00 */
[----:B---3-5:R-:W-:Y:S05]  /*64e0*/  CALL.REL.NOINC `($__internal_2_$__cuda_sm10x_tcgen05_guardrail_trap_unallocated_columns_being_dealloced) ;  /* 0x0000005800447944 */ /* 0x028fea0003c00000 */
.L_x_133:
[----:B------:R-:W-:Y:S01]  /*64f0*/  NOP ;  /* 0x0000000000007918 */ /* 0x000fe20000000000 */
[----:B------:R-:W-:Y:S05]  /*6500*/  EXIT ;  /* 0x000000000000794d */ /* 0x000fea0003800000 */
.L_x_104:
[----:B------:R-:W-:-:S09]  /*6510*/  UISETP.NE.OR UP0, UPT, UR25, 0x3, !UP5 ;  /* 0x000000031900788c */ /* 0x000fd2000ef05670 */
[----:B------:R-:W-:Y:S05]  /*6520*/  BRA.U UP0, `(.L_x_134) ;  /* 0x0000000d00b47547 */ /* 0x000fea000b800000 */
[----:B------:R-:W2:Y:S01]  /*6530*/  LDCU UR31, c[0x0][0x370] ;  /* 0x00006e00ff1f77ac */ /* 0x000ea20008000800 */
[----:B------:R-:W3:Y:S01]  /*6540*/  LDC.64 R16, c[0x0][0x348] ;  /* 0x0000d200ff107b82 */ /* 0x000ee20000000a00 */
[----:B------:R-:W-:Y:S02]  /*6550*/  HFMA2 R13, -RZ, RZ, 0, 0 ;  /* 0x00000000ff0d7431 */ /* 0x000fe400000001ff */
[----:B------:R-:W-:Y:S01]  /*6560*/  IMAD.MOV.U32 R15, RZ, RZ, 0x1 ;  /* 0x00000001ff0f7424 */ /* 0x000fe200078e00ff */
[----:B------:R-:W2:Y:S01]  /*6570*/  LDCU.128 UR32, c[0x0][0xb10] ;  /* 0x00016200ff2077ac */ /* 0x000ea20008000c00 */
[----:B------:R-:W-:Y:S01]  /*6580*/  IMAD.MOV.U32 R14, RZ, RZ, RZ ;  /* 0x000000ffff0e7224 */ /* 0x000fe200078e00ff */
[----:B------:R-:W-:Y:S01]  /*6590*/  MOV R7, 0x1000 ;  /* 0x0000100000077802 */ /* 0x000fe20000000f00 */
[----:B------:R-:W4:Y:S01]  /*65a0*/  LDCU UR30, c[0x0][0x374] ;  /* 0x00006e80ff1e77ac */ /* 0x000f220008000800 */
[----:B------:R-:W1:Y:S01]  /*65b0*/  LDC.64 R2, c[0x0][0x888] ;  /* 0x00022200ff027b82 */ /* 0x000e620000000a00 */
[----:B------:R-:W4:Y:S01]  /*65c0*/  LDCU UR15, c[0x0][0xb0c] ;  /* 0x00016180ff0f77ac */ /* 0x000f220008000800 */
[----:B------:R-:W3:Y:S06]  /*65d0*/  LDCU UR40, c[0x0][0xb20] ;  /* 0x00016400ff2877ac */ /* 0x000eec0008000800 */
[----:B------:R-:W1:Y:S01]  /*65e0*/  LDC.64 R4, c[0x0][0x890] ;  /* 0x00022400ff047b82 */ /* 0x000e620000000a00 */
[----:B------:R-:W3:Y:S01]  /*65f0*/  LDCU UR4, c[0x0][0xb30] ;  /* 0x00016600ff0477ac */ /* 0x000ee20008000800 */
[----:B------:R-:W-:Y:S01]  /*6600*/  UMOV UR21, 0x400 ;  /* 0x0000040000157882 */ /* 0x000fe20000000000 */
[----:B--2---:R-:W-:-:S02]  /*6610*/  UIMAD.WIDE.U32 UR6, UR31, UR32, URZ ;  /* 0x000000201f0672a5 */ /* 0x004fc4000f8e00ff */
[----:B----4-:R-:W-:Y:S02]  /*6620*/  UIMAD.WIDE.U32 UR8, UR30, UR35, URZ ;  /* 0x000000231e0872a5 */ /* 0x010fe4000f8e00ff */
[----:B------:R-:W-:Y:S02]  /*6630*/  ULEA UR21, UR46, UR21, 0x18 ;  /* 0x000000152e157291 */ /* 0x000fe4000f8ec0ff */
[----:B------:R-:W-:Y:S02]  /*6640*/  UPLOP3.LUT UP3, UPT, UPT, UPT, UPT, 0x40, 0x4 ;  /* 0x000000000004789c */ /* 0x000fe40003f6e870 */
[----:B------:R-:W-:Y:S01]  /*6650*/  UIADD3 UR37, UPT, UPT, UR21, 0x348, URZ ;  /* 0x0000034815257890 */ /* 0x000fe2000fffe0ff */
[----:B------:R-:W-:Y:S01]  /*6660*/  UMOV UR6, UR7 ;  /* 0x0000000700067c82 */ /* 0x000fe20008000000 */
[----:B------:R-:W-:Y:S01]  /*6670*/  UMOV UR38, UR9 ;  /* 0x0000000900267c82 */ /* 0x000fe20008000000 */
[----:B------:R-:W-:Y:S02]  /*6680*/  UISETP.GE.AND UP0, UPT, UR42, 0x1, UPT ;  /* 0x000000012a00788c */ /* 0x000fe4000bf06270 */
[----:B------:R-:W-:Y:S01]  /*6690*/  UISETP.NE.AND UP4, UPT, UR42, 0x1, UPT ;  /* 0x000000012a00788c */ /* 0x000fe2000bf85270 */
[----:B------:R-:W2:Y:S01]  /*66a0*/  LDCU.64 UR22, c[0x0][0xb28] ;  /* 0x00016500ff1677ac */ /* 0x000ea20008000a00 */
[----:B------:R-:W-:-:S02]  /*66b0*/  UISETP.NE.AND UP6, UPT, UR15, 0x1, UPT ;  /* 0x000000010f00788c */ /* 0x000fc4000bfc5270 */
[----:B------:R-:W-:Y:S02]  /*66c0*/  UISETP.NE.AND UP5, UPT, UR34, 0x1, UPT ;  /* 0x000000012200788c */ /* 0x000fe4000bfa5270 */
[----:B------:R-:W-:Y:S02]  /*66d0*/  UIADD3 UR25, UPT, UPT, UR21, 0x340, URZ ;  /* 0x0000034015197890 */ /* 0x000fe4000fffe0ff */
[----:B------:R-:W-:Y:S02]  /*66e0*/  UPRMT UR37, UR46, 0x654, UR37 ;  /* 0x000006542e257896 */ /* 0x000fe40008000025 */
[----:B------:R-:W-:Y:S02]  /*66f0*/  USHF.R.U32.HI UR39, URZ, UR33, UR6 ;  /* 0x00000021ff277299 */ /* 0x000fe40008011606 */
[----:B---3--:R-:W-:Y:S02]  /*6700*/  USHF.R.U32.HI UR38, URZ, UR40, UR38 ;  /* 0x00000028ff267299 */ /* 0x008fe40008011626 */
[----:B------:R-:W-:-:S11]  /*6710*/  UISETP.NE.AND UP2, UPT, UR4, 0x1, UPT ;  /* 0x000000010400788c */ /* 0x000fd6000bf45270 */
.L_x_143:
[C---:B------:R-:W-:Y:S02]  /*6720*/  LEA R12, R14.reuse, UR21, 0x3 ;  /* 0x000000150e0c7c11 */ /* 0x040fe4000f8e18ff */
[----:B------:R-:W-:Y:S02]  /*6730*/  SHF.L.U32 R0, R13, 0x1f, RZ ;  /* 0x0000001f0d007819 */ /* 0x000fe400000006ff */
[----:B------:R-:W-:Y:S02]  /*6740*/  LEA R8, R14, UR21, 0x4 ;  /* 0x000000150e087c11 */ /* 0x000fe4000f8e20ff */
[----:B---3--:R-:W3:Y:S02]  /*6750*/  SYNCS.PHASECHK.TRANS64.TRYWAIT P0, [R12+URZ+0x370], R0 ;  /* 0x000370000c0075a7 */ /* 0x008ee400080011ff */
[----:B---3--:R-:W-:Y:S05]  /*6760*/  @!P0 BRA `(.L_x_135) ;  /* 0x0000005000c88947 */ /* 0x008fea0003800000 */
.L_x_298:
[----:B------:R-:W4:Y:S01]  /*6770*/  LDS.128 R8, [R8+0x400] ;  /* 0x0004000008087984 */ /* 0x000f220000000c00 */
[----:B------:R-:W-:Y:S01]  /*6780*/  UISETP.GE.AND UP0, UPT, UR42, 0x1, UPT ;  /* 0x000000012a00788c */ /* 0x000fe2000bf06270 */
[----:B------:R-:W-:Y:S01]  /*6790*/  @!PT LDS RZ, [RZ] ;  /* 0x00000000fffff984 */ /* 0x000fe20000000800 */
[----:B------:R-:W-:Y:S01]  /*67a0*/  @!PT LDS RZ, [RZ] ;  /* 0x00000000fffff984 */ /* 0x000fe20000000800 */
[----:B------:R-:W-:Y:S01]  /*67b0*/  @!PT LDS RZ, [RZ] ;  /* 0x00000000fffff984 */ /* 0x000fe20000000800 */
[----:B------:R-:W-:Y:S01]  /*67c0*/  @!PT LDS RZ, [RZ] ;  /* 0x00000000fffff984 */ /* 0x000fe20000000800 */
[----:B------:R1:W-:Y:S06]  /*67d0*/  MEMBAR.ALL.CTA ;  /* 0x0000000000007992 */ /* 0x0003ec0000008000 */
[----:B-1----:R-:W1:Y:S01]  /*67e0*/  FENCE.VIEW.ASYNC.S ;  /* 0x00000000000073c6 */ /* 0x002e620000000000 */
[----:B----4-:R-:W-:Y:S11]  /*67f0*/  LOP3.LUT P0, RZ, R10, 0x1, RZ, 0xc0, !PT ;  /* 0x000000010aff7812 */ /* 0x010ff6000780c0ff */
[----:B------:R-:W-:Y:S02]  /*6800*/  @!UPT UIADD3 URZ, UPT, UPT, URZ, URZ, URZ ;  /* 0x000000fffffff290 */ /* 0x000fe4000fffe0ff */
[----:B-1----:R-:W-:Y:S01]  /*6810*/  VOTEU.ANY UP1, P0 ;  /* 0x0000000000ff7886 */ /* 0x002fe20000020100 */
[----:B------:R-:W-:Y:S11]  /*6820*/  PLOP3.LUT P0, PT, PT, PT, UP1, 0x80, 0x8 ;  /* 0x000000000008781c */ /* 0x000ff60003f0f018 */
[----:B------:R-:W-:Y:S02]  /*6830*/  @!UPT UIADD3 URZ, UPT, UPT, URZ, URZ, URZ ;  /* 0x000000fffffff290 */ /* 0x000fe4000fffe0ff */
[----:B---3--:R-:W-:Y:S02]  /*6840*/  @P0 SHF.R.U32.HI R0, RZ, 0x10, R9 ;  /* 0x00000010ff000819 */ /* 0x008fe40000011609 */
[----:B------:R-:W-:Y:S02]  /*6850*/  @P0 MOV R6, R8 ;  /* 0x0000000800060202 */ /* 0x000fe40000000f00 */
[----:B------:R-:W-:Y:S01]  /*6860*/  @P0 R2UR UR4, R0 ;  /* 0x00000000000402ca */ /* 0x000fe200000e0000 */
[----:B------:R-:W-:Y:S01]  /*6870*/  VIADD R0, R12, 0x380 ;  /* 0x000003800c007836 */ /* 0x000fe20000000000 */
[----:B------:R-:W-:Y:S02]  /*6880*/  @P0 LOP3.LUT R8, R9, 0xffff, RZ, 0xc0, !PT ;  /* 0x0000ffff09080812 */ /* 0x000fe400078ec0ff */
[----:B------:R-:W-:Y:S02]  /*6890*/  @P0 R2UR UR6, R6 ;  /* 0x00000000060602ca */ /* 0x000fe400000e0000 */
[----:B------:R-:W-:Y:S02]  /*68a0*/  PRMT R0, RZ, 0x654, R0 ;  /* 0x00000654ff007816 */ /* 0x000fe40000000000 */
[----:B------:R-:W-:Y:S02]  /*68b0*/  @P0 R2UR UR5, R8 ;  /* 0x00000000080502ca */ /* 0x000fe400000e0000 */
[----:B------:R1:W-:Y:S03]  /*68c0*/  SYNCS.ARRIVE.TRANS64.RED.A1T0 RZ, [R0+URZ], RZ ;  /* 0x000000ff00ff79a7 */ /* 0x0003e600081004ff */
[----:B------:R-:W-:Y:S04]  /*68d0*/  @UP1 UMOV UR29, UR4 ;  /* 0x00000004001d1c82 */ /* 0x000fe80008000000 */
[----:B------:R-:W-:Y:S04]  /*68e0*/  @UP1 UMOV UR14, UR6 ;  /* 0x00000006000e1c82 */ /* 0x000fe80008000000 */
[----:B------:R-:W-:Y:S01]  /*68f0*/  @UP1 UMOV UR13, UR5 ;  /* 0x00000005000d1c82 */ /* 0x000fe20008000000 */
[----:B------:R-:W-:Y:S05]  /*6900*/  BRA.U !UP0, `(.L_x_136) ;  /* 0x0000000108a47547 */ /* 0x000fea000b800000 */
[----:B------:R-:W-:Y:S02]  /*6910*/  UIMAD.WIDE.U32 UR8, UR13, UR35, URZ ;  /* 0x000000230d0872a5 */ /* 0x000fe4000f8e00ff */
[----:B------:R-:W-:Y:S02]  /*6920*/  UIMAD.WIDE.U32 UR10, UR14, UR32, URZ ;  /* 0x000000200e0a72a5 */ /* 0x000fe4000f8e00ff */
[----:B------:R-:W-:Y:S02]  /*6930*/  USEL UR4, UR30, UR38, !UP5 ;  /* 0x000000261e047287 */ /* 0x000fe4000e800000 */
[----:B------:R-:W-:Y:S02]  /*6940*/  USEL UR7, UR31, UR39, !UP6 ;  /* 0x000000271f077287 */ /* 0x000fe4000f000000 */
[----:B--2---:R-:W-:Y:S02]  /*6950*/  UIMAD.WIDE.U32 UR16, UR4, UR22, URZ ;  /* 0x00000016041072a5 */ /* 0x004fe4000f8e00ff */
[----:B------:R-:W-:Y:S01]  /*6960*/  UIMAD.WIDE.U32 UR18, UR7, UR22, URZ ;  /* 0x00000016071272a5 */ /* 0x000fe2000f8e00ff */
[----:B------:R-:W-:Y:S02]  /*6970*/  UMOV UR5, UR9 ;  /* 0x0000000900057c82 */ /* 0x000fe40008000000 */
[----:B------:R-:W-:Y:S03]  /*6980*/  USHF.R.U32.HI UR6, URZ, UR40, UR5 ;  /* 0x00000028ff067299 */ /* 0x000fe60008011605 */
[----:B------:R-:W-:Y:S01]  /*6990*/  UMOV UR5, UR11 ;  /* 0x0000000b00057c82 */ /* 0x000fe20008000000 */
[----:B------:R-:W-:Y:S02]  /*69a0*/  USEL UR6, UR13, UR6, !UP5 ;  /* 0x000000060d067287 */ /* 0x000fe4000e800000 */
[----:B------:R-:W-:Y:S02]  /*69b0*/  USHF.R.U32.HI UR8, URZ, UR33, UR5 ;  /* 0x00000021ff087299 */ /* 0x000fe40008011605 */
[----:B------:R-:W-:Y:S01]  /*69c0*/  UIMAD.WIDE.U32 UR10, UR6, UR22, URZ ;  /* 0x00000016060a72a5 */ /* 0x000fe2000f8e00ff */
[----:B------:R-:W-:Y:S02]  /*69d0*/  UMOV UR5, UR17 ;  /* 0x0000001100057c82 */ /* 0x000fe40008000000 */
[----:B------:R-:W-:Y:S03]  /*69e0*/  @UP4 USHF.R.U32.HI UR4, URZ, UR23, UR5 ;  /* 0x00000017ff044299 */ /* 0x000fe60008011605 */
[----:B------:R-:W-:Y:S01]  /*69f0*/  UMOV UR5, UR19 ;  /* 0x0000001300057c82 */ /* 0x000fe20008000000 */
[----:B------:R-:W-:Y:S02]  /*6a00*/  UIMAD UR4, UR42, UR4, URZ ;  /* 0x000000042a0472a4 */ /* 0x000fe4000f8e02ff */
[----:B------:R-:W-:Y:S02]  /*6a10*/  @UP4 USHF.R.U32.HI UR7, URZ, UR23, UR5 ;  /* 0x00000017ff074299 */ /* 0x000fe40008011605 */
[----:B------:R-:W-:Y:S02]  /*6a20*/  USEL UR5, UR14, UR8, !UP6 ;  /* 0x000000080e057287 */ /* 0x000fe4000f000000 */
[----:B------:R-:W-:Y:S02]  /*6a30*/  UIMAD UR8, UR42, UR7, URZ ;  /* 0x000000072a0872a4 */ /* 0x000fe4000f8e02ff */
[----:B------:R-:W-:Y:S03]  /*6a40*/  UISETP.GE.AND UP0, UPT, UR6, UR4, UPT ;  /* 0x000000040600728c */ /* 0x000fe6000bf06270 */
[----:B------:R-:W-:Y:S01]  /*6a50*/  UMOV UR4, UR11 ;  /* 0x0000000b00047c82 */ /* 0x000fe20008000000 */
[----:B------:R-:W-:Y:S02]  /*6a60*/  UISETP.GE.OR UP0, UPT, UR5, UR8, UP0 ;  /* 0x000000080500728c */ /* 0x000fe40008706670 */
[----:B------:R-:W-:Y:S02]  /*6a70*/  USHF.R.U32.HI UR4, URZ, UR23, UR4 ;  /* 0x00000017ff047299 */ /* 0x000fe40008011604 */
[----:B------:R-:W-:Y:S02]  /*6a80*/  UIMAD.WIDE.U32 UR8, UR5, UR22, URZ ;  /* 0x00000016050872a5 */ /* 0x000fe4000f8e00ff */
[----:B------:R-:W-:Y:S04]  /*6a90*/  USEL UR10, UR6, UR4, !UP4 ;  /* 0x00000004060a7287 */ /* 0x000fe8000e000000 */
[----:B------:R-:W-:Y:S01]  /*6aa0*/  UIADD3 UR11, UPT, UPT, -UR10, URZ, URZ ;  /* 0x000000ff0a0b7290 */ /* 0x000fe2000fffe1ff */
[----:B------:R-:W-:Y:S02]  /*6ab0*/  @!UP0 UMOV UR4, UR9 ;  /* 0x0000000900048c82 */ /* 0x000fe40008000000 */
[----:B------:R-:W-:Y:S02]  /*6ac0*/  @!UP0 USHF.R.U32.HI UR4, URZ, UR23, UR4 ;  /* 0x00000017ff048299 */ /* 0x000fe40008011604 */
[----:B------:R-:W-:Y:S02]  /*6ad0*/  UIMAD UR8, UR42, UR11, UR6 ;  /* 0x0000000b2a0872a4 */ /* 0x000fe4000f8e0206 */
[----:B------:R-:W-:Y:S04]  /*6ae0*/  @!UP0 USEL UR4, UR5, UR4, !UP4 ;  /* 0x0000000405048287 */ /* 0x000fe8000e000000 */
[----:B------:R-:W-:Y:S02]  /*6af0*/  @!UP0 UIMAD UR8, UR7, UR8, UR4 ;  /* 0x00000008070882a4 */ /* 0x000fe4000f8e0204 */
[----:B------:R-:W-:Y:S02]  /*6b00*/  @!UP0 UIADD3 UR9, UPT, UPT, UR10, -UR4, URZ ;  /* 0x800000040a098290 */ /* 0x000fe4000fffe0ff */
[----:B------:R-:W-:Y:S02]  /*6b10*/  UIADD3 UR4, UPT, UPT, -UR5, URZ, URZ ;  /* 0x000000ff05047290 */ /* 0x000fe4000fffe1ff */
[----:B------:R-:W-:Y:S02]  /*6b20*/  UIADD3 UR7, UPT, UPT, -UR6, URZ, URZ ;  /* 0x000000ff06077290 */ /* 0x000fe4000fffe1ff */
[----:B------:R-:W-:Y:S02]  /*6b30*/  @!UP0 UIMAD UR6, UR9, UR42, UR5 ;  /* 0x0000002a090682a4 */ /* 0x000fe4000f8e0205 */
[----:B------:R-:W-:Y:S02]  /*6b40*/  UIMAD UR14, UR15, UR4, UR14 ;  /* 0x000000040f0e72a4 */ /* 0x000fe4000f8e020e */
[----:B------:R-:W-:Y:S01]  /*6b50*/  UIMAD UR4, UR34, UR7, UR13 ;  /* 0x00000007220472a4 */ /* 0x000fe2000f8e020d */
[----:B------:R-:W-:Y:S02]  /*6b60*/  @!UP0 UMOV UR5, UR8 ;  /* 0x0000000800058c82 */ /* 0x000fe40008000000 */
[----:B------:R-:W-:Y:S02]  /*6b70*/  UIMAD UR14, UR5, UR15, UR14 ;  /* 0x0000000f050e72a4 */ /* 0x000fe4000f8e020e */
[----:B------:R-:W-:Y:S11]  /*6b80*/  UIMAD UR13, UR6, UR34, UR4 ;  /* 0x00000022060d72a4 */ /* 0x000ff6000f8e0204 */
[----:B------:R-:W-:Y:S01]  /*6b90*/  @!UPT UIADD3 URZ, UPT, UPT, URZ, URZ, URZ ;  /* 0x000000fffffff290 */ /* 0x000fe2000fffe0ff */
.L_x_136:
[----:B------:R-:W3:Y:S01]  /*6ba0*/  @!UP2 LDCU.128 UR8, c[0x0][0xb10] ;  /* 0x00016200ff08a7ac */ /* 0x000ee20008000c00 */
[C---:B------:R-:W-:Y:S02]  /*6bb0*/  ISETP.NE.U32.AND P1, PT, R4.reuse, RZ, PT ;  /* 0x000000ff0400720c */ /* 0x040fe40003f25070 */
[----:B------:R-:W-:Y:S02]  /*6bc0*/  ISETP.NE.U32.AND P0, PT, R4, RZ, PT ;  /* 0x000000ff0400720c */ /* 0x000fe40003f05070 */
[C---:B------:R-:W-:Y:S02]  /*6bd0*/  ISETP.NE.AND.EX P1, PT, R5.reuse, RZ, PT, P1 ;  /* 0x000000ff0500720c */ /* 0x040fe40003f25310 */
[----:B------:R-:W-:Y:S01]  /*6be0*/  ISETP.NE.AND.EX P0, PT, R5, RZ, PT, P0 ;  /* 0x000000ff0500720c */ /* 0x000fe20003f05300 */
[----:B------:R-:W4:Y:S01]  /*6bf0*/  @!UP2 LDCU UR5, c[0x0][0xb0c] ;  /* 0x00016180ff05a7ac */ /* 0x000f220008000800 */
[----:B------:R-:W-:Y:S01]  /*6c00*/  SHF.L.U32 R9, R15, 0x1f, RZ ;  /* 0x0000001f0f097819 */ /* 0x000fe200000006ff */
[----:B------:R-:W-:Y:S02]  /*6c10*/  USHF.L.U32 UR26, UR28, 0x7, URZ ;  /* 0x000000071c1a7899 */ /* 0x000fe400080006ff */
[----:B------:R-:W-:Y:S02]  /*6c20*/  USHF.L.U32 UR27, UR20, 0x6, URZ ;  /* 0x00000006141b7899 */ /* 0x000fe400080006ff */
[----:B---3--:R-:W-:Y:S07]  /*6c30*/  UIMAD.WIDE.U32 UR6, UR14, UR8, URZ ;  /* 0x000000080e0672a5 */ /* 0x008fee000f8e00ff */
[----:B------:R-:W-:Y:S01]  /*6c40*/  @!UP2 UMOV UR4, UR7 ;  /* 0x000000070004ac82 */ /* 0x000fe20008000000 */
[----:B----4-:R-:W-:Y:S02]  /*6c50*/  @!UP2 UISETP.NE.AND UP0, UPT, UR5, 0x1, UPT ;  /* 0x000000010500a88c */ /* 0x010fe4000bf05270 */
[----:B------:R-:W-:Y:S02]  /*6c60*/  @!UP2 USHF.R.U32.HI UR4, URZ, UR9, UR4 ;  /* 0x00000009ff04a299 */ /* 0x000fe40008011604 */
[----:B------:R-:W-:Y:S02]  /*6c70*/  UIMAD.WIDE.U32 UR6, UR13, UR11, URZ ;  /* 0x0000000b0d0672a5 */ /* 0x000fe4000f8e00ff */
[----:B------:R-:W-:Y:S02]  /*6c80*/  @!UP2 USEL UR8, UR14, UR4, !UP0 ;  /* 0x000000040e08a287 */ /* 0x000fe4000c000000 */
[----:B------:R-:W-:Y:S03]  /*6c90*/  @!UP2 UISETP.NE.AND UP0, UPT, UR10, 0x1, UPT ;  /* 0x000000010a00a88c */ /* 0x000fe6000bf05270 */
[----:B------:R-:W-:Y:S02]  /*6ca0*/  @!UP2 UMOV UR6, UR7 ;  /* 0x000000070006ac82 */ /* 0x000fe40008000000 */
[----:B------:R-:W3:Y:S02]  /*6cb0*/  @!UP2 LDCU UR4, c[0x0][0xb20] ;  /* 0x00016400ff04a7ac */ /* 0x000ee40008000800 */
[----:B---3--:R-:W-:Y:S04]  /*6cc0*/  @!UP2 USHF.R.U32.HI UR6, URZ, UR4, UR6 ;  /* 0x00000004ff06a299 */ /* 0x008fe80008011606 */
[----:B------:R-:W-:Y:S04]  /*6cd0*/  @!UP2 USEL UR6, UR13, UR6, !UP0 ;  /* 0x000000060d06a287 */ /* 0x000fe8000c000000 */
[----:B------:R-:W-:Y:S02]  /*6ce0*/  @!UP2 UIADD3 UR4, UPT, UPT, -UR8, UR6, URZ ;  /* 0x000000060804a290 */ /* 0x000fe4000fffe1ff */
[----:B------:R-:W-:Y:S02]  /*6cf0*/  @!UP2 UIADD3 UR6, UPT, UPT, UR8, -UR6, URZ ;  /* 0x800000060806a290 */ /* 0x000fe4000fffe0ff */
[----:B------:R-:W-:Y:S02]  /*6d00*/  @!UP2 UIMAD UR14, UR4, UR5, UR14 ;  /* 0x00000005040ea2a4 */ /* 0x000fe4000f8e020e */
[----:B------:R-:W-:Y:S01]  /*6d10*/  @!UP2 UIMAD UR13, UR6, UR10, UR13 ;  /* 0x0000000a060da2a4 */ /* 0x000fe2000f8e020d */
[----:B------:R-:W-:Y:S11]  /*6d20*/  BRA.U UP3, `(.L_x_137) ;  /* 0x0000000103107547 */ /* 0x000ff6000b800000 */
[----:B------:R-:W-:Y:S04]  /*6d30*/  MOV R6, UR44 ;  /* 0x0000002c00067c02 */ /* 0x000fe80008000f00 */
[----:B------:R-:W-:Y:S04]  /*6d40*/  SHF.L.U32 R6, R6, 0x1f, RZ ;  /* 0x0000001f06067819 */ /* 0x000fe800000006ff */
[----:B------:R-:W3:Y:S02]  /*6d50*/  SYNCS.PHASECHK.TRANS64.TRYWAIT P2, [UR21+0x368], R6 ;  /* 0x00036806ff0075a7 */ /* 0x000ee40008041115 */
[----:B---3--:R-:W-:Y:S05]  /*6d60*/  @!P2 BRA `(.L_x_138) ;  /* 0x0000004c005ca947 */ /* 0x008fea0003800000 */
.L_x_137:
[----:B------:R-:W-:Y:S05]  /*6d70*/  @!P1 BRA `(.L_x_139) ;  /* 0x0000000000309947 */ /* 0x000fea0003800000 */
[----:B------:R-:W-:Y:S01]  /*6d80*/  ISETP.NE.U32.AND P1, PT, R2, RZ, PT ;  /* 0x000000ff0200720c */ /* 0x000fe20003f25070 */
[----:B------:R-:W3:Y:S01]  /*6d90*/  LDCU.64 UR4, c[0x0][0x358] ;  /* 0x00006b00ff0477ac */ /* 0x000ee20008000a00 */
[----:B------:R-:W-:Y:S02]  /*6da0*/  IMAD.MOV.U32 R80, RZ, RZ, 0x1 ;  /* 0x00000001ff507424 */ /* 0x000fe400078e00ff */
[----:B------:R-:W-:Y:S11]  /*6db0*/  ISETP.NE.AND.EX P1, PT, R3, RZ, PT, P1 ;  /* 0x000000ff0300720c */ /* 0x000ff60003f25310 */
[----:B------:R-:W-:Y:S02]  /*6dc0*/  @!UPT UIADD3 URZ, UPT, UPT, URZ, URZ, URZ ;  /* 0x000000fffffff290 */ /* 0x000fe4000fffe0ff */
[----:B------:R-:W4:Y:S01]  /*6dd0*/  @P1 LDC.64 R10, c[0x0][0x888] ;  /* 0x00022200ff0a1b82 */ /* 0x000f220000000a00 */
[----:B-1----:R-:W-:Y:S04]  /*6de0*/  @P1 IMAD R0, R4, UR36, RZ ;  /* 0x0000002404001c24 */ /* 0x002fe8000f8e02ff */
[----:B----4-:R-:W-:Y:S04]  /*6df0*/  @P1 IMAD.WIDE R10, R0, 0x4, R10 ;  /* 0x00000004000a1825 */ /* 0x010fe800078e020a */
[----:B------:R-:W-:Y:S01]  /*6e00*/  HFMA2 R0, -RZ, RZ, 0, 5.9604644775390625e-08 ;  /* 0x00000001ff007431 */ /* 0x000fe200000001ff */
[----:B---3-5:R3:W5:Y:S04]  /*6e10*/  @P1 LDG.E R40, desc[UR4][R10.64] ;  /* 0x000000040a281981 */ /* 0x028768000c1e1900 */
[----:B------:R-:W-:Y:S01]  /*6e20*/  @!P1 PRMT R80, R0, 0x7610, R80 ;  /* 0x0000761000509816 */ /* 0x000fe20000000050 */
[----:B---3--:R-:W4:Y:S06]  /*6e30*/  @!P1 LDC R40, c[0x0][0x880] ;  /* 0x00022000ff289b82 */ /* 0x008f2c0000000800 */
.L_x_139:
[----:B----45:R-:W-:Y:S01]  /*6e40*/  @!P0 ISETP.EQ.AND P1, PT, R40, RZ, PT ;  /* 0x000000ff2800820c */ /* 0x030fe20003f22270 */
[----:B------:R-:W-:Y:S01]  /*6e50*/  @!UPT UIADD3 URZ, UPT, UPT, URZ, URZ, URZ ;  /* 0x000000fffffff290 */ /* 0x000fe2000fffe0ff */
[----:B------:R-:W-:Y:S11]  /*6e60*/  @!P0 BRA `(.L_x_140) ;  /* 0x0000000000188947 */ /* 0x000ff60003800000 */
[----:B------:R-:W-:Y:S02]  /*6e70*/  LOP3.LUT P0, RZ, R80, 0xff, RZ, 0xc0, !PT ;  /* 0x000000ff50ff7812 */ /* 0x000fe4000780c0ff */
[----:B------:R-:W-:Y:S04]  /*6e80*/  ISETP.NE.U32.AND P1, PT, R2, RZ, PT ;  /* 0x000000ff0200720c */ /* 0x000fe80003f25070 */
[----:B------:R-:W-:Y:S04]  /*6e90*/  ISETP.NE.AND.EX P1, PT, R3, RZ, PT, P1 ;  /* 0x000000ff0300720c */ /* 0x000fe80003f25310 */
[----:B------:R-:W-:Y:S03]  /*6ea0*/  PLOP3.LUT P1, PT, P1, PT, PT, 0x8, 0x80 ;  /* 0x000000000080781c */ /* 0x000fe60000f2e170 */
[----:B------:R-:W-:Y:S11]  /*6eb0*/  @P0 ISETP.EQ.AND P1, PT, R40, RZ, PT ;  /* 0x000000ff2800020c */ /* 0x000ff60003f22270 */
[----:B------:R-:W-:Y:S02]  /*6ec0*/  @!UPT UIADD3 URZ, UPT, UPT, URZ, URZ, URZ ;  /* 0x000000fffffff290 */ /* 0x000fe4000fffe0ff */
.L_x_140:
[----:B------:R-:W3:Y:S01]  /*6ed0*/  SYNCS.PHASECHK.TRANS64.TRYWAIT P2, [UR21+0x350], R9 ;  /* 0x00035009ff0075a7 */ /* 0x000ee20008041115 */
[----:B------:R-:W-:Y:S04]  /*6ee0*/  ELECT P0, URZ, PT ;  /* 0x0000000000ff782f */ /* 0x000fe80003800000 */
[----:B------:R-:W-:Y:S11]  /*6ef0*/  PLOP3.LUT P1, PT, P1, P0, PT, 0xf2, 0x2f ;  /* 0x00000000002f781c */ /* 0x000ff60000f21e72 */
[----:B------:R-:W-:Y:S02]  /*6f00*/  @!UPT UIADD3 URZ, UPT, UPT, URZ, URZ, URZ ;  /* 0x000000fffffff290 */ /* 0x000fe4000fffe0ff */
[----:B------:R-:W-:Y:S05]  /*6f10*/  @!P1 IADD3 R8, P0, PT, R16, 0x580, RZ ;  /* 0x0000058010089810 */ /* 0x000fea0007f1e0ff */
[----:B-1----:R-:W-:Y:S01]  /*6f20*/  @!P1 IMAD.X R6, RZ, RZ, R17, P0 ;  /* 0x000000ffff069224 */ /* 0x002fe200000e0611 */
[----:B---3--:R-:W-:Y:S07]  /*6f30*/  @!P2 BRA `(.L_x_141) ;  /* 0x0000004c0000a947 */ /* 0x008fee0003800000 */
.L_x_301:
[----:B------:R-:W-:Y:S01]  /*6f40*/  @!P1 R2UR UR5, R8 ;  /* 0x00000000080592ca */ /* 0x000fe200000e0000 */
[----:B------:R-:W-:Y:S01]  /*6f50*/  VOTEU.ALL UP0, P1 ;  /* 0x0000000000ff7886 */ /* 0x000fe20000800000 */
[----:B------:R-:W-:Y:S01]  /*6f60*/  @!P1 R2UR UR4, R6 ;  /* 0x00000000060492ca */ /* 0x000fe200000e0000 */
[----:B------:R-:W-:Y:S01]  /*6f70*/  UMOV UR16, 0x0 ;  /* 0x0000000000107882 */ /* 0x000fe20000000000 */
[----:B------:R-:W-:Y:S01]  /*6f80*/  UMOV UR17, 0x10000000 ;  /* 0x1000000000117882 */ /* 0x000fe20000000000 */
[----:B------:R-:W-:Y:S01]  /*6f90*/  UMOV UR28, UR36 ;  /* 0x00000024001c7c82 */ /* 0x000fe20008000000 */
[----:B------:R-:W-:Y:S01]  /*6fa0*/  @!UP0 UIADD3 UR24, UPT, UPT, UR21, 0x500, URZ ;  /* 0x0000050015188890 */ /* 0x000fe2000fffe0ff */
[----:B-1----:R-:W-:Y:S01]  /*6fb0*/  @!P1 IMAD.MOV.U32 R0, RZ, RZ, 0x1000 ;  /* 0x00001000ff009424 */ /* 0x002fe200078e00ff */
[----:B------:R-:W-:Y:S01]  /*6fc0*/  @!UP0 UIADD3 UR10, UPT, UPT, UR26, 0x40, URZ ;  /* 0x000000401a0a8890 */ /* 0x000fe2000fffe0ff */
[----:B------:R-:W-:Y:S01]  /*6fd0*/  VIADD R14, R14, 0x1 ;  /* 0x000000010e0e7836 */ /* 0x000fe20000000000 */
[----:B------:R-:W-:Y:S01]  /*6fe0*/  @!UP0 UIADD3 UR8, UPT, UPT, UR21, 0xd00, URZ ;  /* 0x00000d0015088890 */ /* 0x000fe2000fffe0ff */
[----:B------:R-:W-:Y:S02]  /*6ff0*/  VOTEU.ALL UP0, P1 ;  /* 0x0000000000ff7886 */ /* 0x000fe40000800000 */
[----:B------:R-:W-:Y:S01]  /*7000*/  IMAD.U32 R10, RZ, RZ, UR5 ;  /* 0x00000005ff0a7e24 */ /* 0x000fe2000f8e00ff */
[----:B------:R-:W-:Y:S01]  /*7010*/  UMOV UR9, UR25 ;  /* 0x0000001900097c82 */ /* 0x000fe20008000000 */
[----:B------:R-:W-:Y:S01]  /*7020*/  IMAD.U32 R11, RZ, RZ, UR4 ;  /* 0x00000004ff0b7e24 */ /* 0x000fe2000f8e00ff */
[----:B------:R-:W-:Y:S01]  /*7030*/  UMOV UR11, UR27 ;  /* 0x0000001b000b7c82 */ /* 0x000fe20008000000 */
[----:B------:R-:W-:Y:S01]  /*7040*/  UMOV UR12, UR36 ;  /* 0x00000024000c7c82 */ /* 0x000fe20008000000 */
[----:B------:R-:W-:Y:S01]  /*7050*/  @!P1 R2UR UR4, R10 ;  /* 0x000000000a0492ca */ /* 0x000fe200000e0000 */
[----:B------:R-:W-:Y:S01]  /*7060*/  UPRMT UR6, UR46, 0x654, UR25 ;  /* 0x000006542e067896 */ /* 0x000fe20008000019 */
[----:B------:R-:W-:Y:S11]  /*7070*/  @!P1 R2UR UR5, R11 ;  /* 0x000000000b0592ca */ /* 0x000ff600000e0000 */
[----:B------:R-:W-:Y:S02]  /*7080*/  @!UPT UIADD3 URZ, UPT, UPT, URZ, URZ, URZ ;  /* 0x000000fffffff290 */ /* 0x000fe4000fffe0ff */
[----:B------:R1:W-:Y:S01]  /*7090*/  @!UP0 UTMALDG.3D [UR24], [UR4], desc[UR16] ;  /* 0x00001018040085b4 */ /* 0x0003e20008011000 */
[----:B------:R-:W-:Y:S05]  /*70a0*/  VOTEU.ALL UP0, P1 ;  /* 0x0000000000ff7886 */ /* 0x000fea0000800000 */
[----:B------:R1:W-:Y:S01]  /*70b0*/  @!UP0 UTMALDG.3D [UR8], [UR4], desc[UR16] ;  /* 0x00001008040085b4 */ /* 0x0003e20008011000 */
[----:B------:R1:W-:Y:S01]  /*70c0*/  @!P1 SYNCS.ARRIVE.TRANS64.RED.A0TR RZ, [UR21+0x340], R0 ;  /* 0x00034000ffff99a7 */ /* 0x0003e20008300415 */
[----:B------:R-:W-:Y:S01]  /*70d0*/  SYNCS.ARRIVE.TRANS64.RED.A1T0 RZ, [UR6], RZ ;  /* 0x000000ffffff79a7 */ /* 0x000fe20008100406 */
[----:B------:R-:W3:Y:S02]  /*70e0*/  SYNCS.PHASECHK.TRANS64.TRYWAIT P0, [UR21+0x358], R9 ;  /* 0x00035809ff0075a7 */ /* 0x000ee40008001115 */
[----:B-1-3--:R-:W-:Y:S05]  /*70f0*/  @!P0 BRA `(.L_x_142) ;  /* 0x0000004800a88947 */ /* 0x00afea0003800000 */
.L_x_303:
[----:B------:R-:W-:Y:S01]  /*7100*/  UIADD3 UR28, UPT, UPT, UR13, UR62, URZ ;  /* 0x0000003e0d1c7290 */ /* 0x000fe2000fffe0ff */
[----:B------:R-:W-:Y:S01]  /*7110*/  @!P1 IADD3 R6, P0, PT, R16, 0x580, RZ ;  /* 0x0000058010069810 */ /* 0x000fe20007f1e0ff */
[----:B------:R-:W-:Y:S01]  /*7120*/  UPLOP3.LUT UP3, UPT, UPT, UPT, UPT, 0x80, 0x8 ;  /* 0x000000000008789c */ /* 0x000fe20003f6f070 */
[----:B------:R-:W-:Y:S01]  /*7130*/  LOP3.LUT R15, R15, 0x1, RZ, 0x3c, !PT ;  /* 0x000000010f0f7812 */ /* 0x000fe200078e3cff */
[----:B------:R-:W-:Y:S01]  /*7140*/  VOTEU.ALL UP0, P1 ;  /* 0x0000000000ff7886 */ /* 0x000fe20000800000 */
[----:B------:R-:W-:Y:S01]  /*7150*/  @!P1 R2UR UR5, R6 ;  /* 0x00000000060592ca */ /* 0x000fe200000e0000 */
[----:B-1----:R-:W-:Y:S01]  /*7160*/  @!P1 IMAD.X R0, RZ, RZ, R17, P0 ;  /* 0x000000ffff009224 */ /* 0x002fe200000e0611 */
[----:B------:R-:W-:Y:S01]  /*7170*/  UMOV UR6, 0x0 ;  /* 0x0000000000067882 */ /* 0x000fe20000000000 */
[----:B------:R-:W-:Y:S01]  /*7180*/  UMOV UR7, 0x10000000 ;  /* 0x1000000000077882 */ /* 0x000fe20000000000 */
[----:B------:R-:W-:Y:S01]  /*7190*/  @!UP0 UIADD3 UR18, UPT, UPT, UR26, 0x20, URZ ;  /* 0x000000201a128890 */ /* 0x000fe2000fffe0ff */
[----:B------:R-:W-:Y:S01]  /*71a0*/  ISETP.NE.AND P0, PT, R14, 0x2, PT ;  /* 0x000000020e00780c */ /* 0x000fe20003f05270 */
[----:B------:R-:W-:Y:S01]  /*71b0*/  @!UP0 UIADD3 UR16, UPT, UPT, UR21, 0x1500, URZ ;  /* 0x0000150015108890 */ /* 0x000fe2000fffe0ff */
[----:B------:R-:W-:Y:S01]  /*71c0*/  @!P1 R2UR UR4, R0 ;  /* 0x00000000000492ca */ /* 0x000fe200000e0000 */
[----:B------:R-:W-:Y:S01]  /*71d0*/  @!UP0 UIADD3 UR17, UPT, UPT, UR21, 0x348, URZ ;  /* 0x0000034815118890 */ /* 0x000fe2000fffe0ff */
[----:B------:R-:W-:Y:S01]  /*71e0*/  SEL R0, RZ, 0x1, P0 ;  /* 0x00000001ff007807 */ /* 0x000fe20000000000 */
[----:B------:R-:W-:Y:S01]  /*71f0*/  @!UP0 UIADD3 UR10, UPT, UPT, UR26, 0x60, URZ ;  /* 0x000000601a0a8890 */ /* 0x000fe2000fffe0ff */
[----:B------:R-:W-:Y:S01]  /*7200*/  SEL R14, R14, RZ, P0 ;  /* 0x000000ff0e0e7207 */ /* 0x000fe20000000000 */
[----:B------:R-:W-:Y:S01]  /*7210*/  @!UP0 UIADD3 UR8, UPT, UPT, UR21, 0x1d00, URZ ;  /* 0x00001d0015088890 */ /* 0x000fe2000fffe0ff */
[----:B------:R-:W-:Y:S01]  /*7220*/  IMAD.U32 R8, RZ, RZ, UR5 ;  /* 0x00000005ff087e24 */ /* 0x000fe2000f8e00ff */
[----:B------:R-:W-:Y:S01]  /*7230*/  VOTEU.ALL UP0, P1 ;  /* 0x0000000000ff7886 */ /* 0x000fe20000800000 */
[----:B------:R-:W-:Y:S01]  /*7240*/  UMOV UR19, UR27 ;  /* 0x0000001b00137c82 */ /* 0x000fe20008000000 */
[----:B------:R-:W-:Y:S01]  /*7250*/  UMOV UR20, UR36 ;  /* 0x0000002400147c82 */ /* 0x000fe20008000000 */
[----:B------:R-:W-:Y:S01]  /*7260*/  UMOV UR11, UR27 ;  /* 0x0000001b000b7c82 */ /* 0x000fe20008000000 */
[----:B------:R-:W-:Y:S01]  /*7270*/  UMOV UR12, UR36 ;  /* 0x00000024000c7c82 */ /* 0x000fe20008000000 */
[----:B------:R-:W-:Y:S01]  /*7280*/  UMOV UR9, UR17 ;  /* 0x0000001100097c82 */ /* 0x000fe20008000000 */
[----:B------:R-:W-:Y:S01]  /*7290*/  IMAD.U32 R9, RZ, RZ, UR4 ;  /* 0x00000004ff097e24 */ /* 0x000fe2000f8e00ff */
[----:B------:R-:W-:Y:S01]  /*72a0*/  @!P1 R2UR UR4, R8 ;  /* 0x00000000080492ca */ /* 0x000fe200000e0000 */
[----:B------:R-:W-:Y:S01]  /*72b0*/  UMOV UR36, UR29 ;  /* 0x0000001d00247c82 */ /* 0x000fe20008000000 */
[----:B------:R-:W-:Y:S02]  /*72c0*/  LOP3.LUT R13, R13, R0, RZ, 0x3c, !PT ;  /* 0x000000000d0d7212 */ /* 0x000fe400078e3cff */
[----:B------:R-:W-:Y:S11]  /*72d0*/  @!P1 R2UR UR5, R9 ;  /* 0x00000000090592ca */ /* 0x000ff600000e0000 */
[----:B------:R-:W-:Y:S02]  /*72e0*/  @!UPT UIADD3 URZ, UPT, UPT, URZ, URZ, URZ ;  /* 0x000000fffffff290 */ /* 0x000fe4000fffe0ff */
[----:B------:R1:W-:Y:S01]  /*72f0*/  @!UP0 UTMALDG.3D [UR16], [UR4], desc[UR6] ;  /* 0x00000610040085b4 */ /* 0x0003e20008011000 */
[----:B------:R-:W-:Y:S05]  /*7300*/  VOTEU.ALL UP0, P1 ;  /* 0x0000000000ff7886 */ /* 0x000fea0000800000 */
[----:B------:R3:W-:Y:S01]  /*7310*/  @!UP0 UTMALDG.3D [UR8], [UR4], desc[UR6] ;  /* 0x00000608040085b4 */ /* 0x0007e20008011000 */
[----:B------:R3:W-:Y:S01]  /*7320*/  @!P1 SYNCS.ARRIVE.TRANS64.RED.A0TR RZ, [UR21+0x348], R7 ;  /* 0x00034807ffff99a7 */ /* 0x0007e20008300415 */
[----:B------:R-:W-:Y:S01]  /*7330*/  SYNCS.ARRIVE.TRANS64.RED.A1T0 RZ, [UR37], RZ ;  /* 0x000000ffffff79a7 */ /* 0x000fe20008100425 */
[----:B-1----:R-:W-:Y:S01]  /*7340*/  UIADD3 UR20, UPT, UPT, UR14, UR61, URZ ;  /* 0x0000003d0e147290 */ /* 0x002fe2000fffe0ff */
[----:B------:R-:W-:Y:S11]  /*7350*/  BRA.U UP1, `(.L_x_143) ;  /* 0xfffffff101f07547 */ /* 0x000ff6000b83ffff */
[----:B------:R-:W-:-:S04]  /*7360*/  SHF.L.U32 R2, R15, 0x1f, RZ ;  /* 0x0000001f0f027819 */ /* 0x000fc800000006ff */
[----:B------:R-:W1:Y:S02]  /*7370*/  SYNCS.PHASECHK.TRANS64.TRYWAIT P0, [UR21+0x350], R2 ;  /* 0x00035002ff0075a7 */ /* 0x000e640008001115 */
[----:B-1----:R-:W-:Y:S05]  /*7380*/  @!P0 BRA `(.L_x_144) ;  /* 0x00000048001c8947 */ /* 0x002fea0003800000 */
.L_x_305:
[----:B-1----:R-:W-:-:S07]  /*7390*/  MOV R0, UR21 ;  /* 0x0000001500007c02 */ /* 0x002fce0008000f00 */
.L_x_145:
[----:B-1----:R-:W-:-:S04]  /*73a0*/  SHF.L.U32 R2, R15, 0x1f, RZ ;  /* 0x0000001f0f027819 */ /* 0x002fc800000006ff */
[----:B------:R1:W4:Y:S03]  /*73b0*/  SYNCS.PHASECHK.TRANS64.TRYWAIT P0, [R0+URZ+0x358], R2 ;  /* 0x00035802000075a7 */ /* 0x00032600080011ff */
[----:B----4-:R-:W-:Y:S05]  /*73c0*/  @!P0 NANOSLEEP.SYNCS 0x989680 ;  /* 0x009896800000895d */ /* 0x010fea0003900000 */
[----:B------:R-:W4:Y:S02]  /*73d0*/  @!P0 SYNCS.PHASECHK.TRANS64 P0, [R0+URZ+0x358], R2 ;  /* 0x00035802000085a7 */ /* 0x000f2400080010ff */
[----:B--234-:R-:W-:Y:S05]  /*73e0*/  @P0 EXIT ;  /* 0x000000000000094d */ /* 0x01cfea0003800000 */
[----:B------:R-:W-:Y:S05]  /*73f0*/  BRA `(.L_x_145) ;  /* 0xfffffffc00e87947 */ /* 0x000fea000383ffff */
.L_x_134:
[----:B------:R-:W-:-:S06]  /*7400*/  UISETP.GE.AND UP0, UPT, UR25, 0x4, UPT ;  /* 0x000000041900788c */ /* 0x000fcc000bf06270 */
[----:B------:R-:W-:-:S13]  /*7410*/  PLOP3.LUT P0, PT, PT, PT, UP0, 0x80, 0x8 ;  /* 0x000000000008781c */ /* 0x000fda0003f0f008 */
[----:B-1----:R-:W-:Y:S05]  /*7420*/  @!P0 EXIT ;  /* 0x000000000000894d */ /* 0x002fea0003800000 */
[----:B------:R-:W-:Y:S01]  /*7430*/  BAR.SYNC.DEFER_BLOCKING 0x6, 0xa0 ;  /* 0x0182800000007b1d */ /* 0x000fe20000010000 */
[----:B------:R-:W-:Y:S01]  /*7440*/  IMAD.SHL.U32 R79, R89, 0x20, RZ ;  /* 0x00000020594f7824 */ /* 0x000fe200078e00ff */
[----:B------:R-:W-:Y:S01]  /*7450*/  CS2R R86, SRZ ;  /* 0x0000000000567805 */ /* 0x000fe2000001ff00 */
[----:B------:R-:W-:Y:S01]  /*7460*/  IMAD.SHL.U32 R5, R81, 0x400, RZ ;  /* 0x0000040051057824 */ /* 0x000fe200078e00ff */
[----:B------:R-:W-:Y:S01]  /*7470*/  CS2R R84, SRZ ;  /* 0x0000000000547805 */ /* 0x000fe2000001ff00 */
[----:B------:R-:W-:Y:S01]  /*7480*/  IMAD.U32 R37, R89, 0x10000, RZ ;  /* 0x0001000059257824 */ /* 0x000fe200078e00ff */
[----:B------:R-:W-:Y:S01]  /*7490*/  UMOV UR44, 0x400 ;  /* 0x00000400002c7882 */ /* 0x000fe20000000000 */
[----:B------:R-:W-:Y:S01]  /*74a0*/  LOP3.LUT R78, R79, 0xb60, RZ, 0xc0, !PT ;  /* 0x00000b604f4e7812 */ /* 0x000fe200078ec0ff */
[----:B------:R-:W-:Y:S01]  /*74b0*/  ULEA UR44, UR46, UR44, 0x18 ;  /* 0x0000002c2e2c7291 */ /* 0x000fe2000f8ec0ff */
[----:B------:R-:W1:Y:S01]  /*74c0*/  LDC.64 R74, c[0x0][0x888] ;  /* 0x00022200ff4a7b82 */ /* 0x000e620000000a00 */
[----:B------:R-:W-:Y:S01]  /*74d0*/  IMAD.SHL.U32 R4, R89, 0x4, RZ ;  /* 0x0000000459047824 */ /* 0x000fe200078e00ff */
[----:B------:R-:W-:Y:S01]  /*74e0*/  LOP3.LUT R78, R78, 0x400, R5, 0xf8, !PT ;  /* 0x000004004e4e7812 */ /* 0x000fe200078ef805 */
[----:B------:R-:W-:Y:S01]  /*74f0*/  IMAD.SHL.U32 R5, R81, 0x200000, RZ ;  /* 0x0020000051057824 */ /* 0x000fe200078e00ff */
[C---:B------:R-:W-:Y:S01]  /*7500*/  LOP3.LUT R6, R79.reuse, 0x80, RZ, 0xc0, !PT ;  /* 0x000000804f067812 */ /* 0x040fe200078ec0ff */
[----:B------:R-:W-:Y:S01]  /*7510*/  UIADD3 UR4, UPT, UPT, UR44, 0x2500, URZ ;  /* 0x000025002c047890 */ /* 0x000fe2000fffe0ff */
[----:B------:R-:W-:Y:S01]  /*7520*/  LOP3.LUT P0, RZ, R79, 0x80, RZ, 0xc0, !PT ;  /* 0x000000804fff7812 */ /* 0x000fe2000780c0ff */
[----:B------:R-:W-:Y:S01]  /*7530*/  IMAD.MOV.U32 R36, RZ, RZ, RZ ;  /* 0x000000ffff247224 */ /* 0x000fe200078e00ff */
[----:B------:R-:W2:Y:S01]  /*7540*/  LDC.64 R76, c[0x0][0x890] ;  /* 0x00022400ff4c7b82 */ /* 0x000ea20000000a00 */
[----:B------:R-:W-:Y:S01]  /*7550*/  LOP3.LUT R5, R5, 0x200000, RZ, 0xc0, !PT ;  /* 0x0020000005057812 */ /* 0x000fe200078ec0ff */
[----:B------:R-:W-:Y:S01]  /*7560*/  IMAD.MOV.U32 R83, RZ, RZ, RZ ;  /* 0x000000ffff537224 */ /* 0x000fe200078e00ff */
[----:B------:R-:W-:Y:S01]  /*7570*/  LOP3.LUT R4, R6, 0x10, R4, 0xf8, !PT ;  /* 0x0000001006047812 */ /* 0x000fe200078ef804 */
[----:B------:R-:W-:Y:S01]  /*7580*/  IMAD.U32 R88, RZ, RZ, UR4 ;  /* 0x00000004ff587e24 */ /* 0x000fe2000f8e00ff */
[----:B------:R-:W-:Y:S01]  /*7590*/  LOP3.LUT R37, R5, 0x400000, R37, 0xf8, !PT ;  /* 0x0040000005257812 */ /* 0x000fe200078ef825 */
[----:B------:R-:W3:Y:S01]  /*75a0*/  LDCU UR58, c[0x0][0x370] ;  /* 0x00006e00ff3a77ac */ /* 0x000ee20008000800 */
[----:B------:R-:W4:Y:S01]  /*75b0*/  LDS R0, [UR44+0x420] ;  /* 0x0004202cff007984 */ /* 0x000f220008000800 */
[----:B------:R-:W1:Y:S01]  /*75c0*/  LDC.64 R72, c[0x0][0x8b0] ;  /* 0x00022c00ff487b82 */ /* 0x000e620000000a00 */
[----:B------:R-:W-:Y:S01]  /*75d0*/  LOP3.LUT R78, R78, R4, RZ, 0xfc, !PT ;  /* 0x000000044e4e7212 */ /* 0x000fe200078efcff */
[----:B------:R-:W1:Y:S01]  /*75e0*/  LDCU UR43, c[0x0][0xb0c] ;  /* 0x00016180ff2b77ac */ /* 0x000e620008000800 */
[----:B------:R-:W-:Y:S01]  /*75f0*/  LOP3.LUT R89, R89, 0x60, RZ, 0xc0, !PT ;  /* 0x0000006059597812 */ /* 0x000fe200078ec0ff */
[----:B------:R-:W1:Y:S04]  /*7600*/  LDCU UR63, c[0x0][0xb20] ;  /* 0x00016400ff3f77ac */ /* 0x000e680008000800 */
[----:B------:R-:W1:Y:S01]  /*7610*/  LDC.64 R70, c[0x0][0x8a8] ;  /* 0x00022a00ff467b82 */ /* 0x000e620000000a00 */
[----:B------:R-:W1:Y:S01]  /*7620*/  LDCU UR39, c[0x0][0xb30] ;  /* 0x00016600ff2777ac */ /* 0x000e620008000800 */
[----:B------:R-:W1:Y:S01]  /*7630*/  LDCU.64 UR56, c[0x0][0x888] ;  /* 0x00011100ff3877ac */ /* 0x000e620008000a00 */
[----:B------:R-:W1:Y:S01]  /*7640*/  LDCU.64 UR40, c[0x0][0xb28] ;  /* 0x00016500ff2877ac */ /* 0x000e620008000a00 */
[----:B------:R-:W1:Y:S01]  /*7650*/  LDCU.128 UR52, c[0x0][0xb10] ;  /* 0x00016200ff3477ac */ /* 0x000e620008000c00 */
[----:B------:R-:W1:Y:S01]  /*7660*/  LDCU UR47, c[0x0][0x374] ;  /* 0x00006e80ff2f77ac */ /* 0x000e620008000800 */
[----:B------:R-:W-:Y:S01]  /*7670*/  UIADD3 UR60, UPT, UPT, UR44, 0x500, URZ ;  /* 0x000005002c3c7890 */ /* 0x000fe2000fffe0ff */
[----:B----4-:R-:W-:Y:S01]  /*7680*/  IMAD.IADD R37, R0, 0x1, R37 ;  /* 0x0000000100257824 */ /* 0x010fe200078e0225 */
[----:B--23--:R-:W-:-:S10]  /*7690*/  P2R R0, PR, RZ, 0x1 ;  /* 0x00000001ff007803 */ /* 0x00cfd40000000000 */
.L_x_171:
[C---:B------:R-:W-:Y:S02]  /*76a0*/  LEA R3, R83.reuse, UR44, 0x3 ;  /* 0x0000002c53037c11 */ /* 0x040fe4000f8e18ff */
[----:B------:R-:W-:Y:S02]  /*76b0*/  SHF.L.U32 R0, R86, 0x1f, RZ ;  /* 0x0000001f56007819 */ /* 0x000fe400000006ff */
[----:B------:R-:W-:Y:S02]  /*76c0*/  LEA R4, R83, UR44, 0x4 ;  /* 0x0000002c53047c11 */ /* 0x000fe4000f8e20ff */
[----:B------:R-:W2:Y:S02]  /*76d0*/  SYNCS.PHASECHK.TRANS64.TRYWAIT P0, [R3+URZ+0x370], R0 ;  /* 0x00037000030075a7 */ /* 0x000ea400080011ff */
[----:B-12---:R-:W-:Y:S05]  /*76e0*/  @!P0 BRA `(.L_x_146) ;  /* 0x00000044005c8947 */ /* 0x006fea0003800000 */
.L_x_306:
[----:B------:R-:W3:Y:S01]  /*76f0*/  LDS.128 R4, [R4+0x400] ;  /* 0x0004000004047984 */ /* 0x000ee20000000c00 */
[----:B------:R-:W-:Y:S01]  /*7700*/  UISETP.GE.AND UP0, UPT, UR42, 0x1, UPT ;  /* 0x000000012a00788c */ /* 0x000fe2000bf06270 */
[----:B------:R-:W-:Y:S01]  /*7710*/  @!PT LDS RZ, [RZ] ;  /* 0x00000000fffff984 */ /* 0x000fe20000000800 */
[----:B------:R-:W-:Y:S01]  /*7720*/  @!PT LDS RZ, [RZ] ;  /* 0x00000000fffff984 */ /* 0x000fe20000000800 */
[----:B------:R-:W-:Y:S01]  /*7730*/  @!PT LDS RZ, [RZ] ;  /* 0x00000000fffff984 */ /* 0x000fe20000000800 */
[----:B------:R-:W-:Y:S01]  /*7740*/  @!PT LDS RZ, [RZ] ;  /* 0x00000000fffff984 */ /* 0x000fe20000000800 */
[----:B------:R4:W-:Y:S06]  /*7750*/  MEMBAR.ALL.CTA ;  /* 0x0000000000007992 */ /* 0x0009ec0000008000 */
[----:B----4-:R-:W4:Y:S01]  /*7760*/  FENCE.VIEW.ASYNC.S ;  /* 0x00000000000073c6 */ /* 0x010f220000000000 */
[----:B---3--:R-:W-:Y:S11]  /*7770*/  LOP3.LUT P0, RZ, R6, 0x1, RZ, 0xc0, !PT ;  /* 0x0000000106ff7812 */ /* 0x008ff6000780c0ff */
[----:B------:R-:W-:Y:S02]  /*7780*/  @!UPT UIADD3 URZ, UPT, UPT, URZ, URZ, URZ ;  /* 0x000000fffffff290 */ /* 0x000fe4000fffe0ff */
[----:B----4-:R-:W-:Y:S01]  /*7790*/  VOTEU.ANY UP1, P0 ;  /* 0x0000000000ff7886 */ /* 0x010fe20000020100 */
[----:B------:R-:W-:Y:S01]  /*77a0*/  PLOP3.LUT P0, PT, PT, PT, UP1, 0x80, 0x8 ;  /* 0x000000000008781c */ /* 0x000fe20003f0f018 */
[----:B------:R-:W-:Y:S11]  /*77b0*/  UP2UR UR45, UPR, URZ, 0x2 ;  /* 0x00000002ff2d7883 */ /* 0x000ff60008000000 */
[----:B------:R-:W-:Y:S01]  /*77c0*/  @!UPT UIADD3 URZ, UPT, UPT, URZ, URZ, URZ ;  /* 0x000000fffffff290 */ /* 0x000fe2000fffe0ff */
[----:B--2---:R-:W-:Y:S02]  /*77d0*/  @P0 SHF.R.U32.HI R0, RZ, 0x10, R5 ;  /* 0x00000010ff000819 */ /* 0x004fe40000011605 */
        /* <DEDUP_REMOVED lines=12> */
[----:B-1----:R-:W-:Y:S02]  /*78a0*/  UIMAD.WIDE.U32 UR4, UR47, UR55, URZ ;  /* 0x000000372f0472a5 */ /* 0x002fe4000f8e00ff */
[----:B------:R-:W-:Y:S02]  /*78b0*/  UIMAD.WIDE.U32 UR6, UR58, UR52, URZ ;  /* 0x000000343a0672a5 */ /* 0x000fe4000f8e00ff */
[----:B------:R-:W-:Y:S02]  /*78c0*/  UISETP.NE.AND UP0, UPT, UR54, 0x1, UPT ;  /* 0x000000013600788c */ /* 0x000fe4000bf05270 */
[----:B------:R-:W-:Y:S02]  /*78d0*/  UIMAD.WIDE.U32 UR8, UR37, UR55, URZ ;  /* 0x00000037250872a5 */ /* 0x000fe4000f8e00ff */
[----:B------:R-:W-:Y:S02]  /*78e0*/  UIMAD.WIDE.U32 UR10, UR38, UR52, URZ ;  /* 0x00000034260a72a5 */ /* 0x000fe4000f8e00ff */
[----:B------:R-:W-:Y:S02]  /*78f0*/  UISETP.NE.AND UP1, UPT, UR43, 0x1, UPT ;  /* 0x000000012b00788c */ /* 0x000fe4000bf25270 */
[----:B------:R-:W-:Y:S01]  /*7900*/  UISETP.NE.AND UP2, UPT, UR42, 0x1, UPT ;  /* 0x000000012a00788c */ /* 0x000fe2000bf45270 */
[----:B------:R-:W-:Y:S02]  /*7910*/  UMOV UR4, UR5 ;  /* 0x0000000500047c82 */ /* 0x000fe40008000000 */
[----:B------:R-:W-:Y:S03]  /*7920*/  USHF.R.U32.HI UR5, URZ, UR63, UR4 ;  /* 0x0000003fff057299 */ /* 0x000fe60008011604 */
[----:B------:R-:W-:Y:S02]  /*7930*/  UMOV UR4, UR7 ;  /* 0x0000000700047c82 */ /* 0x000fe40008000000 */
[----:B------:R-:W-:Y:S02]  /*7940*/  USHF.R.U32.HI UR7, URZ, UR53, UR4 ;  /* 0x00000035ff077299 */ /* 0x000fe40008011604 */
[----:B------:R-:W-:Y:S02]  /*7950*/  USEL UR4, UR47, UR5, !UP0 ;  /* 0x000000052f047287 */ /* 0x000fe4000c000000 */
[----:B------:R-:W-:Y:S01]  /*7960*/  USEL UR7, UR58, UR7, !UP1 ;  /* 0x000000073a077287 */ /* 0x000fe2000c800000 */
[----:B------:R-:W-:Y:S01]  /*7970*/  UMOV UR5, UR9 ;  /* 0x0000000900057c82 */ /* 0x000fe20008000000 */
[----:B------:R-:W-:Y:S02]  /*7980*/  UIMAD.WIDE.U32 UR8, UR4, UR40, URZ ;  /* 0x00000028040872a5 */ /* 0x000fe4000f8e00ff */
[----:B------:R-:W-:Y:S03]  /*7990*/  USHF.R.U32.HI UR6, URZ, UR63, UR5 ;  /* 0x0000003fff067299 */ /* 0x000fe60008011605 */
[----:B------:R-:W-:Y:S01]  /*79a0*/  UMOV UR5, UR11 ;  /* 0x0000000b00057c82 */ /* 0x000fe20008000000 */
[----:B------:R-:W-:Y:S02]  /*79b0*/  UIMAD.WIDE.U32 UR10, UR7, UR40, URZ ;  /* 0x00000028070a72a5 */ /* 0x000fe4000f8e00ff */
[----:B------:R-:W-:Y:S02]  /*79c0*/  USHF.R.U32.HI UR12, URZ, UR53, UR5 ;  /* 0x00000035ff0c7299 */ /* 0x000fe40008011605 */
[----:B------:R-:W-:Y:S01]  /*79d0*/  USEL UR6, UR37, UR6, !UP0 ;  /* 0x0000000625067287 */ /* 0x000fe2000c000000 */
[----:B------:R-:W-:Y:S02]  /*79e0*/  UMOV UR5, UR9 ;  /* 0x0000000900057c82 */ /* 0x000fe40008000000 */
[----:B------:R-:W-:Y:S01]  /*79f0*/  UMOV UR10, UR11 ;  /* 0x0000000b000a7c82 */ /* 0x000fe20008000000 */
[----:B------:R-:W-:Y:S02]  /*7a00*/  @UP2 USHF.R.U32.HI UR4, URZ, UR41, UR5 ;  /* 0x00000029ff042299 */ /* 0x000fe40008011605 */
[----:B------:R-:W-:Y:S02]  /*7a10*/  @UP2 USHF.R.U32.HI UR7, URZ, UR41, UR10 ;  /* 0x00000029ff072299 */ /* 0x000fe4000801160a */
[----:B------:R-:W-:Y:S02]  /*7a20*/  UIMAD UR4, UR42, UR4, URZ ;  /* 0x000000042a0472a4 */ /* 0x000fe4000f8e02ff */
[----:B------:R-:W-:Y:S02]  /*7a30*/  UIMAD.WIDE.U32 UR10, UR6, UR40, URZ ;  /* 0x00000028060a72a5 */ /* 0x000fe4000f8e00ff */
[----:B------:R-:W-:Y:S02]  /*7a40*/  USEL UR5, UR38, UR12, !UP1 ;  /* 0x0000000c26057287 */ /* 0x000fe4000c800000 */
[----:B------:R-:W-:Y:S02]  /*7a50*/  UIMAD UR8, UR42, UR7, URZ ;  /* 0x000000072a0872a4 */ /* 0x000fe4000f8e02ff */
[----:B------:R-:W-:Y:S03]  /*7a60*/  UISETP.GE.AND UP0, UPT, UR6, UR4, UPT ;  /* 0x000000040600728c */ /* 0x000fe6000bf06270 */
[----:B------:R-:W-:Y:S01]  /*7a70*/  UMOV UR4, UR11 ;  /* 0x0000000b00047c82 */ /* 0x000fe20008000000 */
[----:B------:R-:W-:Y:S02]  /*7a80*/  UISETP.GE.OR UP0, UPT, UR5, UR8, UP0 ;  /* 0x000000080500728c */ /* 0x000fe40008706670 */
[----:B------:R-:W-:Y:S02]  /*7a90*/  USHF.R.U32.HI UR4, URZ, UR41, UR4 ;  /* 0x00000029ff047299 */ /* 0x000fe40008011604 */
[----:B------:R-:W-:Y:S02]  /*7aa0*/  UIMAD.WIDE.U32 UR8, UR5, UR40, URZ ;  /* 0x00000028050872a5 */ /* 0x000fe4000f8e00ff */
[----:B------:R-:W-:Y:S02]  /*7ab0*/  USEL UR11, UR6, UR4, !UP2 ;  /* 0x00000004060b7287 */ /* 0x000fe4000d000000 */
[----:B------:R-:W-:Y:S02]  /*7ac0*/  UIADD3 UR8, UPT, UPT, -UR5, URZ, URZ ;  /* 0x000000ff05087290 */ /* 0x000fe4000fffe1ff */
[----:B------:R-:W-:Y:S01]  /*7ad0*/  UIADD3 UR10, UPT, UPT, -UR11, URZ, URZ ;  /* 0x000000ff0b0a7290 */ /* 0x000fe2000fffe1ff */
[----:B------:R-:W-:Y:S01]  /*7ae0*/  @!UP0 UMOV UR4, UR9 ;  /* 0x0000000900048c82 */ /* 0x000fe20008000000 */
[----:B------:R-:W-:Y:S02]  /*7af0*/  UIADD3 UR9, UPT, UPT, -UR6, URZ, URZ ;  /* 0x000000ff06097290 */ /* 0x000fe4000fffe1ff */
[----:B------:R-:W-:Y:S02]  /*7b00*/  @!UP0 USHF.R.U32.HI UR4, URZ, UR41, UR4 ;  /* 0x00000029ff048299 */ /* 0x000fe40008011604 */
[----:B------:R-:W-:Y:S02]  /*7b10*/  UIMAD UR10, UR42, UR10, UR6 ;  /* 0x0000000a2a0a72a4 */ /* 0x000fe4000f8e0206 */
[----:B------:R-:W-:Y:S04]  /*7b20*/  @!UP0 USEL UR4, UR5, UR4, !UP2 ;  /* 0x0000000405048287 */ /* 0x000fe8000d000000 */
[----:B------:R-:W-:Y:S02]  /*7b30*/  @!UP0 UIMAD UR10, UR7, UR10, UR4 ;  /* 0x0000000a070a82a4 */ /* 0x000fe4000f8e0204 */
[----:B------:R-:W-:Y:S02]  /*7b40*/  @!UP0 UIADD3 UR11, UPT, UPT, UR11, -UR4, URZ ;  /* 0x800000040b0b8290 */ /* 0x000fe4000fffe0ff */
[----:B------:R-:W-:Y:S02]  /*7b50*/  UIMAD UR7, UR43, UR8, UR38 ;  /* 0x000000082b0772a4 */ /* 0x000fe4000f8e0226 */
[----:B------:R-:W-:Y:S02]  /*7b60*/  @!UP0 UIMAD UR6, UR11, UR42, UR5 ;  /* 0x0000002a0b0682a4 */ /* 0x000fe4000f8e0205 */
[----:B------:R-:W-:Y:S01]  /*7b70*/  UIMAD UR4, UR54, UR9, UR37 ;  /* 0x00000009360472a4 */ /* 0x000fe2000f8e0225 */
[----:B------:R-:W-:Y:S02]  /*7b80*/  @!UP0 UMOV UR5, UR10 ;  /* 0x0000000a00058c82 */ /* 0x000fe40008000000 */
[----:B------:R-:W-:Y:S02]  /*7b90*/  UIMAD UR38, UR5, UR43, UR7 ;  /* 0x0000002b052672a4 */ /* 0x000fe4000f8e0207 */
[----:B------:R-:W-:Y:S11]  /*7ba0*/  UIMAD UR37, UR6, UR54, UR4 ;  /* 0x00000036062572a4 */ /* 0x000ff6000f8e0204 */
[----:B------:R-:W-:Y:S01]  /*7bb0*/  @!UPT UIADD3 URZ, UPT, UPT, URZ, URZ, URZ ;  /* 0x000000fffffff290 */ /* 0x000fe2000fffe0ff */
.L_x_147:
[----:B-1----:R-:W-:Y:S01]  /*7bc0*/  UISETP.NE.AND UP0, UPT, UR39, 0x1, UPT ;  /* 0x000000012700788c */ /* 0x002fe2000bf05270 */
[----:B------:R-:W-:Y:S01]  /*7bd0*/  IADD3 R83, PT, PT, R83, 0x1, RZ ;  /* 0x0000000153537810 */ /* 0x000fe20007ffe0ff */
[----:B------:R-:W-:Y:S02]  /*7be0*/  USHF.L.U32 UR50, UR20, 0x6, URZ ;  /* 0x0000000614327899 */ /* 0x000fe400080006ff */
[----:B------:R-:W-:Y:S07]  /*7bf0*/  USHF.L.U32 UR49, UR28, 0x7, URZ ;  /* 0x000000071c317899 */ /* 0x000fee00080006ff */
[----:B------:R-:W1:Y:S01]  /*7c00*/  @!UP0 LDCU.128 UR12, c[0x0][0xb10] ;  /* 0x00016200ff0c87ac */ /* 0x000e620008000c00 */
[----:B------:R-:W3:Y:S01]  /*7c10*/  @!UP0 LDCU UR5, c[0x0][0xb0c] ;  /* 0x00016180ff0587ac */ /* 0x000ee20008000800 */
[----:B------:R-:W4:Y:S01]  /*7c20*/  @!UP0 LDCU UR10, c[0x0][0xb20] ;  /* 0x00016400ff0a87ac */ /* 0x000f220008000800 */
[----:B-1----:R-:W-:Y:S02]  /*7c30*/  UIMAD.WIDE.U32 UR8, UR38, UR12, URZ ;  /* 0x0000000c260872a5 */ /* 0x002fe4000f8e00ff */
[----:B------:R-:W-:Y:S02]  /*7c40*/  UIMAD.WIDE.U32 UR6, UR37, UR15, URZ ;  /* 0x0000000f250672a5 */ /* 0x000fe4000f8e00ff */
[----:B------:R-:W-:Y:S03]  /*7c50*/  @!UP0 UISETP.NE.AND UP1, UPT, UR14, 0x1, UPT ;  /* 0x000000010e00888c */ /* 0x000fe6000bf25270 */
[----:B------:R-:W-:Y:S01]  /*7c60*/  @!UP0 UMOV UR4, UR9 ;  /* 0x0000000900048c82 */ /* 0x000fe20008000000 */
[----:B---3--:R-:W-:Y:S02]  /*7c70*/  @!UP0 UISETP.NE.AND UP2, UPT, UR5, 0x1, UPT ;  /* 0x000000010500888c */ /* 0x008fe4000bf45270 */
[----:B------:R-:W-:Y:S01]  /*7c80*/  @!UP0 USHF.R.U32.HI UR4, URZ, UR13, UR4 ;  /* 0x0000000dff048299 */ /* 0x000fe20008011604 */
[----:B------:R-:W-:Y:S02]  /*7c90*/  @!UP0 UMOV UR6, UR7 ;  /* 0x0000000700068c82 */ /* 0x000fe40008000000 */
[----:B----4-:R-:W-:Y:S02]  /*7ca0*/  @!UP0 USHF.R.U32.HI UR6, URZ, UR10, UR6 ;  /* 0x0000000aff068299 */ /* 0x010fe40008011606 */
[----:B------:R-:W-:Y:S02]  /*7cb0*/  @!UP0 USEL UR7, UR38, UR4, !UP2 ;  /* 0x0000000426078287 */ /* 0x000fe4000d000000 */
[----:B------:R-:W-:Y:S04]  /*7cc0*/  @!UP0 USEL UR6, UR37, UR6, !UP1 ;  /* 0x0000000625068287 */ /* 0x000fe8000c800000 */
[----:B------:R-:W-:Y:S02]  /*7cd0*/  @!UP0 UIADD3 UR4, UPT, UPT, -UR7, UR6, URZ ;  /* 0x0000000607048290 */ /* 0x000fe4000fffe1ff */
[----:B------:R-:W-:Y:S02]  /*7ce0*/  @!UP0 UIADD3 UR6, UPT, UPT, UR7, -UR6, URZ ;  /* 0x8000000607068290 */ /* 0x000fe4000fffe0ff */
[----:B------:R-:W-:Y:S02]  /*7cf0*/  @!UP0 UIMAD UR38, UR4, UR5, UR38 ;  /* 0x00000005042682a4 */ /* 0x000fe4000f8e0226 */
[----:B------:R-:W-:Y:S02]  /*7d00*/  @!UP0 UIMAD UR37, UR6, UR14, UR37 ;  /* 0x0000000e062582a4 */ /* 0x000fe4000f8e0225 */
[----:B------:R-:W-:Y:S09]  /*7d10*/  ULOP3.LUT UP0, URZ, UR60, 0x90, URZ, 0xc0, !UPT ;  /* 0x000000903cff7892 */ /* 0x000ff2000f80c0ff */
[----:B------:R-:W-:Y:S05]  /*7d20*/  BRA.U !UP0, `(.L_x_148) ;  /* 0x0000000108407547 */ /* 0x000fea000b800000 */
[----:B------:R-:W1:Y:S01]  /*7d30*/  LDCU.64 UR8, c[0x4][0x80] ;  /* 0x01001000ff0877ac */ /* 0x000e620008000a00 */
[----:B------:R-:W-:Y:S01]  /*7d40*/  MOV R3, 0x0 ;  /* 0x0000000000037802 */ /* 0x000fe20000000f00 */
[----:B------:R-:W-:Y:S02]  /*7d50*/  HFMA2 R12, -RZ, RZ, 0, 5.9604644775390625e-08 ;  /* 0x00000001ff0c7431 */ /* 0x000fe400000001ff */
[----:B------:R-:W-:Y:S02]  /*7d60*/  IMAD.MOV.U32 R8, RZ, RZ, 0x70 ;  /* 0x00000070ff087424 */ /* 0x000fe400078e00ff */
[----:B------:R-:W-:Y:S01]  /*7d70*/  IMAD.MOV.U32 R13, RZ, RZ, RZ ;  /* 0x000000ffff0d7224 */ /* 0x000fe200078e00ff */
[----:B------:R-:W3:Y:S01]  /*7d80*/  LDCU.64 UR6, c[0x4][0x88] ;  /* 0x01001100ff0677ac */ /* 0x000ee20008000a00 */
[----:B------:R-:W4:Y:S01]  /*7d90*/  LDC.64 R2, c[0x4][R3] ;  /* 0x0100000003027b82 */ /* 0x000f220000000a00 */
[----:B------:R-:W2:Y:S01]  /*7da0*/  LDCU.64 UR4, c[0x4][0x8] ;  /* 0x01000100ff0477ac */ /* 0x000ea20008000a00 */
[----:B-1----:R-:W-:Y:S01]  /*7db0*/  MOV R5, UR9 ;  /* 0x0000000900057c02 */ /* 0x002fe20008000f00 */
[----:B------:R-:W-:Y:S01]  /*7dc0*/  IMAD.U32 R4, RZ, RZ, UR8 ;  /* 0x00000008ff047e24 */ /* 0x000fe2000f8e00ff */
[----:B---3--:R-:W-:Y:S01]  /*7dd0*/  MOV R7, UR7 ;  /* 0x0000000700077c02 */ /* 0x008fe20008000f00 */
[----:B------:R-:W-:Y:S01]  /*7de0*/  IMAD.U32 R6, RZ, RZ, UR6 ;  /* 0x00000006ff067e24 */ /* 0x000fe2000f8e00ff */
[----:B--2---:R-:W-:Y:S01]  /*7df0*/  MOV R11, UR5 ;  /* 0x00000005000b7c02 */ /* 0x004fe20008000f00 */
[----:B------:R-:W-:Y:S02]  /*7e00*/  IMAD.U32 R10, RZ, RZ, UR4 ;  /* 0x00000004ff0a7e24 */ /* 0x000fe4000f8e00ff */
[----:B------:R-:W-:Y:S07]  /*7e10*/  LEPC R20, `(.L_x_148) ;  /* 0x000000001014794e */ /* 0x000fee0000000000 */
[----:B----45:R-:W-:Y:S05]  /*7e20*/  CALL.ABS.NOINC R2 ;  /* 0x0000000002007343 */ /* 0x030fea0003c00000 */
.L_x_148:
[----:B------:R-:W-:Y:S01]  /*7e30*/  LOP3.LUT P0, RZ, R88, 0x90, RZ, 0xc0, !PT ;  /* 0x0000009058ff7812 */ /* 0x000fe2000780c0ff */
[----:B------:R-:W-:Y:S11]  /*7e40*/  BSSY.RECONVERGENT B6, `(.L_x_149) ;  /* 0x0000013000067945 */ /* 0x000ff60003800200 */
[----:B------:R-:W-:Y:S01]  /*7e50*/  @!UPT UIADD3 URZ, UPT, UPT, URZ, URZ, URZ ;  /* 0x000000fffffff290 */ /* 0x000fe2000fffe0ff */
[----:B------:R-:W-:Y:S05]  /*7e60*/  @!P0 BRA `(.L_x_150) ;  /* 0x0000000000408947 */ /* 0x000fea0003800000 */
        /* <DEDUP_REMOVED lines=16> */
.L_x_150:
[----:B------:R-:W-:Y:S05]  /*7f70*/  BSYNC.RECONVERGENT B6 ;  /* 0x0000000000067941 */ /* 0x000fea0003800200 */
.L_x_149:
[----:B------:R-:W-:Y:S02]  /*7f80*/  ISETP.NE.U32.AND P0, PT, RZ, UR56, PT ;  /* 0x00000038ff007c0c */ /* 0x000fe4000bf05070 */
[C---:B------:R-:W-:Y:S02]  /*7f90*/  ISETP.NE.U32.AND P4, PT, R76.reuse, RZ, PT ;  /* 0x000000ff4c00720c */ /* 0x040fe40003f85070 */
[----:B------:R-:W-:Y:S02]  /*7fa0*/  ISETP.NE.U32.AND P1, PT, R76, RZ, PT ;  /* 0x000000ff4c00720c */ /* 0x000fe40003f25070 */
[----:B------:R-:W-:Y:S02]  /*7fb0*/  ISETP.NE.AND.EX P0, PT, RZ, UR57, PT, P0 ;  /* 0x00000039ff007c0c */ /* 0x000fe4000bf05300 */
[C---:B------:R-:W-:Y:S02]  /*7fc0*/  ISETP.NE.AND.EX P4, PT, R77.reuse, RZ, PT, P4 ;  /* 0x000000ff4d00720c */ /* 0x040fe40003f85340 */
[----:B------:R-:W-:Y:S02]  /*7fd0*/  ISETP.NE.AND.EX P1, PT, R77, RZ, P0, P1 ;  /* 0x000000ff4d00720c */ /* 0x000fe40000725310 */
[----:B------:R-:W-:Y:S02]  /*7fe0*/  ISETP.NE.U32.AND P5, PT, R72, RZ, PT ;  /* 0x000000ff4800720c */ /* 0x000fe40003fa5070 */
[----:B------:R-:W-:Y:S02]  /*7ff0*/  ISETP.NE.U32.AND P2, PT, RZ, UR56, PT ;  /* 0x00000038ff007c0c */ /* 0x000fe4000bf45070 */
[----:B------:R-:W-:Y:S02]  /*8000*/  PLOP3.LUT P0, PT, PT, PT, PT, 0x8, 0x80 ;  /* 0x000000000080781c */ /* 0x000fe40003f0e170 */
[----:B------:R-:W-:Y:S02]  /*8010*/  ISETP.NE.AND.EX P5, PT, R73, RZ, PT, P5 ;  /* 0x000000ff4900720c */ /* 0x000fe40003fa5350 */
[----:B------:R-:W-:Y:S03]  /*8020*/  ISETP.NE.AND.EX P2, PT, RZ, UR57, PT, P2 ;  /* 0x00000039ff007c0c */ /* 0x000fe6000bf45320 */
[----:B------:R-:W-:Y:S01]  /*8030*/  @!P1 PLOP3.LUT P0, PT, P4, PT, PT, 0x80, 0x8 ;  /* 0x000000000008981c */ /* 0x000fe2000270f070 */
[----:B------:R-:W-:Y:S01]  /*8040*/  @!UPT UIADD3 URZ, UPT, UPT, URZ, URZ, URZ ;  /* 0x000000fffffff290 */ /* 0x000fe2000fffe0ff */
[----:B------:R-:W-:Y:S11]  /*8050*/  @!P4 BRA `(.L_x_151) ;  /* 0x000000000030c947 */ /* 0x000ff60003800000 */
[----:B------:R-:W-:Y:S01]  /*8060*/  ISETP.NE.U32.AND P3, PT, R74, RZ, PT ;  /* 0x000000ff4a00720c */ /* 0x000fe20003f65070 */
[----:B------:R-:W1:Y:S01]  /*8070*/  LDCU.64 UR4, c[0x0][0x358] ;  /* 0x00006b00ff0477ac */ /* 0x000e620008000a00 */
[----:B------:R-:W-:Y:S02]  /*8080*/  IMAD.MOV.U32 R80, RZ, RZ, 0x1 ;  /* 0x00000001ff507424 */ /* 0x000fe400078e00ff */
[----:B------:R-:W-:Y:S11]  /*8090*/  ISETP.NE.AND.EX P3, PT, R75, RZ, PT, P3 ;  /* 0x000000ff4b00720c */ /* 0x000ff60003f65330 */
[----:B------:R-:W-:Y:S02]  /*80a0*/  @!UPT UIADD3 URZ, UPT, UPT, URZ, URZ, URZ ;  /* 0x000000fffffff290 */ /* 0x000fe4000fffe0ff */
[----:B------:R-:W3:Y:S01]  /*80b0*/  @P3 LDC.64 R2, c[0x0][0x888] ;  /* 0x00022200ff023b82 */ /* 0x000ee20000000a00 */
[----:B--2---:R-:W-:Y:S04]  /*80c0*/  @P3 IMAD R0, R76, UR36, RZ ;  /* 0x000000244c003c24 */ /* 0x004fe8000f8e02ff */
[----:B---3--:R-:W-:Y:S04]  /*80d0*/  @P3 IMAD.WIDE R2, R0, 0x4, R2 ;  /* 0x0000000400023825 */ /* 0x008fe800078e0202 */
[----:B------:R-:W-:Y:S01]  /*80e0*/  HFMA2 R0, -RZ, RZ, 0, 5.9604644775390625e-08 ;  /* 0x00000001ff007431 */ /* 0x000fe200000001ff */
[----:B-1---5:R1:W5:Y:S04]  /*80f0*/  @P3 LDG.E R40, desc[UR4][R2.64] ;  /* 0x0000000402283981 */ /* 0x022368000c1e1900 */
[----:B------:R-:W-:Y:S01]  /*8100*/  @!P3 PRMT R80, R0, 0x7610, R80 ;  /* 0x000076100050b816 */ /* 0x000fe20000000050 */
[----:B-1----:R-:W3:Y:S06]  /*8110*/  @!P3 LDC R40, c[0x0][0x880] ;  /* 0x00022000ff28bb82 */ /* 0x002eec0000000800 */
.L_x_151:
[----:B------:R-:W-:Y:S05]  /*8120*/  @!P5 BRA `(.L_x_152) ;  /* 0x000000000024d947 */ /* 0x000fea0003800000 */
[----:B------:R-:W-:Y:S01]  /*8130*/  ISETP.NE.U32.AND P3, PT, R70, RZ, PT ;  /* 0x000000ff4600720c */ /* 0x000fe20003f65070 */
[----:B------:R-:W1:Y:S03]  /*8140*/  LDCU.64 UR4, c[0x0][0x358] ;  /* 0x00006b00ff0477ac */ /* 0x000e660008000a00 */
[----:B------:R-:W-:Y:S11]  /*8150*/  ISETP.NE.AND.EX P3, PT, R71, RZ, PT, P3 ;  /* 0x000000ff4700720c */ /* 0x000ff60003f65330 */
[----:B------:R-:W-:Y:S02]  /*8160*/  @!UPT UIADD3 URZ, UPT, UPT, URZ, URZ, URZ ;  /* 0x000000fffffff290 */ /* 0x000fe4000fffe0ff */
[----:B------:R-:W4:Y:S01]  /*8170*/  @P3 LDC.64 R2, c[0x0][0x8a8] ;  /* 0x00022a00ff023b82 */ /* 0x000f220000000a00 */
[----:B--2---:R-:W-:Y:S04]  /*8180*/  @P3 IMAD R0, R72, UR36, RZ ;  /* 0x0000002448003c24 */ /* 0x004fe8000f8e02ff */
[----:B----4-:R-:W-:Y:S05]  /*8190*/  @P3 IMAD.WIDE R2, R0, 0x4, R2 ;  /* 0x0000000400023825 */ /* 0x010fea00078e0202 */
[----:B-1---5:R1:W5:Y:S02]  /*81a0*/  @P3 LDG.E R38, desc[UR4][R2.64] ;  /* 0x0000000402263981 */ /* 0x022364000c1e1900 */
[----:B-1----:R-:W4:Y:S02]  /*81b0*/  @!P3 LDC R38, c[0x0][0x8a0] ;  /* 0x00022800ff26bb82 */ /* 0x002f240000000800 */
.L_x_152:
[----:B---3-5:R-:W-:Y:S01]  /*81c0*/  ISETP.NE.AND P3, PT, R40, RZ, PT ;  /* 0x000000ff2800720c */ /* 0x028fe20003f65270 */
[----:B------:R-:W-:Y:S01]  /*81d0*/  BSSY B1, `(.L_x_153) ;  /* 0x000003f000017945 */ /* 0x000fe20003800000 */
[----:B------:R-:W-:Y:S01]  /*81e0*/  SEL R3, RZ, 0xffffffff, P2 ;  /* 0xffffffffff037807 */ /* 0x000fe20001000000 */
[----:B------:R-:W-:Y:S01]  /*81f0*/  IMAD.MOV.U32 R43, RZ, RZ, 0x1 ;  /* 0x00000001ff2b7424 */ /* 0x000fe200078e00ff */
[----:B--2---:R-:W-:Y:S01]  /*8200*/  @!P1 SEL R0, RZ, 0xffffffff, P3 ;  /* 0xffffffffff009807 */ /* 0x004fe20001800000 */
[----:B------:R-:W-:Y:S01]  /*8210*/  IMAD R39, R36, 0x40, R37 ;  /* 0x0000004024277824 */ /* 0x000fe200078e0225 */
[----:B------:R-:W-:Y:S02]  /*8220*/  LOP3.LUT P2, RZ, R80, 0xff, RZ, 0xc0, !PT ;  /* 0x000000ff50ff7812 */ /* 0x000fe4000784c0ff */
[----:B------:R-:W-:Y:S02]  /*8230*/  CS2R R50, SRZ ;  /* 0x0000000000327805 */ /* 0x000fe4000001ff00 */
[----:B------:R-:W-:Y:S02]  /*8240*/  LEA R4, R85, UR44, 0x3 ;  /* 0x0000002c55047c11 */ /* 0x000fe4000f8e18ff */
[----:B------:R-:W-:Y:S02]  /*8250*/  CS2R R48, SRZ ;  /* 0x0000000000307805 */ /* 0x000fe4000001ff00 */
[----:B------:R-:W-:Y:S02]  /*8260*/  @P0 SEL R0, R3, R0, !P2 ;  /* 0x0000000003000207 */ /* 0x000fe40005000000 */
[----:B------:R-:W-:Y:S02]  /*8270*/  CS2R R46, SRZ ;  /* 0x00000000002e7805 */ /* 0x000fe4000001ff00 */
[----:B------:R-:W-:Y:S02]  /*8280*/  LEA R82, R36, UR44, 0x3 ;  /* 0x0000002c24527c11 */ /* 0x000fe4000f8e18ff */
[----:B------:R-:W-:Y:S02]  /*8290*/  CS2R R44, SRZ ;  /* 0x00000000002c7805 */ /* 0x000fe4000001ff00 */
[----:B------:R-:W-:Y:S02]  /*82a0*/  @!P1 LOP3.LUT R0, R0, 0x1, RZ, 0xc0, !PT ;  /* 0x0000000100009812 */ /* 0x000fe400078ec0ff */
[----:B------:R-:W-:Y:S02]  /*82b0*/  SHF.L.U32 R5, R87, 0x1f, RZ ;  /* 0x0000001f57057819 */ /* 0x000fe400000006ff */
[----:B------:R-:W-:Y:S04]  /*82c0*/  ISETP.NE.U32.OR P6, PT, R0, 0x1, P1 ;  /* 0x000000010000780c */ /* 0x000fe80000fc5470 */
[----:B------:R-:W-:Y:S09]  /*82d0*/  P2R R2, PR, RZ, 0x40 ;  /* 0x00000040ff027803 */ /* 0x000ff20000000000 */
[----:B------:R-:W-:Y:S04]  /*82e0*/  @P6 SHF.L.U32 R0, R84, 0x1f, RZ ;  /* 0x0000001f54006819 */ /* 0x000fe800000006ff */
[----:B------:R1:W2:Y:S01]  /*82f0*/  @P6 SYNCS.PHASECHK.TRANS64.TRYWAIT P1, [R4+URZ+0x340], R0 ;  /* 0x00034000040065a7 */ /* 0x0002a200080211ff */
[----:B------:R3:W3:Y:S01]  /*8300*/  SYNCS.PHASECHK.TRANS64.TRYWAIT P0, [R82+URZ+0x390], R5 ;  /* 0x00039005520075a7 */ /* 0x0006e200080011ff */
[----:B-1----:R-:W-:Y:S04]  /*8310*/  SEL R0, RZ, 0xffffffff, P3 ;  /* 0xffffffffff007807 */ /* 0x002fe80001800000 */
[----:B------:R-:W-:Y:S04]  /*8320*/  @P4 SEL R0, R3, R0, !P2 ;  /* 0x0000000003004207 */ /* 0x000fe80005000000 */
[----:B------:R-:W-:Y:S04]  /*8330*/  LOP3.LUT R0, R0, 0x1, RZ, 0xc0, !PT ;  /* 0x0000000100007812 */ /* 0x000fe800078ec0ff */
[----:B------:R-:W-:Y:S04]  /*8340*/  ISETP.NE.U32.AND P5, PT, R0, 0x1, PT ;  /* 0x000000010000780c */ /* 0x000fe80003fa5070 */
[----:B------:R-:W-:Y:S02]  /*8350*/  P2R R56, PR, RZ, 0x20 ;  /* 0x00000020ff387803 */ /* 0x000fe40000000000 */
[----:B--2---:R-:W-:Y:S01]  /*8360*/  @P6 SEL R43, RZ, 0x1, !P1 ;  /* 0x00000001ff2b6807 */ /* 0x004fe20004800000 */
[----:B---3--:R-:W-:Y:S06]  /*8370*/  @!P6 BRA `(.L_x_154) ;  /* 0x000000000090e947 */ /* 0x008fec0003800000 */
[----:B------:R-:W-:Y:S01]  /*8380*/  @P5 IMAD R6, R85, 0x1000, R78 ;  /* 0x0000100055065824 */ /* 0x000fe200078e024e */
[----:B------:R-:W-:Y:S01]  /*8390*/  LOP3.LUT P6, RZ, R79, 0x80, RZ, 0xc0, !PT ;  /* 0x000000804fff7812 */ /* 0x000fe200078cc0ff */
[----:B------:R-:W-:Y:S01]  /*83a0*/  BSSY B0, `(.L_x_155) ;  /* 0x000000f000007945 */ /* 0x000fe20003800000 */
[----:B------:R-:W-:Y:S01]  /*83b0*/  ISETP.NE.AND P2, PT, R43, RZ, PT ;  /* 0x000000ff2b00720c */ /* 0x000fe20003f45270 */
[----:B------:R-:W-:Y:S01]  /*83c0*/  @P5 VIADD R0, R6, UR44 ;  /* 0x0000002c06005c36 */ /* 0x000fe20008000000 */
[----:B------:R-:W-:Y:S02]  /*83d0*/  PLOP3.LUT P1, PT, PT, PT, PT, 0x8, 0x80 ;  /* 0x000000000080781c */ /* 0x000fe40003f2e170 */
[----:B------:R-:W-:Y:S02]  /*83e0*/  CS2R R46, SRZ ;  /* 0x00000000002e7805 */ /* 0x000fe4000001ff00 */
[----:B------:R-:W-:Y:S01]  /*83f0*/  @P5 PLOP3.LUT P1, PT, P6, PT, PT, 0x80, 0x8 ;  /* 0x000000000008581c */ /* 0x000fe2000372f070 */
[C---:B------:R-:W-:Y:S01]  /*8400*/  @P5 VIADD R3, R0.reuse, 0x10 ;  /* 0x0000001000035836 */ /* 0x040fe20000000000 */
[----:B------:R-:W-:Y:S02]  /*8410*/  CS2R R44, SRZ ;  /* 0x00000000002c7805 */ /* 0x000fe4000001ff00 */
[----:B------:R-:W-:Y:S02]  /*8420*/  CS2R R50, SRZ ;  /* 0x0000000000327805 */ /* 0x000fe4000001ff00 */
[----:B------:R-:W-:Y:S07]  /*8430*/  CS2R R48, SRZ ;  /* 0x0000000000307805 */ /* 0x000fee000001ff00 */
[----:B------:R-:W-:Y:S01]  /*8440*/  @P1 VIADD R3, R0, 0xfffffff0 ;  /* 0xfffffff000031836 */ /* 0x000fe20000000000 */
[----:B------:R-:W-:Y:S06]  /*8450*/  @P2 BRA `(.L_x_156) ;  /* 0x00000000000c2947 */ /* 0x000fec0003800000 */
[----:B------:R-:W-:Y:S04]  /*8460*/  SHF.L.U32 R0, R84, 0x1f, RZ ;  /* 0x0000001f54007819 */ /* 0x000fe800000006ff */
[----:B------:R-:W1:Y:S02]  /*8470*/  SYNCS.PHASECHK.TRANS64.TRYWAIT P1, [R4+URZ+0x340], R0 ;  /* 0x00034000040075a7 */ /* 0x000e6400080211ff */
[----:B-1----:R-:W-:Y:S05]  /*8480*/  @!P1 BRA `(.L_x_157) ;  /* 0x0000003800089947 */ /* 0x002fea0003800000 */
.L_x_156:
[----:B------:R-:W-:Y:S05]  /*8490*/  BSYNC B0 ;  /* 0x0000000000007941 */ /* 0x000fea0003800000 */
.L_x_155:
[----:B------:R-:W-:Y:S01]  /*84a0*/  ISETP.NE.AND P1, PT, R56, RZ, PT ;  /* 0x000000ff3800720c */ /* 0x000fe20003f25270 */
[----:B-1----:R-:W-:Y:S02]  /*84b0*/  VIADD R4, R4, 0x350 ;  /* 0x0000035004047836 */ /* 0x002fe40000000000 */
[----:B------:R-:W-:Y:S02]  /*84c0*/  IMAD.U32 R0, RZ, RZ, UR46 ;  /* 0x0000002eff007e24 */ /* 0x000fe4000f8e00ff */
[----:B------:R-:W-:Y:S03]  /*84d0*/  VIADD R85, R85, 0x1 ;  /* 0x0000000155557836 */ /* 0x000fe60000000000 */
[----:B------:R-:W-:Y:S05]  /*84e0*/  PRMT R0, R0, 0x654, R4 ;  /* 0x0000065400007816 */ /* 0x000fea0000000004 */
[----:B------:R1:W2:Y:S04]  /*84f0*/  @P1 LDS.128 R44, [R6+UR44+0x500] ;  /* 0x0005002c062c1984 */ /* 0x0002a80008000c00 */
[----:B------:R1:W3:Y:S01]  /*8500*/  @P1 LDS.128 R48, [R3+0x500] ;  /* 0x0005000003301984 */ /* 0x0002e20000000c00 */
[C---:B------:R-:W-:Y:S01]  /*8510*/  ISETP.NE.AND P1, PT, R85.reuse, 0x2, PT ;  /* 0x000000025500780c */ /* 0x040fe20003f25270 */
[----:B------:R-:W-:Y:S01]  /*8520*/  @!PT LDS RZ, [RZ] ;  /* 0x00000000fffff984 */ /* 0x000fe20000000800 */
[----:B------:R-:W-:Y:S01]  /*8530*/  @!PT LDS RZ, [RZ] ;  /* 0x00000000fffff984 */ /* 0x000fe20000000800 */
[----:B------:R-:W-:Y:S01]  /*8540*/  @!PT LDS RZ, [RZ] ;  /* 0x00000000fffff984 */ /* 0x000fe20000000800 */
[----:B------:R-:W-:Y:S01]  /*8550*/  @!PT LDS RZ, [RZ] ;  /* 0x00000000fffff984 */ /* 0x000fe20000000800 */
[----:B------:R5:W-:Y:S06]  /*8560*/  MEMBAR.ALL.CTA ;  /* 0x0000000000007992 */ /* 0x000bec0000008000 */
[----:B-----5:R-:W5:Y:S01]  /*8570*/  FENCE.VIEW.ASYNC.S ;  /* 0x00000000000073c6 */ /* 0x020f620000000000 */
[----:B------:R-:W-:Y:S01]  /*8580*/  SEL R85, R85, RZ, P1 ;  /* 0x000000ff55557207 */ /* 0x000fe20000800000 */
[----:B-----5:R5:W-:Y:S02]  /*8590*/  SYNCS.ARRIVE.TRANS64.RED.A1T0 RZ, [R0+URZ], RZ ;  /* 0x000000ff00ff79a7 */ /* 0x020be400081004ff */
[----:B-----5:R-:W-:Y:S04]  /*85a0*/  SEL R0, RZ, 0x1, P1 ;  /* 0x00000001ff007807 */ /* 0x020fe80000800000 */
[----:B-12---:R-:W-:Y:S02]  /*85b0*/  LOP3.LUT R84, R84, R0, RZ, 0x3c, !PT ;  /* 0x0000000054547212 */ /* 0x006fe400078e3cff */
.L_x_154:
[----:B------:R-:W-:Y:S05]  /*85c0*/  BSYNC B1 ;  /* 0x0000000000017941 */ /* 0x000fea0003800000 */
.L_x_153:
[----:B------:R-:W-:Y:S04]  /*85d0*/  SHF.R.U32.HI R0, RZ, 0x15, R39 ;  /* 0x00000015ff007819 */ /* 0x000fe80000011627 */
[----:B------:R-:W-:Y:S01]  /*85e0*/  LOP3.LUT P1, RZ, R0, 0x3, R81, 0x48, !PT ;  /* 0x0000000300ff7812 */ /* 0x000fe20007824851 */
[----:B------:R-:W-:Y:S01]  /*85f0*/  @!UPT UIADD3 URZ, UPT, UPT, URZ, URZ, URZ ;  /* 0x000000fffffff290 */ /* 0x000fe2000fffe0ff */
[----:B------:R-:W-:Y:S11]  /*8600*/  @P0 BRA `(.L_x_158) ;  /* 0x0000000000080947 */ /* 0x000ff60003800000 */
[----:B------:R-:W1:Y:S02]  /*8610*/  SYNCS.PHASECHK.TRANS64.TRYWAIT P0, [R82+URZ+0x390], R5 ;  /* 0x00039005520075a7 */ /* 0x000e6400080011ff */
[----:B-1----:R-:W-:Y:S05]  /*8620*/  @!P0 BRA `(.L_x_159) ;  /* 0x0000003400b48947 */ /* 0x002fea0003800000 */
.L_x_158:
[----:B------:R-:W-:Y:S05]  /*8630*/  @!P1 BRA `(.L_x_160) ;  /* 0x0000000000409947 */ /* 0x000fea0003800000 */
[----:B------:R-:W1:Y:S01]  /*8640*/  LDCU.64 UR8, c[0x4][0x70] ;  /* 0x01000e00ff0877ac */ /* 0x000e620008000a00 */
[----:B------:R-:W-:Y:S01]  /*8650*/  MOV R15, 0x0 ;  /* 0x00000000000f7802 */ /* 0x000fe20000000f00 */
[----:B------:R-:W-:Y:S02]  /*8660*/  HFMA2 R12, -RZ, RZ, 0, 5.9604644775390625e-08 ;  /* 0x00000001ff0c7431 */ /* 0x000fe400000001ff */
[----:B------:R-:W-:Y:S02]  /*8670*/  IMAD.MOV.U32 R8, RZ, RZ, 0x192 ;  /* 0x00000192ff087424 */ /* 0x000fe400078e00ff */
[----:B------:R-:W-:Y:S01]  /*8680*/  IMAD.MOV.U32 R13, RZ, RZ, RZ ;  /* 0x000000ffff0d7224 */ /* 0x000fe200078e00ff */
[----:B------:R-:W2:Y:S01]  /*8690*/  LDCU.64 UR6, c[0x4][0x78] ;  /* 0x01000f00ff0677ac */ /* 0x000ea20008000a00 */
[----:B------:R-:W3:Y:S01]  /*86a0*/  LDC.64 R14, c[0x4][R15] ;  /* 0x010000000f0e7b82 */ /* 0x000ee20000000a00 */
[----:B------:R-:W5:Y:S01]  /*86b0*/  LDCU.64 UR4, c[0x4][0x10] ;  /* 0x01000200ff0477ac */ /* 0x000f620008000a00 */
[----:B-1----:R-:W-:Y:S01]  /*86c0*/  MOV R5, UR9 ;  /* 0x0000000900057c02 */ /* 0x002fe20008000f00 */
[----:B------:R-:W-:Y:S01]  /*86d0*/  IMAD.U32 R4, RZ, RZ, UR8 ;  /* 0x00000008ff047e24 */ /* 0x000fe2000f8e00ff */
[----:B--2---:R-:W-:Y:S01]  /*86e0*/  MOV R7, UR7 ;  /* 0x0000000700077c02 */ /* 0x004fe20008000f00 */
[----:B------:R-:W-:Y:S01]  /*86f0*/  IMAD.U32 R6, RZ, RZ, UR6 ;  /* 0x00000006ff067e24 */ /* 0x000fe2000f8e00ff */
[----:B-----5:R-:W-:Y:S01]  /*8700*/  MOV R11, UR5 ;  /* 0x00000005000b7c02 */ /* 0x020fe20008000f00 */
[----:B------:R-:W-:Y:S02]  /*8710*/  IMAD.U32 R10, RZ, RZ, UR4 ;  /* 0x00000004ff0a7e24 */ /* 0x000fe4000f8e00ff */
[----:B------:R-:W-:Y:S07]  /*8720*/  LEPC R20, `(.L_x_160) ;  /* 0x000000001014794e */ /* 0x000fee0000000000 */
[----:B---34-:R-:W-:Y:S05]  /*8730*/  CALL.ABS.NOINC R14 ;  /* 0x000000000e007343 */ /* 0x018fea0003c00000 */
.L_x_160:
[----:B------:R-:W-:Y:S01]  /*8740*/  IMAD.U32 R42, R45, 0x10000, RZ ;  /* 0x000100002d2a7824 */ /* 0x000fe200078e00ff */
[----:B------:R-:W-:Y:S01]  /*8750*/  ISETP.NE.AND P6, PT, R2, RZ, PT ;  /* 0x000000ff0200720c */ /* 0x000fe20003fc5270 */
[----:B------:R-:W-:Y:S05]  /*8760*/  WARPSYNC.ALL ;  /* 0x0000000000007948 */ /* 0x000fea0003800000 */
[----:B------:R-:W-:Y:S01]  /*8770*/  R2UR UR4, R39 ;  /* 0x00000000270472ca */ /* 0x000fe200000e0000 */
[----:B------:R-:W-:Y:S01]  /*8780*/  BSSY.RECONVERGENT B0, `(.L_x_161) ;  /* 0x00000a4000007945 */ /* 0x000fe20003800200 */
[C---:B------:R-:W-:Y:S02]  /*8790*/  SHF.L.U32 R2, R44.reuse, 0x10, RZ ;  /* 0x000000102c027819 */ /* 0x040fe400000006ff */
[C---:B------:R-:W-:Y:S02]  /*87a0*/  PRMT R3, R44.reuse, 0x8880, RZ ;  /* 0x000088802c037816 */ /* 0x040fe400000000ff */
[----:B------:R-:W-:Y:S02]  /*87b0*/  SHF.L.U32 R41, R44, 0x8, RZ ;  /* 0x000000082c297819 */ /* 0x000fe400000006ff */
[----:B------:R-:W-:Y:S02]  /*87c0*/  LOP3.LUT P5, RZ, R79, 0x80, RZ, 0xc0, !PT ;  /* 0x000000804fff7812 */ /* 0x000fe400078ac0ff */
[----:B------:R-:W-:Y:S03]  /*87d0*/  ISETP.NE.AND P0, PT, R89, RZ, PT ;  /* 0x000000ff5900720c */ /* 0x000fe60003f05270 */
[----:B-1----:R-:W4:Y:S02]  /*87e0*/  LDTM.x32 R4, tmem[UR4] ;  /* 0x00000004000479ee */ /* 0x002f2400082c0000 */
[C---:B----4-:R-:W-:Y:S01]  /*87f0*/  IMAD R0, R38.reuse, R4, RZ ;  /* 0x0000000426007224 */ /* 0x050fe200078e02ff */
[----:B------:R-:W-:Y:S01]  /*8800*/  SHF.R.S32.HI R4, RZ, 0x18, R2 ;  /* 0x00000018ff047819 */ /* 0x000fe20000011402 */
[C---:B------:R-:W-:Y:S01]  /*8810*/  IMAD R2, R38.reuse, R5, RZ ;  /* 0x0000000526027224 */ /* 0x040fe200078e02ff */
[----:B------:R-:W-:Y:S01]  /*8820*/  SHF.R.S32.HI R5, RZ, 0x18, R41 ;  /* 0x00000018ff057819 */ /* 0x000fe20000011429 */
[----:B------:R-:W-:Y:S01]  /*8830*/  IMAD R0, R3, R40, R0 ;  /* 0x0000002803007224 */ /* 0x000fe200078e0200 */
[----:B------:R-:W-:Y:S01]  /*8840*/  PRMT R41, R45, 0x8880, RZ ;  /* 0x000088802d297816 */ /* 0x000fe200000000ff */
[----:B------:R-:W-:Y:S02]  /*8850*/  IMAD R3, R38, R6, RZ ;  /* 0x0000000626037224 */ /* 0x000fe400078e02ff */
[-C--:B------:R-:W-:Y:S01]  /*8860*/  IMAD R2, R4, R40.reuse, R2 ;  /* 0x0000002804027224 */ /* 0x080fe200078e0202 */
[----:B------:R-:W-:Y:S01]  /*8870*/  SHF.R.S32.HI R4, RZ, 0x18, R44 ;  /* 0x00000018ff047819 */ /* 0x000fe2000001142c */
[C---:B------:R-:W-:Y:S02]  /*8880*/  IMAD R7, R38.reuse, R7, RZ ;  /* 0x0000000726077224 */ /* 0x040fe400078e02ff */
[-C--:B------:R-:W-:Y:S02]  /*8890*/  IMAD R3, R5, R40.reuse, R3 ;  /* 0x0000002805037224 */ /* 0x080fe400078e0203 */
[----:B------:R-:W-:Y:S02]  /*88a0*/  IMAD R5, R38, R9, RZ ;  /* 0x0000000926057224 */ /* 0x000fe400078e02ff */
[----:B------:R-:W-:Y:S02]  /*88b0*/  IMAD R7, R4, R40, R7 ;  /* 0x0000002804077224 */ /* 0x000fe400078e0207 */
[C---:B------:R-:W-:Y:S02]  /*88c0*/  IMAD R9, R38.reuse, R13, RZ ;  /* 0x0000000d26097224 */ /* 0x040fe400078e02ff */
[C---:B------:R-:W-:Y:S01]  /*88d0*/  IMAD R4, R38.reuse, R8, RZ ;  /* 0x0000000826047224 */ /* 0x040fe200078e02ff */
[----:B------:R-:W-:Y:S01]  /*88e0*/  I2IP.S8.S32.SAT R52, R7, R3, RZ ;  /* 0x0000000307347239 */ /* 0x000fe200000014ff */
[C---:B------:R-:W-:Y:S01]  /*88f0*/  IMAD R13, R38.reuse, R17, RZ ;  /* 0x00000011260d7224 */ /* 0x040fe200078e02ff */
[----:B------:R-:W-:Y:S01]  /*8900*/  SHF.R.S32.HI R7, RZ, 0x18, R45 ;  /* 0x00000018ff077819 */ /* 0x000fe2000001142d */
[----:B------:R-:W-:Y:S01]  /*8910*/  IMAD R8, R38, R12, RZ ;  /* 0x0000000c26087224 */ /* 0x000fe200078e02ff */
[----:B------:R-:W-:Y:S01]  /*8920*/  I2IP.S8.S32.SAT R52, R2, R0, R52 ;  /* 0x0000000002347239 */ /* 0x000fe20000001434 */
[----:B------:R-:W-:Y:S01]  /*8930*/  IMAD R17, R38, R21, RZ ;  /* 0x0000001526117224 */ /* 0x000fe200078e02ff */
[----:B------:R-:W-:Y:S01]  /*8940*/  SHF.L.U32 R0, R46, 0x8, RZ ;  /* 0x000000082e007819 */ /* 0x000fe200000006ff */
[C---:B------:R-:W-:Y:S01]  /*8950*/  IMAD R12, R38.reuse, R16, RZ ;  /* 0x00000010260c7224 */ /* 0x040fe200078e02ff */
[----:B------:R-:W-:Y:S01]  /*8960*/  SHF.R.S32.HI R2, RZ, 0x18, R46 ;  /* 0x00000018ff027819 */ /* 0x000fe2000001142e */
[C---:B------:R-:W-:Y:S01]  /*8970*/  IMAD R21, R38.reuse, R25, RZ ;  /* 0x0000001926157224 */ /* 0x040fe200078e02ff */
[----:B------:R-:W-:Y:S01]  /*8980*/  SHF.R.S32.HI R0, RZ, 0x18, R0 ;  /* 0x00000018ff007819 */ /* 0x000fe20000011400 */
[C---:B------:R-:W-:Y:S02]  /*8990*/  IMAD R16, R38.reuse, R20, RZ ;  /* 0x0000001426107224 */ /* 0x040fe400078e02ff */
[C---:B------:R-:W-:Y:S02]  /*89a0*/  IMAD R25, R38.reuse, R29, RZ ;  /* 0x0000001d26197224 */ /* 0x040fe400078e02ff */
[C---:B------:R-:W-:Y:S02]  /*89b0*/  IMAD R20, R38.reuse, R24, RZ ;  /* 0x0000001826147224 */ /* 0x040fe400078e02ff */
[C---:B------:R-:W-:Y:S01]  /*89c0*/  IMAD R29, R38.reuse, R33, RZ ;  /* 0x00000021261d7224 */ /* 0x040fe200078e02ff */
[----:B------:R-:W-:Y:S01]  /*89d0*/  SHF.L.U32 R33, R45, 0x8, RZ ;  /* 0x000000082d217819 */ /* 0x000fe200000006ff */
[C---:B------:R-:W-:Y:S02]  /*89e0*/  IMAD R24, R38.reuse, R28, RZ ;  /* 0x0000001c26187224 */ /* 0x040fe400078e02ff */
[C---:B------:R-:W-:Y:S01]  /*89f0*/  IMAD R28, R38.reuse, R32, RZ ;  /* 0x00000020261c7224 */ /* 0x040fe200078e02ff */
[----:B------:R-:W-:Y:S01]  /*8a00*/  SHF.R.S32.HI R32, RZ, 0x18, R42 ;  /* 0x00000018ff207819 */ /* 0x000fe2000001142a */
[----:B------:R-:W-:Y:S01]  /*8a10*/  IMAD R4, R41, R40, R4 ;  /* 0x0000002829047224 */ /* 0x000fe200078e0204 */
[----:B------:R-:W-:Y:S01]  /*8a20*/  SHF.R.S32.HI R3, RZ, 0x18, R33 ;  /* 0x00000018ff037819 */ /* 0x000fe20000011421 */
[----:B------:R-:W-:Y:S01]  /*8a30*/  IMAD R6, R38, R10, RZ ;  /* 0x0000000a26067224 */ /* 0x000fe200078e02ff */
[----:B------:R-:W-:Y:S01]  /*8a40*/  PRMT R33, R46, 0x8880, RZ ;  /* 0x000088802e217816 */ /* 0x000fe200000000ff */
[-C--:B------:R-:W-:Y:S01]  /*8a50*/  IMAD R5, R32, R40.reuse, R5 ;  /* 0x0000002820057224 */ /* 0x080fe200078e0205 */
[----:B------:R-:W-:Y:S01]  /*8a60*/  SHF.L.U32 R32, R46, 0x10, RZ ;  /* 0x000000102e207819 */ /* 0x000fe200000006ff */
[C---:B------:R-:W-:Y:S02]  /*8a70*/  IMAD R11, R38.reuse, R11, RZ ;  /* 0x0000000b260b7224 */ /* 0x040fe400078e02ff */
[-C--:B------:R-:W-:Y:S02]  /*8a80*/  IMAD R6, R3, R40.reuse, R6 ;  /* 0x0000002803067224 */ /* 0x080fe400078e0206 */
[----:B------:R-:W-:Y:S01]  /*8a90*/  IMAD R11, R7, R40, R11 ;  /* 0x00000028070b7224 */ /* 0x000fe200078e020b */
[----:B------:R-:W-:Y:S01]  /*8aa0*/  SHF.R.S32.HI R7, RZ, 0x18, R32 ;  /* 0x00000018ff077819 */ /* 0x000fe20000011420 */
[----:B------:R-:W-:Y:S02]  /*8ab0*/  IMAD.MOV.U32 R3, RZ, RZ, R33 ;  /* 0x000000ffff037224 */ /* 0x000fe400078e0021 */
[----:B------:R-:W-:Y:S01]  /*8ac0*/  IMAD R10, R38, R14, RZ ;  /* 0x0000000e260a7224 */ /* 0x000fe200078e02ff */
[----:B------:R-:W-:Y:S01]  /*8ad0*/  I2IP.S8.S32.SAT R11, R11, R6, RZ ;  /* 0x000000060b0b7239 */ /* 0x000fe200000014ff */
[-C--:B------:R-:W-:Y:S01]  /*8ae0*/  IMAD R8, R3, R40.reuse, R8 ;  /* 0x0000002803087224 */ /* 0x080fe200078e0208 */
[----:B------:R-:W-:Y:S01]  /*8af0*/  SHF.L.U32 R3, R47, 0x10, RZ ;  /* 0x000000102f037819 */ /* 0x000fe200000006ff */
[-C--:B------:R-:W-:Y:S01]  /*8b00*/  IMAD R9, R7, R40.reuse, R9 ;  /* 0x0000002807097224 */ /* 0x080fe200078e0209 */
[C---:B------:R-:W-:Y:S01]  /*8b10*/  PRMT R7, R47.reuse, 0x8880, RZ ;  /* 0x000088802f077816 */ /* 0x040fe200000000ff */
[----:B------:R-:W-:Y:S01]  /*8b20*/  IMAD R10, R0, R40, R10 ;  /* 0x00000028000a7224 */ /* 0x000fe200078e020a */
[----:B------:R-:W-:Y:S01]  /*8b30*/  SHF.R.S32.HI R3, RZ, 0x18, R3 ;  /* 0x00000018ff037819 */ /* 0x000fe20000011403 */
[----:B------:R-:W-:Y:S01]  /*8b40*/  IMAD R15, R38, R15, RZ ;  /* 0x0000000f260f7224 */ /* 0x000fe200078e02ff */
[----:B------:R-:W-:Y:S01]  /*8b50*/  MOV R0, R7 ;  /* 0x0000000700007202 */ /* 0x000fe20000000f00 */
[----:B------:R-:W-:Y:S01]  /*8b60*/  IMAD.SHL.U32 R6, R47, 0x100, RZ ;  /* 0x000001002f067824 */ /* 0x000fe200078e00ff */
[----:B------:R-:W-:Y:S01]  /*8b70*/  I2IP.S8.S32.SAT R53, R5, R4, R11 ;  /* 0x0000000405357239 */ /* 0x000fe2000000140b */
[-C--:B------:R-:W-:Y:S01]  /*8b80*/  IMAD R15, R2, R40.reuse, R15 ;  /* 0x00000028020f7224 */ /* 0x080fe200078e020f */
[----:B------:R-:W-:Y:S01]  /*8b90*/  SHF.R.S32.HI R2, RZ, 0x18, R47 ;  /* 0x00000018ff027819 */ /* 0x000fe2000001142f */
[----:B------:R-:W-:Y:S01]  /*8ba0*/  IMAD R12, R0, R40, R12 ;  /* 0x00000028000c7224 */ /* 0x000fe200078e020c */
[----:B------:R-:W-:Y:S01]  /*8bb0*/  SHF.R.S32.HI R6, RZ, 0x18, R6 ;  /* 0x00000018ff067819 */ /* 0x000fe20000011406 */
[----:B------:R-:W-:Y:S01]  /*8bc0*/  IMAD R14, R38, R18, RZ ;  /* 0x00000012260e7224 */ /* 0x000fe200078e02ff */
[----:B---3--:R-:W-:Y:S01]  /*8bd0*/  PRMT R0, R48, 0x8880, RZ ;  /* 0x0000888030007816 */ /* 0x008fe200000000ff */
[-C--:B------:R-:W-:Y:S01]  /*8be0*/  IMAD R13, R3, R40.reuse, R13 ;  /* 0x00000028030d7224 */ /* 0x080fe200078e020d */
[C---:B------:R-:W-:Y:S01]  /*8bf0*/  SHF.L.U32 R4, R49.reuse, 0x10, RZ ;  /* 0x0000001031047819 */ /* 0x040fe200000006ff */
[----:B------:R-:W-:Y:S01]  /*8c00*/  IMAD R19, R38, R19, RZ ;  /* 0x0000001326137224 */ /* 0x000fe200078e02ff */
[C---:B------:R-:W-:Y:S01]  /*8c10*/  PRMT R3, R49.reuse, 0x8880, RZ ;  /* 0x0000888031037816 */ /* 0x040fe200000000ff */
[-C--:B------:R-:W-:Y:S01]  /*8c20*/  IMAD R14, R6, R40.reuse, R14 ;  /* 0x00000028060e7224 */ /* 0x080fe200078e020e */
[----:B------:R-:W-:Y:S01]  /*8c30*/  SHF.L.U32 R5, R49, 0x8, RZ ;  /* 0x0000000831057819 */ /* 0x000fe200000006ff */
[-C--:B------:R-:W-:Y:S01]  /*8c40*/  IMAD R19, R2, R40.reuse, R19 ;  /* 0x0000002802137224 */ /* 0x080fe200078e0213 */
[----:B------:R-:W-:Y:S01]  /*8c50*/  SHF.L.U32 R2, R48, 0x10, RZ ;  /* 0x0000001030027819 */ /* 0x000fe200000006ff */
[----:B------:R-:W-:Y:S01]  /*8c60*/  IMAD R16, R0, R40, R16 ;  /* 0x0000002800107224 */ /* 0x000fe200078e0210 */
[----:B------:R-:W-:Y:S01]  /*8c70*/  SHF.R.S32.HI R4, RZ, 0x18, R4 ;  /* 0x00000018ff047819 */ /* 0x000fe20000011404 */
[----:B------:R-:W-:Y:S01]  /*8c80*/  IMAD.SHL.U32 R0, R48, 0x100, RZ ;  /* 0x0000010030007824 */ /* 0x000fe200078e00ff */
[----:B------:R-:W-:Y:S01]  /*8c90*/  SHF.R.S32.HI R2, RZ, 0x18, R2 ;  /* 0x00000018ff027819 */ /* 0x000fe20000011402 */
[C---:B------:R-:W-:Y:S01]  /*8ca0*/  IMAD R18, R38.reuse, R22, RZ ;  /* 0x0000001626127224 */ /* 0x040fe200078e02ff */
[----:B------:R-:W-:Y:S01]  /*8cb0*/  I2IP.S8.S32.SAT R10, R15, R10, RZ ;  /* 0x0000000a0f0a7239 */ /* 0x000fe200000014ff */
[----:B------:R-:W-:Y:S01]  /*8cc0*/  IMAD R23, R38, R23, RZ ;  /* 0x0000001726177224 */ /* 0x000fe200078e02ff */
[----:B------:R-:W-:Y:S01]  /*8cd0*/  SHF.R.S32.HI R0, RZ, 0x18, R0 ;  /* 0x00000018ff007819 */ /* 0x000fe20000011400 */
[----:B------:R-:W-:Y:S01]  /*8ce0*/  IMAD R17, R2, R40, R17 ;  /* 0x0000002802117224 */ /* 0x000fe200078e0211 */
[----:B------:R-:W-:Y:S01]  /*8cf0*/  SHF.R.S32.HI R2, RZ, 0x18, R48 ;  /* 0x00000018ff027819 */ /* 0x000fe20000011430 */
[----:B------:R-:W-:Y:S01]  /*8d00*/  IMAD R22, R38, R26, RZ ;  /* 0x0000001a26167224 */ /* 0x000fe200078e02ff */
[----:B------:R-:W-:Y:S01]  /*8d10*/  I2IP.S8.S32.SAT R14, R19, R14, RZ ;  /* 0x0000000e130e7239 */ /* 0x000fe200000014ff */
[-C--:B------:R-:W-:Y:S01]  /*8d20*/  IMAD R18, R0, R40.reuse, R18 ;  /* 0x0000002800127224 */ /* 0x080fe200078e0212 */
[----:B------:R-:W-:Y:S01]  /*8d30*/  SHF.R.S32.HI R0, RZ, 0x18, R5 ;  /* 0x00000018ff007819 */ /* 0x000fe20000011405 */
[-C--:B------:R-:W-:Y:S01]  /*8d40*/  IMAD R23, R2, R40.reuse, R23 ;  /* 0x0000002802177224 */ /* 0x080fe200078e0217 */
[----:B------:R-:W-:Y:S01]  /*8d50*/  SHF.R.S32.HI R2, RZ, 0x18, R49 ;  /* 0x00000018ff027819 */ /* 0x000fe20000011431 */
[-C--:B------:R-:W-:Y:S01]  /*8d60*/  IMAD R20, R3, R40.reuse, R20 ;  /* 0x0000002803147224 */ /* 0x080fe200078e0214 */
[----:B------:R-:W-:Y:S01]  /*8d70*/  SHF.L.U32 R3, R50, 0x8, RZ ;  /* 0x0000000832037819 */ /* 0x000fe200000006ff */
[----:B------:R-:W-:Y:S01]  /*8d80*/  IMAD R21, R4, R40, R21 ;  /* 0x0000002804157224 */ /* 0x000fe200078e0215 */
[----:B------:R-:W-:Y:S01]  /*8d90*/  SHF.R.S32.HI R5, RZ, 0x18, R51 ;  /* 0x00000018ff057819 */ /* 0x000fe20000011433 */
[----:B------:R-:W-:Y:S01]  /*8da0*/  IMAD R27, R38, R27, RZ ;  /* 0x0000001b261b7224 */ /* 0x000fe200078e02ff */
[----:B------:R-:W-:Y:S01]  /*8db0*/  SHF.R.S32.HI R3, RZ, 0x18, R3 ;  /* 0x00000018ff037819 */ /* 0x000fe20000011403 */
[----:B------:R-:W-:Y:S01]  /*8dc0*/  IMAD.U32 R4, R50, 0x10000, RZ ;  /* 0x0001000032047824 */ /* 0x000fe200078e00ff */
[----:B------:R-:W-:Y:S01]  /*8dd0*/  I2IP.S8.S32.SAT R18, R23, R18, RZ ;  /* 0x0000001217127239 */ /* 0x000fe200000014ff */
[-C--:B------:R-:W-:Y:S01]  /*8de0*/  IMAD R22, R0, R40.reuse, R22 ;  /* 0x0000002800167224 */ /* 0x080fe200078e0216 */
[----:B------:R-:W-:Y:S01]  /*8df0*/  PRMT R0, R50, 0x8880, RZ ;  /* 0x0000888032007816 */ /* 0x000fe200000000ff */
[----:B------:R-:W-:Y:S01]  /*8e00*/  IMAD R27, R2, R40, R27 ;  /* 0x00000028021b7224 */ /* 0x000fe200078e021b */
[----:B------:R-:W-:Y:S01]  /*8e10*/  SHF.R.S32.HI R2, RZ, 0x18, R4 ;  /* 0x00000018ff027819 */ /* 0x000fe20000011404 */
[----:B------:R-:W-:Y:S01]  /*8e20*/  IMAD R26, R38, R30, RZ ;  /* 0x0000001e261a7224 */ /* 0x000fe200078e02ff */
[----:B------:R-:W-:Y:S01]  /*8e30*/  I2IP.S8.S32.SAT R54, R9, R8, R10 ;  /* 0x0000000809367239 */ /* 0x000fe2000000140a */
[-C--:B------:R-:W-:Y:S01]  /*8e40*/  IMAD R24, R0, R40.reuse, R24 ;  /* 0x0000002800187224 */ /* 0x080fe200078e0218 */
[----:B------:R-:W-:Y:S01]  /*8e50*/  SHF.R.S32.HI R0, RZ, 0x18, R50 ;  /* 0x00000018ff007819 */ /* 0x000fe20000011432 */
[-C--:B------:R-:W-:Y:S01]  /*8e60*/  IMAD R25, R2, R40.reuse, R25 ;  /* 0x0000002802197224 */ /* 0x080fe200078e0219 */
[----:B------:R-:W-:Y:S01]  /*8e70*/  PRMT R2, R51, 0x8880, RZ ;  /* 0x0000888033027816 */ /* 0x000fe200000000ff */
[----:B------:R-:W-:Y:S01]  /*8e80*/  IMAD R26, R3, R40, R26 ;  /* 0x00000028031a7224 */ /* 0x000fe200078e021a */
[----:B------:R-:W-:Y:S01]  /*8e90*/  SHF.L.U32 R3, R51, 0x10, RZ ;  /* 0x0000001033037819 */ /* 0x000fe200000006ff */
[----:B------:R-:W-:Y:S01]  /*8ea0*/  IMAD R31, R38, R31, RZ ;  /* 0x0000001f261f7224 */ /* 0x000fe200078e02ff */
[----:B------:R-:W-:Y:S01]  /*8eb0*/  I2IP.S8.S32.SAT R55, R13, R12, R14 ;  /* 0x0000000c0d377239 */ /* 0x000fe2000000140e */
[----:B------:R-:W-:Y:S01]  /*8ec0*/  IMAD.SHL.U32 R4, R51, 0x100, RZ ;  /* 0x0000010033047824 */ /* 0x000fe200078e00ff */
[----:B------:R-:W-:Y:S01]  /*8ed0*/  SHF.R.S32.HI R3, RZ, 0x18, R3 ;  /* 0x00000018ff037819 */ /* 0x000fe20000011403 */
[-C--:B------:R-:W-:Y:S02]  /*8ee0*/  IMAD R31, R0, R40.reuse, R31 ;  /* 0x00000028001f7224 */ /* 0x080fe400078e021f */
[----:B------:R-:W-:Y:S01]  /*8ef0*/  HFMA2 R0, -RZ, RZ, 0, 9.5367431640625e-07 ;  /* 0x00000010ff007431 */ /* 0x000fe200000001ff */
[----:B------:R1:W-:Y:S01]  /*8f00*/  STS.128 [R78+UR44+0x2500], R52 ;  /* 0x002500344e007988 */ /* 0x0003e20008000c2c */
[----:B------:R-:W-:Y:S01]  /*8f10*/  SHF.R.S32.HI R4, RZ, 0x18, R4 ;  /* 0x00000018ff047819 */ /* 0x000fe20000011404 */
[----:B------:R-:W-:Y:S01]  /*8f20*/  IMAD R28, R2, R40, R28 ;  /* 0x00000028021c7224 */ /* 0x000fe200078e021c */
[----:B------:R-:W-:Y:S01]  /*8f30*/  I2IP.S8.S32.SAT R16, R17, R16, R18 ;  /* 0x0000001011107239 */ /* 0x000fe20000001412 */
[C---:B------:R-:W-:Y:S01]  /*8f40*/  IMAD R30, R38.reuse, R34, RZ ;  /* 0x00000022261e7224 */ /* 0x040fe200078e02ff */
[----:B------:R-:W-:Y:S01]  /*8f50*/  I2IP.S8.S32.SAT R22, R27, R22, RZ ;  /* 0x000000161b167239 */ /* 0x000fe200000014ff */
[----:B------:R-:W-:Y:S01]  /*8f60*/  IMAD R29, R3, R40, R29 ;  /* 0x00000028031d7224 */ /* 0x000fe200078e021d */
[----:B------:R-:W-:Y:S01]  /*8f70*/  I2IP.S8.S32.SAT R18, R31, R26, RZ ;  /* 0x0000001a1f127239 */ /* 0x000fe200000014ff */
[----:B------:R-:W-:Y:S01]  /*8f80*/  IMAD R35, R38, R35, RZ ;  /* 0x0000002326237224 */ /* 0x000fe200078e02ff */
[----:B------:R-:W-:Y:S01]  /*8f90*/  IADD3 R2, PT, PT, R78, UR44, RZ ;  /* 0x0000002c4e027c10 */ /* 0x000fe2000fffe0ff */
[-C--:B------:R-:W-:Y:S01]  /*8fa0*/  IMAD R30, R4, R40.reuse, R30 ;  /* 0x00000028041e7224 */ /* 0x080fe200078e021e */
[----:B------:R-:W-:Y:S01]  /*8fb0*/  SEL R0, R0, 0xfffffff0, !P5 ;  /* 0xfffffff000007807 */ /* 0x000fe20006800000 */
[----:B------:R-:W-:Y:S01]  /*8fc0*/  IMAD R35, R5, R40, R35 ;  /* 0x0000002805237224 */ /* 0x000fe200078e0223 */
[----:B------:R-:W-:Y:S02]  /*8fd0*/  I2IP.S8.S32.SAT R17, R21, R20, R22 ;  /* 0x0000001415117239 */ /* 0x000fe40000001416 */
[----:B------:R-:W-:Y:S02]  /*8fe0*/  I2IP.S8.S32.SAT R18, R25, R24, R18 ;  /* 0x0000001819127239 */ /* 0x000fe40000001412 */
[----:B------:R-:W-:Y:S02]  /*8ff0*/  I2IP.S8.S32.SAT R19, R35, R30, RZ ;  /* 0x0000001e23137239 */ /* 0x000fe400000014ff */
[----:B------:R-:W-:Y:S02]  /*9000*/  IADD3 R90, PT, PT, R2, R0, RZ ;  /* 0x00000000025a7210 */ /* 0x000fe40007ffe0ff */
[----:B------:R-:W-:Y:S02]  /*9010*/  I2IP.S8.S32.SAT R19, R29, R28, R19 ;  /* 0x0000001c1d137239 */ /* 0x000fe40000001413 */
[----:B------:R-:W-:Y:S02]  /*9020*/  LEA R3, R85, UR44, 0x3 ;  /* 0x0000002c55037c11 */ /* 0x000fe4000f8e18ff */
[----:B------:R-:W-:Y:S01]  /*9030*/  @P6 SHF.L.U32 R4, R84, 0x1f, RZ ;  /* 0x0000001f54046819 */ /* 0x000fe200000006ff */
[----:B------:R1:W-:Y:S01]  /*9040*/  STS.128 [R90+0x2500], R16 ;  /* 0x002500105a007388 */ /* 0x0003e20000000c00 */
[----:B------:R-:W-:Y:S01]  /*9050*/  @!PT LDS RZ, [RZ] ;  /* 0x00000000fffff984 */ /* 0x000fe20000000800 */
[----:B------:R-:W-:Y:S01]  /*9060*/  @!PT LDS RZ, [RZ] ;  /* 0x00000000fffff984 */ /* 0x000fe20000000800 */
[----:B------:R-:W-:Y:S01]  /*9070*/  @!PT LDS RZ, [RZ] ;  /* 0x00000000fffff984 */ /* 0x000fe20000000800 */
[----:B------:R-:W-:Y:S01]  /*9080*/  @!PT LDS RZ, [RZ] ;  /* 0x00000000fffff984 */ /* 0x000fe20000000800 */
[----:B------:R2:W-:Y:S07]  /*9090*/  MEMBAR.ALL.CTA ;  /* 0x0000000000007992 */ /* 0x0005ee0000008000 */
[----:B--2---:R-:W2:Y:S02]  /*90a0*/  FENCE.VIEW.ASYNC.S ;  /* 0x00000000000073c6 */ /* 0x004ea40000000000 */
[----:B--2---:R-:W-:Y:S06]  /*90b0*/  BAR.SYNC.DEFER_BLOCKING 0x1, 0x80 ;  /* 0x0042000000007b1d */ /* 0x004fec0000010000 */
[----:B------:R-:W-:Y:S05]  /*90c0*/  @P0 BRA `(.L_x_162) ;  /* 0x00000000003c0947 */ /* 0x000fea0003800000 */
[----:B------:R-:W2:Y:S01]  /*90d0*/  LDCU.64 UR6, c[0x0][0x348] ;  /* 0x00006900ff0677ac */ /* 0x000ea20008000a00 */
[----:B------:R-:W-:Y:S01]  /*90e0*/  UIADD3 UR4, UPT, UPT, UR44, 0x2500, URZ ;  /* 0x000025002c047890 */ /* 0x000fe2000fffe0ff */
[----:B------:R-:W-:Y:S01]  /*90f0*/  UMOV UR51, UR36 ;  /* 0x0000002400337c82 */ /* 0x000fe20008000000 */
[----:B------:R-:W-:Y:S02]  /*9100*/  UIADD3 UR9, UPT, UPT, UR49, 0x40, URZ ;  /* 0x0000004031097890 */ /* 0x000fe4000fffe0ff */
[----:B------:R-:W-:Y:S02]  /*9110*/  UIADD3 UR8, UPT, UPT, UR44, 0x2d00, URZ ;  /* 0x00002d002c087890 */ /* 0x000fe4000fffe0ff */
[----:B------:R-:W-:Y:S01]  /*9120*/  MOV R88, UR4 ;  /* 0x0000000400587c02 */ /* 0x000fe20008000f00 */
[----:B------:R-:W-:Y:S01]  /*9130*/  UMOV UR10, UR50 ;  /* 0x00000032000a7c82 */ /* 0x000fe20008000000 */
[----:B------:R-:W-:Y:S02]  /*9140*/  UMOV UR11, UR36 ;  /* 0x00000024000b7c82 */ /* 0x000fe40008000000 */
[----:B------:R-:W-:Y:S01]  /*9150*/  R2UR UR48, R88 ;  /* 0x00000000583072ca */ /* 0x000fe200000e0000 */
[----:B--2---:R-:W-:Y:S04]  /*9160*/  UIADD3 UR4, UP0, UPT, UR6, 0x680, URZ ;  /* 0x0000068006047890 */ /* 0x004fe8000ff1e0ff */
[----:B------:R-:W-:Y:S09]  /*9170*/  UIADD3.X UR5, UPT, UPT, URZ, UR7, URZ, UP0, !UPT ;  /* 0x00000007ff057290 */ /* 0x000ff200087fe4ff */
[----:B------:R2:W-:Y:S01]  /*9180*/  UTMASTG.3D [UR48], [UR4] ;  /* 0x00000030040073b5 */ /* 0x0005e20008010000 */
[----:B------:R2:W-:Y:S01]  /*9190*/  UTMASTG.3D [UR8], [UR4] ;  /* 0x00000008040073b5 */ /* 0x0005e20008010000 */
[----:B------:R0:W-:Y:S01]  /*91a0*/  UTMACMDFLUSH ;  /* 0x00000000000079b7 */ /* 0x0001e20000000000 */
[----:B--2---:R-:W-:Y:S04]  /*91b0*/  DEPBAR.LE SB0, 0x1 ;  /* 0x000080400000791a */ /* 0x004fe80000000000 */
.L_x_162:
[----:B------:R-:W-:Y:S05]  /*91c0*/  BSYNC.RECONVERGENT B0 ;  /* 0x0000000000007941 */ /* 0x000fea0003800200 */
.L_x_161:
[----:B------:R-:W-:Y:S06]  /*91d0*/  BAR.SYNC.DEFER_BLOCKING 0x1, 0x80 ;  /* 0x0042000000007b1d */ /* 0x000fec0000010000 */
[----:B------:R-:W2:Y:S01]  /*91e0*/  @P6 SYNCS.PHASECHK.TRANS64.TRYWAIT P0, [R3+URZ+0x340], R4 ;  /* 0x00034004030065a7 */ /* 0x000ea200080011ff */
[----:B------:R-:W-:Y:S01]  /*91f0*/  BSSY B1, `(.L_x_163) ;  /* 0x000001f000017945 */ /* 0x000fe20003800000 */
[----:B--2---:R-:W-:Y:S03]  /*9200*/  @P6 SEL R43, RZ, 0x1, !P0 ;  /* 0x00000001ff2b6807 */ /* 0x004fe60004000000 */
[----:B------:R-:W-:Y:S05]  /*9210*/  @!P6 BRA `(.L_x_164) ;  /* 0x000000000070e947 */ /* 0x000fea0003800000 */
[----:B------:R-:W-:Y:S01]  /*9220*/  ISETP.NE.AND P1, PT, R56, RZ, PT ;  /* 0x000000ff3800720c */ /* 0x000fe20003f25270 */
[----:B------:R-:W-:Y:S01]  /*9230*/  BSSY B0, `(.L_x_165) ;  /* 0x0000008000007945 */ /* 0x000fe20003800000 */
[----:B------:R-:W-:Y:S11]  /*9240*/  ISETP.NE.AND P0, PT, R43, RZ, PT ;  /* 0x000000ff2b00720c */ /* 0x000ff60003f05270 */
[----:B------:R-:W-:Y:S04]  /*9250*/  @P1 IMAD R2, R85, 0x1000, R2 ;  /* 0x0000100055021824 */ /* 0x000fe800078e0202 */
[----:B------:R-:W-:Y:S01]  /*9260*/  @P1 IMAD.IADD R4, R0, 0x1, R2 ;  /* 0x0000000100041824 */ /* 0x000fe200078e0202 */
[----:B------:R-:W-:Y:S06]  /*9270*/  @P0 BRA `(.L_x_166) ;  /* 0x00000000000c0947 */ /* 0x000fec0003800000 */
[----:B------:R-:W-:Y:S04]  /*9280*/  SHF.L.U32 R0, R84, 0x1f, RZ ;  /* 0x0000001f54007819 */ /* 0x000fe800000006ff */
[----:B------:R-:W2:Y:S02]  /*9290*/  SYNCS.PHASECHK.TRANS64.TRYWAIT P0, [R3+URZ+0x340], R0 ;  /* 0x00034000030075a7 */ /* 0x000ea400080011ff */
[----:B--2---:R-:W-:Y:S05]  /*92a0*/  @!P0 BRA `(.L_x_167) ;  /* 0x0000002800a88947 */ /* 0x004fea0003800000 */
.L_x_166:
[----:B------:R-:W-:Y:S05]  /*92b0*/  BSYNC B0 ;  /* 0x0000000000007941 */ /* 0x000fea0003800000 */
.L_x_165:
[----:B------:R-:W-:Y:S01]  /*92c0*/  ISETP.NE.AND P0, PT, R56, RZ, PT ;  /* 0x000000ff3800720c */ /* 0x000fe20003f05270 */
[----:B--2---:R-:W-:Y:S02]  /*92d0*/  VIADD R3, R3, 0x350 ;  /* 0x0000035003037836 */ /* 0x004fe40000000000 */
[----:B------:R-:W-:Y:S02]  /*92e0*/  IMAD.U32 R0, RZ, RZ, UR46 ;  /* 0x0000002eff007e24 */ /* 0x000fe4000f8e00ff */
[----:B------:R-:W-:Y:S03]  /*92f0*/  VIADD R85, R85, 0x1 ;  /* 0x0000000155557836 */ /* 0x000fe60000000000 */
[----:B------:R-:W-:Y:S05]  /*9300*/  PRMT R0, R0, 0x654, R3 ;  /* 0x0000065400007816 */ /* 0x000fea0000000003 */
[----:B------:R2:W3:Y:S04]  /*9310*/  @P0 LDS.128 R44, [R2+0x500] ;  /* 0x00050000022c0984 */ /* 0x0004e80000000c00 */
[----:B------:R2:W4:Y:S01]  /*9320*/  @P0 LDS.128 R48, [R4+0x500] ;  /* 0x0005000004300984 */ /* 0x0005220000000c00 */
        /* <DEDUP_REMOVED lines=10> */
[----:B--23--:R-:W-:Y:S02]  /*93d0*/  LOP3.LUT R84, R84, R0, RZ, 0x3c, !PT ;  /* 0x0000000054547212 */ /* 0x00cfe400078e3cff */
.L_x_164:
[----:B------:R-:W-:Y:S05]  /*93e0*/  BSYNC B1 ;  /* 0x0000000000017941 */ /* 0x000fea0003800000 */
.L_x_163:
[----:B------:R-:W-:Y:S05]  /*93f0*/  VIADD R0, R39, 0x20 ;  /* 0x0000002027007836 */ /* 0x000fea0000000000 */
[----:B------:R-:W-:Y:S04]  /*9400*/  SHF.R.U32.HI R0, RZ, 0x15, R0 ;  /* 0x00000015ff007819 */ /* 0x000fe80000011600 */
[----:B------:R-:W-:Y:S11]  /*9410*/  LOP3.LUT P0, RZ, R0, 0x3, R81, 0x48, !PT ;  /* 0x0000000300ff7812 */ /* 0x000ff60007804851 */
[----:B------:R-:W-:Y:S02]  /*9420*/  @!UPT UIADD3 URZ, UPT, UPT, URZ, URZ, URZ ;  /* 0x000000fffffff290 */ /* 0x000fe4000fffe0ff */
[----:B------:R-:W-:Y:S05]  /*9430*/  @!P0 BRA `(.L_x_168) ;  /* 0x0000000000408947 */ /* 0x000fea0003800000 */
[----:B------:R-:W2:Y:S01]  /*9440*/  LDCU.64 UR8, c[0x4][0x70] ;  /* 0x01000e00ff0877ac */ /* 0x000ea20008000a00 */
[----:B------:R-:W-:Y:S01]  /*9450*/  MOV R3, 0x0 ;  /* 0x0000000000037802 */ /* 0x000fe20000000f00 */
[----:B------:R-:W-:Y:S02]  /*9460*/  HFMA2 R12, -RZ, RZ, 0, 5.9604644775390625e-08 ;  /* 0x00000001ff0c7431 */ /* 0x000fe400000001ff */
[----:B------:R-:W-:Y:S02]  /*9470*/  IMAD.MOV.U32 R8, RZ, RZ, 0x192 ;  /* 0x00000192ff087424 */ /* 0x000fe400078e00ff */
[----:B------:R-:W-:Y:S01]  /*9480*/  IMAD.MOV.U32 R13, RZ, RZ, RZ ;  /* 0x000000ffff0d7224 */ /* 0x000fe200078e00ff */
[----:B------:R-:W3:Y:S01]  /*9490*/  LDCU.64 UR6, c[0x4][0x78] ;  /* 0x01000f00ff0677ac */ /* 0x000ee20008000a00 */
[----:B------:R-:W1:Y:S01]  /*94a0*/  LDC.64 R2, c[0x4][R3] ;  /* 0x0100000003027b82 */ /* 0x000e620000000a00 */
[----:B------:R-:W5:Y:S01]  /*94b0*/  LDCU.64 UR4, c[0x4][0x10] ;  /* 0x01000200ff0477ac */ /* 0x000f620008000a00 */
[----:B--2---:R-:W-:Y:S01]  /*94c0*/  MOV R5, UR9 ;  /* 0x0000000900057c02 */ /* 0x004fe20008000f00 */
[----:B------:R-:W-:Y:S01]  /*94d0*/  IMAD.U32 R4, RZ, RZ, UR8 ;  /* 0x00000008ff047e24 */ /* 0x000fe2000f8e00ff */
[----:B---3--:R-:W-:Y:S01]  /*94e0*/  MOV R7, UR7 ;  /* 0x0000000700077c02 */ /* 0x008fe20008000f00 */
[----:B------:R-:W-:Y:S01]  /*94f0*/  IMAD.U32 R6, RZ, RZ, UR6 ;  /* 0x00000006ff067e24 */ /* 0x000fe2000f8e00ff */
[----:B-----5:R-:W-:Y:S01]  /*9500*/  MOV R11, UR5 ;  /* 0x00000005000b7c02 */ /* 0x020fe20008000f00 */
[----:B------:R-:W-:Y:S02]  /*9510*/  IMAD.U32 R10, RZ, RZ, UR4 ;  /* 0x00000004ff0a7e24 */ /* 0x000fe4000f8e00ff */
[----:B------:R-:W-:Y:S07]  /*9520*/  LEPC R20, `(.L_x_168) ;  /* 0x000000001014794e */ /* 0x000fee0000000000 */
[----:B-1--4-:R-:W-:Y:S05]  /*9530*/  CALL.ABS.NOINC R2 ;  /* 0x0000000002007343 */ /* 0x012fea0003c00000 */
.L_x_168:
[----:B------:R-:W-:Y:S01]  /*9540*/  ISETP.NE.AND P0, PT, R89, RZ, PT ;  /* 0x000000ff5900720c */ /* 0x000fe20003f05270 */
[----:B------:R-:W-:Y:S05]  /*9550*/  WARPSYNC.ALL ;  /* 0x0000000000007948 */ /* 0x000fea0003800000 */
[----:B------:R-:W-:Y:S01]  /*9560*/  R2UR UR4, R39 ;  /* 0x00000000270472ca */ /* 0x000fe200000e0000 */
[----:B------:R-:W-:Y:S01]  /*9570*/  IMAD.U32 R64, R46, 0x10000, RZ ;  /* 0x000100002e407824 */ /* 0x000fe200078e00ff */
[----:B------:R-:W-:Y:S01]  /*9580*/  SHF.L.U32 R41, R44, 0x10, RZ ;  /* 0x000000102c297819 */ /* 0x000fe200000006ff */
[----:B----4-:R-:W-:Y:S01]  /*9590*/  IMAD.U32 R63, R48, 0x10000, RZ ;  /* 0x00010000303f7824 */ /* 0x010fe200078e00ff */
[----:B------:R-:W-:Y:S01]  /*95a0*/  PRMT R39, R44, 0x8880, RZ ;  /* 0x000088802c277816 */ /* 0x000fe200000000ff */
[----:B-1----:R-:W-:Y:S01]  /*95b0*/  IMAD.U32 R53, R50, 0x10000, RZ ;  /* 0x0001000032357824 */ /* 0x002fe200078e00ff */
[----:B------:R-:W-:Y:S01]  /*95c0*/  SHF.L.U32 R42, R44, 0x8, RZ ;  /* 0x000000082c2a7819 */ /* 0x000fe200000006ff */
[----:B------:R-:W-:Y:S01]  /*95d0*/  BSSY.RECONVERGENT B0, `(.L_x_169) ;  /* 0x00000a1000007945 */ /* 0x000fe20003800200 */
[----:B------:R-:W-:Y:S02]  /*95e0*/  SHF.R.S32.HI R41, RZ, 0x18, R41 ;  /* 0x00000018ff297819 */ /* 0x000fe40000011429 */
[----:B------:R-:W-:Y:S02]  /*95f0*/  SHF.R.S32.HI R42, RZ, 0x18, R42 ;  /* 0x00000018ff2a7819 */ /* 0x000fe4000001142a */
[----:B------:R-:W-:Y:S01]  /*9600*/  SHF.R.S32.HI R43, RZ, 0x18, R44 ;  /* 0x00000018ff2b7819 */ /* 0x000fe2000001142c */
[----:B------:R-:W1:Y:S01]  /*9610*/  LDTM.x32 R4, tmem[UR4+0x20] ;  /* 0x00002004000479ee */ /* 0x000e6200082c0000 */
[----:B------:R-:W-:Y:S01]  /*9620*/  NOP ;  /* 0x0000000000007918 */ /* 0x000fe20000000000 */
[----:B------:R-:W-:Y:S02]  /*9630*/  IADD3 R82, PT, PT, R82, 0x3b0, RZ ;  /* 0x000003b052527810 */ /* 0x000fe40007ffe0ff */
[C---:B------:R-:W-:Y:S02]  /*9640*/  PRMT R69, R45.reuse, 0x8880, RZ ;  /* 0x000088802d457816 */ /* 0x040fe400000000ff */
[----:B------:R-:W-:Y:S02]  /*9650*/  LOP3.LUT R82, R82, 0xfefffff8, RZ, 0xc0, !PT ;  /* 0xfefffff852527812 */ /* 0x000fe400078ec0ff */
[----:B------:R-:W-:Y:S02]  /*9660*/  SHF.L.U32 R68, R45, 0x10, RZ ;  /* 0x000000102d447819 */ /* 0x000fe400000006ff */
[----:B-1----:R1:W-:Y:S01]  /*9670*/  SYNCS.ARRIVE.TRANS64.RED.A1T0 RZ, [R82+URZ], RZ ;  /* 0x000000ff52ff79a7 */ /* 0x0023e200081004ff */
[----:B------:R-:W-:Y:S02]  /*9680*/  SHF.R.S32.HI R44, RZ, 0x18, R45 ;  /* 0x00000018ff2c7819 */ /* 0x000fe4000001142d */
[----:B------:R-:W-:Y:S02]  /*9690*/  PRMT R66, R46, 0x8880, RZ ;  /* 0x000088802e427816 */ /* 0x000fe400000000ff */
[C---:B------:R-:W-:Y:S02]  /*96a0*/  PRMT R60, R47.reuse, 0x8880, RZ ;  /* 0x000088802f3c7816 */ /* 0x040fe400000000ff */
[C---:B------:R-:W-:Y:S02]  /*96b0*/  SHF.L.U32 R59, R47.reuse, 0x10, RZ ;  /* 0x000000102f3b7819 */ /* 0x040fe400000006ff */
[----:B------:R-:W-:Y:S02]  /*96c0*/  SHF.L.U32 R58, R47, 0x8, RZ ;  /* 0x000000082f3a7819 */ /* 0x000fe400000006ff */
[C---:B------:R-:W-:Y:S02]  /*96d0*/  PRMT R65, R48.reuse, 0x8880, RZ ;  /* 0x0000888030417816 */ /* 0x040fe400000000ff */
[----:B------:R-:W-:Y:S01]  /*96e0*/  SHF.L.U32 R62, R48, 0x8, RZ ;  /* 0x00000008303e7819 */ /* 0x000fe200000006ff */
[C---:B------:R-:W-:Y:S01]  /*96f0*/  IMAD R0, R38.reuse, R4, RZ ;  /* 0x0000000426007224 */ /* 0x040fe200078e02ff */
[----:B------:R-:W-:Y:S01]  /*9700*/  SHF.R.S32.HI R4, RZ, 0x18, R68 ;  /* 0x00000018ff047819 */ /* 0x000fe20000011444 */
[C---:B------:R-:W-:Y:S01]  /*9710*/  IMAD R2, R38.reuse, R5, RZ ;  /* 0x0000000526027224 */ /* 0x040fe200078e02ff */
[C---:B------:R-:W-:Y:S01]  /*9720*/  PRMT R57, R49.reuse, 0x8880, RZ ;  /* 0x0000888031397816 */ /* 0x040fe200000000ff */
[C---:B------:R-:W-:Y:S01]  /*9730*/  IMAD R3, R38.reuse, R6, RZ ;  /* 0x0000000626037224 */ /* 0x040fe200078e02ff */
[----:B------:R-:W-:Y:S01]  /*9740*/  SHF.L.U32 R56, R49, 0x10, RZ ;  /* 0x0000001031387819 */ /* 0x000fe200000006ff */
[----:B------:R-:W-:Y:S01]  /*9750*/  IMAD R0, R39, R40, R0 ;  /* 0x0000002827007224 */ /* 0x000fe200078e0200 */
[----:B------:R-:W-:Y:S01]  /*9760*/  MOV R39, R66 ;  /* 0x0000004200277202 */ /* 0x000fe20000000f00 */
[----:B------:R-:W-:Y:S01]  /*9770*/  IMAD R7, R38, R7, RZ ;  /* 0x0000000726077224 */ /* 0x000fe200078e02ff */
[----:B------:R-:W-:Y:S01]  /*9780*/  SHF.L.U32 R55, R49, 0x8, RZ ;  /* 0x0000000831377819 */ /* 0x000fe200000006ff */
[-C--:B------:R-:W-:Y:S01]  /*9790*/  IMAD R2, R41, R40.reuse, R2 ;  /* 0x0000002829027224 */ /* 0x080fe200078e0202 */
[----:B------:R-:W-:Y:S01]  /*97a0*/  SHF.R.S32.HI R41, RZ, 0x18, R48 ;  /* 0x00000018ff297819 */ /* 0x000fe20000011430 */
[-C--:B------:R-:W-:Y:S01]  /*97b0*/  IMAD R3, R42, R40.reuse, R3 ;  /* 0x000000282a037224 */ /* 0x080fe200078e0203 */
[----:B------:R-:W-:Y:S01]  /*97c0*/  SHF.L.U32 R48, R51, 0x8, RZ ;  /* 0x0000000833307819 */ /* 0x000fe200000006ff */
[----:B------:R-:W-:Y:S01]  /*97d0*/  IMAD R7, R43, R40, R7 ;  /* 0x000000282b077224 */ /* 0x000fe200078e0207 */
[----:B------:R-:W-:Y:S01]  /*97e0*/  SHF.L.U32 R67, R45, 0x8, RZ ;  /* 0x000000082d437819 */ /* 0x000fe200000006ff */
[C---:B------:R-:W-:Y:S01]  /*97f0*/  IMAD R8, R38.reuse, R8, RZ ;  /* 0x0000000826087224 */ /* 0x040fe200078e02ff */
[----:B------:R-:W-:Y:S01]  /*9800*/  SHF.R.S32.HI R45, RZ, 0x18, R46 ;  /* 0x00000018ff2d7819 */ /* 0x000fe2000001142e */
[----:B------:R-:W-:Y:S01]  /*9810*/  IMAD R9, R38, R9, RZ ;  /* 0x0000000926097224 */ /* 0x000fe200078e02ff */
[----:B------:R-:W-:Y:S01]  /*9820*/  SHF.L.U32 R61, R46, 0x8, RZ ;  /* 0x000000082e3d7819 */ /* 0x000fe200000006ff */
[C---:B------:R-:W-:Y:S01]  /*9830*/  IMAD R10, R38.reuse, R10, RZ ;  /* 0x0000000a260a7224 */ /* 0x040fe200078e02ff */
[----:B------:R-:W-:Y:S01]  /*9840*/  SHF.R.S32.HI R46, RZ, 0x18, R47 ;  /* 0x00000018ff2e7819 */ /* 0x000fe2000001142f */
[C---:B------:R-:W-:Y:S01]  /*9850*/  IMAD R11, R38.reuse, R11, RZ ;  /* 0x0000000b260b7224 */ /* 0x040fe200078e02ff */
[----:B------:R-:W-:Y:S01]  /*9860*/  SHF.R.S32.HI R42, RZ, 0x18, R49 ;  /* 0x00000018ff2a7819 */ /* 0x000fe20000011431 */
[----:B------:R-:W-:Y:S01]  /*9870*/  IMAD R6, R38, R15, RZ ;  /* 0x0000000f26067224 */ /* 0x000fe200078e02ff */
[----:B------:R-:W-:Y:S01]  /*9880*/  PRMT R54, R50, 0x8880, RZ ;  /* 0x0000888032367816 */ /* 0x000fe200000000ff */
[----:B------:R-:W-:Y:S01]  /*9890*/  IMAD R15, R38, R20, RZ ;  /* 0x00000014260f7224 */ /* 0x000fe200078e02ff */
[----:B------:R-:W-:Y:S01]  /*98a0*/  SHF.L.U32 R52, R50, 0x8, RZ ;  /* 0x0000000832347819 */ /* 0x000fe200000006ff */
[C---:B------:R-:W-:Y:S01]  /*98b0*/  IMAD R20, R38.reuse, R25, RZ ;  /* 0x0000001926147224 */ /* 0x040fe200078e02ff */
[----:B------:R-:W-:Y:S01]  /*98c0*/  SHF.R.S32.HI R43, RZ, 0x18, R50 ;  /* 0x00000018ff2b7819 */ /* 0x000fe20000011432 */
[C---:B------:R-:W-:Y:S01]  /*98d0*/  IMAD R25, R38.reuse, R30, RZ ;  /* 0x0000001e26197224 */ /* 0x040fe200078e02ff */
[C---:B------:R-:W-:Y:S01]  /*98e0*/  PRMT R50, R51.reuse, 0x8880, RZ ;  /* 0x0000888033327816 */ /* 0x040fe200000000ff */
[C---:B------:R-:W-:Y:S01]  /*98f0*/  IMAD R30, R38.reuse, R35, RZ ;  /* 0x00000023261e7224 */ /* 0x040fe200078e02ff */
[----:B------:R-:W-:Y:S02]  /*9900*/  SHF.L.U32 R49, R51, 0x10, RZ ;  /* 0x0000001033317819 */ /* 0x000fe400000006ff */
[----:B------:R-:W-:Y:S02]  /*9910*/  SHF.R.S32.HI R47, RZ, 0x18, R51 ;  /* 0x00000018ff2f7819 */ /* 0x000fe40000011433 */
[----:B------:R-:W-:Y:S01]  /*9920*/  I2IP.S8.S32.SAT R51, R7, R3, RZ ;  /* 0x0000000307337239 */ /* 0x000fe200000014ff */
[----:B------:R-:W-:Y:S01]  /*9930*/  IMAD.MOV.U32 R3, RZ, RZ, R69 ;  /* 0x000000ffff037224 */ /* 0x000fe200078e0045 */
[----:B------:R-:W-:Y:S01]  /*9940*/  SHF.R.S32.HI R5, RZ, 0x18, R67 ;  /* 0x00000018ff057819 */ /* 0x000fe20000011443 */
[----:B------:R-:W-:Y:S01]  /*9950*/  IMAD R7, R38, R16, RZ ;  /* 0x0000001026077224 */ /* 0x000fe200078e02ff */
[----:B------:R-:W-:Y:S01]  /*9960*/  IADD3 R36, PT, PT, R36, 0x1, RZ ;  /* 0x0000000124247810 */ /* 0x000fe20007ffe0ff */
[-C--:B------:R-:W-:Y:S02]  /*9970*/  IMAD R8, R3, R40.reuse, R8 ;  /* 0x0000002803087224 */ /* 0x080fe400078e0208 */
[-C--:B------:R-:W-:Y:S02]  /*9980*/  IMAD R9, R4, R40.reuse, R9 ;  /* 0x0000002804097224 */ /* 0x080fe400078e0209 */
[-C--:B------:R-:W-:Y:S02]  /*9990*/  IMAD R10, R5, R40.reuse, R10 ;  /* 0x00000028050a7224 */ /* 0x080fe400078e020a */
[----:B------:R-:W-:Y:S02]  /*99a0*/  IMAD R11, R44, R40, R11 ;  /* 0x000000282c0b7224 */ /* 0x000fe400078e020b */
[C---:B------:R-:W-:Y:S02]  /*99b0*/  IMAD R3, R38.reuse, R12, RZ ;  /* 0x0000000c26037224 */ /* 0x040fe400078e02ff */
[C---:B------:R-:W-:Y:S01]  /*99c0*/  IMAD R12, R38.reuse, R17, RZ ;  /* 0x00000011260c7224 */ /* 0x040fe200078e02ff */
[----:B------:R-:W-:Y:S01]  /*99d0*/  I2IP.S8.S32.SAT R11, R11, R10, RZ ;  /* 0x0000000a0b0b7239 */ /* 0x000fe200000014ff */
[C---:B------:R-:W-:Y:S01]  /*99e0*/  IMAD R17, R38.reuse, R22, RZ ;  /* 0x0000001626117224 */ /* 0x040fe200078e02ff */
[----:B------:R-:W-:Y:S01]  /*99f0*/  SHF.R.S32.HI R10, RZ, 0x18, R64 ;  /* 0x00000018ff0a7819 */ /* 0x000fe20000011440 */
[C---:B------:R-:W-:Y:S02]  /*9a00*/  IMAD R22, R38.reuse, R27, RZ ;  /* 0x0000001b26167224 */ /* 0x040fe400078e02ff */
[----:B------:R-:W-:Y:S01]  /*9a10*/  IMAD R27, R38, R32, RZ ;  /* 0x00000020261b7224 */ /* 0x000fe200078e02ff */
[----:B------:R-:W-:Y:S01]  /*9a20*/  I2IP.S8.S32.SAT R32, R2, R0, R51 ;  /* 0x0000000002207239 */ /* 0x000fe20000001433 */
[C---:B------:R-:W-:Y:S01]  /*9a30*/  IMAD R4, R38.reuse, R13, RZ ;  /* 0x0000000d26047224 */ /* 0x040fe200078e02ff */
[----:B------:R-:W-:Y:S01]  /*9a40*/  SHF.R.S32.HI R0, RZ, 0x18, R61 ;  /* 0x00000018ff007819 */ /* 0x000fe2000001143d */
[C---:B------:R-:W-:Y:S01]  /*9a50*/  IMAD R5, R38.reuse, R14, RZ ;  /* 0x0000000e26057224 */ /* 0x040fe200078e02ff */
[----:B------:R-:W-:Y:S01]  /*9a60*/  MOV R2, R60 ;  /* 0x0000003c00027202 */ /* 0x000fe20000000f00 */
[C---:B------:R-:W-:Y:S02]  /*9a70*/  IMAD R13, R38.reuse, R18, RZ ;  /* 0x00000012260d7224 */ /* 0x040fe400078e02ff */
[----:B------:R-:W-:Y:S02]  /*9a80*/  IMAD R3, R39, R40, R3 ;  /* 0x0000002827037224 */ /* 0x000fe400078e0203 */
[C---:B------:R-:W-:Y:S02]  /*9a90*/  IMAD R18, R38.reuse, R23, RZ ;  /* 0x0000001726127224 */ /* 0x040fe400078e02ff */
[----:B------:R-:W-:Y:S02]  /*9aa0*/  IMAD R23, R38, R28, RZ ;  /* 0x0000001c26177224 */ /* 0x000fe400078e02ff */
[----:B------:R-:W-:Y:S02]  /*9ab0*/  IMAD R4, R10, R40, R4 ;  /* 0x000000280a047224 */ /* 0x000fe400078e0204 */
[----:B------:R-:W-:Y:S01]  /*9ac0*/  IMAD R28, R38, R33, RZ ;  /* 0x00000021261c7224 */ /* 0x000fe200078e02ff */
[----:B------:R-:W-:Y:S01]  /*9ad0*/  I2IP.S8.S32.SAT R33, R9, R8, R11 ;  /* 0x0000000809217239 */ /* 0x000fe2000000140b */
[-C--:B------:R-:W-:Y:S01]  /*9ae0*/  IMAD R5, R0, R40.reuse, R5 ;  /* 0x0000002800057224 */ /* 0x080fe200078e0205 */
[----:B------:R-:W-:Y:S01]  /*9af0*/  SHF.R.S32.HI R8, RZ, 0x18, R59 ;  /* 0x00000018ff087819 */ /* 0x000fe2000001143b */
[-C--:B------:R-:W-:Y:S01]  /*9b00*/  IMAD R6, R45, R40.reuse, R6 ;  /* 0x000000282d067224 */ /* 0x080fe200078e0206 */
[----:B------:R-:W-:Y:S01]  /*9b10*/  SHF.R.S32.HI R9, RZ, 0x18, R58 ;  /* 0x00000018ff097819 */ /* 0x000fe2000001143a */
[-C--:B------:R-:W-:Y:S01]  /*9b20*/  IMAD R7, R2, R40.reuse, R7 ;  /* 0x0000002802077224 */ /* 0x080fe200078e0207 */
[----:B------:R-:W-:Y:S01]  /*9b30*/  MOV R0, R65 ;  /* 0x0000004100007202 */ /* 0x000fe20000000f00 */
[----:B------:R-:W-:Y:S01]  /*9b40*/  IMAD R14, R38, R19, RZ ;  /* 0x00000013260e7224 */ /* 0x000fe200078e02ff */
[----:B------:R-:W-:Y:S01]  /*9b50*/  I2IP.S8.S32.SAT R5, R6, R5, RZ ;  /* 0x0000000506057239 */ /* 0x000fe200000014ff */
[-C--:B------:R-:W-:Y:S01]  /*9b60*/  IMAD R12, R8, R40.reuse, R12 ;  /* 0x00000028080c7224 */ /* 0x080fe200078e020c */
[----:B------:R-:W-:Y:S01]  /*9b70*/  SHF.R.S32.HI R2, RZ, 0x18, R63 ;  /* 0x00000018ff027819 */ /* 0x000fe2000001143f */
[-C--:B------:R-:W-:Y:S01]  /*9b80*/  IMAD R13, R9, R40.reuse, R13 ;  /* 0x00000028090d7224 */ /* 0x080fe200078e020d */
[----:B------:R-:W-:Y:S01]  /*9b90*/  SHF.R.S32.HI R8, RZ, 0x18, R62 ;  /* 0x00000018ff087819 */ /* 0x000fe2000001143e */
[----:B------:R-:W-:Y:S02]  /*9ba0*/  IMAD R16, R38, R21, RZ ;  /* 0x0000001526107224 */ /* 0x000fe400078e02ff */
[-C--:B------:R-:W-:Y:S02]  /*9bb0*/  IMAD R14, R46, R40.reuse, R14 ;  /* 0x000000282e0e7224 */ /* 0x080fe400078e020e */
[-C--:B------:R-:W-:Y:S02]  /*9bc0*/  IMAD R15, R0, R40.reuse, R15 ;  /* 0x00000028000f7224 */ /* 0x080fe400078e020f */
[----:B------:R-:W-:Y:S01]  /*9bd0*/  IMAD R16, R2, R40, R16 ;  /* 0x0000002802107224 */ /* 0x000fe200078e0210 */
[----:B------:R-:W-:Y:S01]  /*9be0*/  I2IP.S8.S32.SAT R13, R14, R13, RZ ;  /* 0x0000000d0e0d7239 */ /* 0x000fe200000014ff */
[C---:B------:R-:W-:Y:S01]  /*9bf0*/  IMAD R19, R38.reuse, R24, RZ ;  /* 0x0000001826137224 */ /* 0x040fe200078e02ff */
[----:B------:R-:W-:Y:S01]  /*9c00*/  SHF.R.S32.HI R2, RZ, 0x18, R56 ;  /* 0x00000018ff027819 */ /* 0x000fe20000011438 */
[----:B------:R-:W-:Y:S01]  /*9c10*/  IMAD R24, R38, R29, RZ ;  /* 0x0000001d26187224 */ /* 0x000fe200078e02ff */
[----:B------:R-:W-:Y:S01]  /*9c20*/  I2IP.S8.S32.SAT R35, R12, R7, R13 ;  /* 0x000000070c237239 */ /* 0x000fe2000000140d */
[----:B------:R-:W-:Y:S02]  /*9c30*/  IMAD R17, R8, R40, R17 ;  /* 0x0000002808117224 */ /* 0x000fe400078e0211 */
[----:B------:R-:W-:Y:S02]  /*9c40*/  IMAD.MOV.U32 R0, RZ, RZ, R57 ;  /* 0x000000ffff007224 */ /* 0x000fe400078e0039 */
[----:B------:R-:W-:Y:S01]  /*9c50*/  IMAD R29, R38, R34, RZ ;  /* 0x00000022261d7224 */ /* 0x000fe200078e02ff */
[----:B------:R-:W-:Y:S01]  /*9c60*/  I2IP.S8.S32.SAT R34, R4, R3, R5 ;  /* 0x0000000304227239 */ /* 0x000fe20000001405 */
[-C--:B------:R-:W-:Y:S01]  /*9c70*/  IMAD R18, R41, R40.reuse, R18 ;  /* 0x0000002829127224 */ /* 0x080fe200078e0212 */
[----:B------:R-:W-:Y:S01]  /*9c80*/  SHF.R.S32.HI R3, RZ, 0x18, R55 ;  /* 0x00000018ff037819 */ /* 0x000fe20000011437 */
[----:B------:R-:W-:Y:S01]  /*9c90*/  IMAD R19, R0, R40, R19 ;  /* 0x0000002800137224 */ /* 0x000fe200078e0213 */
[----:B------:R-:W-:Y:S01]  /*9ca0*/  MOV R0, R54 ;  /* 0x0000003600007202 */ /* 0x000fe20000000f00 */
[----:B------:R1:W-:Y:S01]  /*9cb0*/  STS.128 [R78+UR44+0x3500], R32 ;  /* 0x003500204e007988 */ /* 0x0003e20008000c2c */
        /* <DEDUP_REMOVED lines=8> */
[----:B------:R-:W-:Y:S01]  /*9d40*/  I2IP.S8.S32.SAT R16, R16, R15, R17 ;  /* 0x0000000f10107239 */ /* 0x000fe20000001411 */
[-C--:B------:R-:W-:Y:S01]  /*9d50*/  IMAD R23, R0, R40.reuse, R23 ;  /* 0x0000002800177224 */ /* 0x080fe200078e0217 */
[----:B------:R-:W-:Y:S01]  /*9d60*/  SHF.R.S32.HI R0, RZ, 0x18, R52 ;  /* 0x00000018ff007819 */ /* 0x000fe20000011434 */
[----:B------:R-:W-:Y:S01]  /*9d70*/  IMAD R24, R2, R40, R24 ;  /* 0x0000002802187224 */ /* 0x000fe200078e0218 */
[----:B------:R-:W-:Y:S01]  /*9d80*/  MOV R2, R50 ;  /* 0x0000003200027202 */ /* 0x000fe20000000f00 */
[----:B------:R-:W-:Y:S01]  /*9d90*/  IMAD R26, R38, R31, RZ ;  /* 0x0000001f261a7224 */ /* 0x000fe200078e02ff */
[----:B------:R-:W-:Y:S01]  /*9da0*/  I2IP.S8.S32.SAT R17, R22, R21, RZ ;  /* 0x0000001516117239 */ /* 0x000fe200000014ff */
[-C--:B------:R-:W-:Y:S02]  /*9db0*/  IMAD R25, R0, R40.reuse, R25 ;  /* 0x0000002800197224 */ /* 0x080fe400078e0219 */
[-C--:B------:R-:W-:Y:S01]  /*9dc0*/  IMAD R26, R43, R40.reuse, R26 ;  /* 0x000000282b1a7224 */ /* 0x080fe200078e021a */
[----:B------:R-:W-:Y:S01]  /*9dd0*/  I2IP.S8.S32.SAT R17, R20, R19, R17 ;  /* 0x0000001314117239 */ /* 0x000fe20000001411 */
[-C--:B------:R-:W-:Y:S02]  /*9de0*/  IMAD R27, R2, R40.reuse, R27 ;  /* 0x00000028021b7224 */ /* 0x080fe400078e021b */
[-C--:B------:R-:W-:Y:S01]  /*9df0*/  IMAD R28, R3, R40.reuse, R28 ;  /* 0x00000028031c7224 */ /* 0x080fe200078e021c */
[----:B------:R-:W-:Y:S01]  /*9e00*/  I2IP.S8.S32.SAT R18, R26, R25, RZ ;  /* 0x000000191a127239 */ /* 0x000fe200000014ff */
[-C--:B------:R-:W-:Y:S02]  /*9e10*/  IMAD R29, R4, R40.reuse, R29 ;  /* 0x00000028041d7224 */ /* 0x080fe400078e021d */
[----:B------:R-:W-:Y:S01]  /*9e20*/  IMAD R30, R47, R40, R30 ;  /* 0x000000282f1e7224 */ /* 0x000fe200078e021e */
[----:B------:R-:W-:Y:S04]  /*9e30*/  I2IP.S8.S32.SAT R18, R24, R23, R18 ;  /* 0x0000001718127239 */ /* 0x000fe80000001412 */
[----:B------:R-:W-:Y:S04]  /*9e40*/  I2IP.S8.S32.SAT R29, R30, R29, RZ ;  /* 0x0000001d1e1d7239 */ /* 0x000fe800000014ff */
[----:B------:R-:W-:Y:S05]  /*9e50*/  I2IP.S8.S32.SAT R19, R28, R27, R29 ;  /* 0x0000001b1c137239 */ /* 0x000fea000000141d */
        /* <DEDUP_REMOVED lines=10> */
[----:B------:R-:W-:Y:S02]  /*9f00*/  UIADD3 UR13, UPT, UPT, UR49, 0x20, URZ ;  /* 0x00000020310d7890 */ /* 0x000fe4000fffe0ff */
[----:B------:R-:W-:Y:S01]  /*9f10*/  UIADD3 UR12, UPT, UPT, UR44, 0x3500, URZ ;  /* 0x000035002c0c7890 */ /* 0x000fe2000fffe0ff */
[----:B------:R-:W-:Y:S01]  /*9f20*/  UMOV UR14, UR50 ;  /* 0x00000032000e7c82 */ /* 0x000fe20008000000 */
[----:B------:R-:W-:Y:S01]  /*9f30*/  UMOV UR15, UR36 ;  /* 0x00000024000f7c82 */ /* 0x000fe20008000000 */
[----:B------:R-:W-:Y:S02]  /*9f40*/  UIADD3 UR9, UPT, UPT, UR49, 0x60, URZ ;  /* 0x0000006031097890 */ /* 0x000fe4000fffe0ff */
[----:B------:R-:W-:Y:S01]  /*9f50*/  UIADD3 UR8, UPT, UPT, UR44, 0x3d00, URZ ;  /* 0x00003d002c087890 */ /* 0x000fe2000fffe0ff */
[----:B------:R-:W-:Y:S01]  /*9f60*/  UMOV UR10, UR50 ;  /* 0x00000032000a7c82 */ /* 0x000fe20008000000 */
[----:B------:R-:W-:Y:S01]  /*9f70*/  UMOV UR11, UR36 ;  /* 0x00000024000b7c82 */ /* 0x000fe20008000000 */
[----:B--2---:R-:W-:Y:S04]  /*9f80*/  UIADD3 UR4, UP0, UPT, UR6, 0x680, URZ ;  /* 0x0000068006047890 */ /* 0x004fe8000ff1e0ff */
[----:B------:R-:W-:Y:S09]  /*9f90*/  UIADD3.X UR5, UPT, UPT, URZ, UR7, URZ, UP0, !UPT ;  /* 0x00000007ff057290 */ /* 0x000ff200087fe4ff */
[----:B------:R2:W-:Y:S01]  /*9fa0*/  UTMASTG.3D [UR12], [UR4] ;  /* 0x0000000c040073b5 */ /* 0x0005e20008010000 */
[----:B------:R2:W-:Y:S01]  /*9fb0*/  UTMASTG.3D [UR8], [UR4] ;  /* 0x00000008040073b5 */ /* 0x0005e20008010000 */
[----:B------:R0:W-:Y:S01]  /*9fc0*/  UTMACMDFLUSH ;  /* 0x00000000000079b7 */ /* 0x0001e20000000000 */
[----:B--2---:R-:W-:Y:S04]  /*9fd0*/  DEPBAR.LE SB0, 0x1 ;  /* 0x000080400000791a */ /* 0x004fe80000000000 */
.L_x_170:
[----:B------:R-:W-:Y:S05]  /*9fe0*/  BSYNC.RECONVERGENT B0 ;  /* 0x0000000000007941 */ /* 0x000fea0003800200 */
.L_x_169:
[----:B------:R-:W-:Y:S01]  /*9ff0*/  BAR.SYNC.DEFER_BLOCKING 0x1, 0x80 ;  /* 0x0042000000007b1d */ /* 0x000fe20000010000 */
[----:B------:R-:W-:Y:S01]  /*a000*/  ISETP.NE.AND P0, PT, R83, 0x2, PT ;  /* 0x000000025300780c */ /* 0x000fe20003f05270 */
[----:B------:R-:W-:Y:S01]  /*a010*/  UISETP.NE.AND UP0, UPT, UR45, URZ, UPT ;  /* 0x000000ff2d00728c */ /* 0x000fe2000bf05270 */
[----:B------:R-:W-:Y:S01]  /*a020*/  ISETP.NE.AND P1, PT, R36, 0x4, PT ;  /* 0x000000042400780c */ /* 0x000fe20003f25270 */
[----:B------:R-:W-:Y:S01]  /*a030*/  UIADD3 UR28, UPT, UPT, UR37, UR62, URZ ;  /* 0x0000003e251c7290 */ /* 0x000fe2000fffe0ff */
[----:B------:R-:W-:Y:S01]  /*a040*/  SEL R2, RZ, 0x1, P0 ;  /* 0x00000001ff027807 */ /* 0x000fe20000000000 */
[----:B------:R-:W-:Y:S01]  /*a050*/  UIADD3 UR20, UPT, UPT, UR38, UR61, URZ ;  /* 0x0000003d26147290 */ /* 0x000fe2000fffe0ff */
[----:B------:R-:W-:Y:S02]  /*a060*/  SEL R0, RZ, 0x1, P1 ;  /* 0x00000001ff007807 */ /* 0x000fe40000800000 */
[----:B------:R-:W-:Y:S02]  /*a070*/  LOP3.LUT R86, R86, R2, RZ, 0x3c, !PT ;  /* 0x0000000256567212 */ /* 0x000fe400078e3cff */
[----:B------:R-:W-:Y:S02]  /*a080*/  LOP3.LUT R87, R87, R0, RZ, 0x3c, !PT ;  /* 0x0000000057577212 */ /* 0x000fe400078e3cff */
[----:B------:R-:W-:Y:S02]  /*a090*/  SEL R83, R83, RZ, P0 ;  /* 0x000000ff53537207 */ /* 0x000fe40000000000 */
[----:B------:R-:W-:Y:S01]  /*a0a0*/  SEL R36, R36, RZ, P1 ;  /* 0x000000ff24247207 */ /* 0x000fe20000800000 */
[----:B------:R-:W-:Y:S01]  /*a0b0*/  UMOV UR36, UR59 ;  /* 0x0000003b00247c82 */ /* 0x000fe20008000000 */
[----:B------:R-:W-:Y:S05]  /*a0c0*/  BRA.U UP0, `(.L_x_171) ;  /* 0xffffffd500747547 */ /* 0x000fea000b83ffff */
[----:B------:R-:W-:Y:S05]  /*a0d0*/  EXIT ;  /* 0x000000000000794d */ /* 0x000fea0003800000 */
.L_x_25:
[----:B---3--:R3:W4:Y:S02]  /*a0e0*/  SYNCS.PHASECHK.TRANS64.TRYWAIT P0, [R0+URZ+0x3e0], R2 ;  /* 0x0003e002000075a7 */ /* 0x00872400080011ff */
[----:B----4-:R-:W-:Y:S05]  /*a0f0*/  @!P0 NANOSLEEP.SYNCS 0x989680 ;  /* 0x009896800000895d */ /* 0x010fea0003900000 */
[----:B------:R-:W4:Y:S02]  /*a100*/  @!P0 SYNCS.PHASECHK.TRANS64 P0, [R0+URZ+0x3e0], R2 ;  /* 0x0003e002000085a7 */ /* 0x000f2400080010ff */
[----:B----4-:R-:W-:Y:S05]  /*a110*/  @!P0 BRA `(.L_x_25) ;  /* 0xfffffffc00f08947 */ /* 0x010fea000383ffff */
[----:B------:R-:W-:Y:S05]  /*a120*/  BRA `(.L_x_172) ;  /* 0xffffff8000107947 */ /* 0x000fea000383ffff */
.L_x_28:
[----:B--2---:R-:W-:-:S07]  /*a130*/  MOV R0, UR33 ;  /* 0x0000002100007c02 */ /* 0x004fce0008000f00 */
.L_x_173:
[----:B--2---:R2:W3:Y:S02]  /*a140*/  SYNCS.PHASECHK.TRANS64.TRYWAIT P0, [R0+URZ+0x1a0], R3 ;  /* 0x0001a003000075a7 */ /* 0x0044e400080011ff */
[----:B---3--:R-:W-:Y:S05]  /*a150*/  @!P0 NANOSLEEP.SYNCS 0x989680 ;  /* 0x009896800000895d */ /* 0x008fea0003900000 */
[----:B------:R-:W3:Y:S02]  /*a160*/  @!P0 SYNCS.PHASECHK.TRANS64 P0, [R0+URZ+0x1a0], R3 ;  /* 0x0001a003000085a7 */ /* 0x000ee400080010ff */
[----:B---3--:R-:W-:Y:S05]  /*a170*/  @!P0 BRA `(.L_x_173) ;  /* 0xfffffffc00f08947 */ /* 0x008fea000383ffff */
[----:B------:R-:W-:Y:S05]  /*a180*/  BRA `(.L_x_27) ;  /* 0xffffff8000687947 */ /* 0x000fea000383ffff */
.L_x_35:
[----:B-1----:R-:W-:-:S07]  /*a190*/  MOV R0, UR17 ;  /* 0x0000001100007c02 */ /* 0x002fce0008000f00 */
.L_x_174:
[----:B-1----:R1:W2:Y:S02]  /*a1a0*/  SYNCS.PHASECHK.TRANS64.TRYWAIT P0, [R0+URZ+0x1a0], R3 ;  /* 0x0001a003000075a7 */ /* 0x0022a400080011ff */
[----:B--2---:R-:W-:Y:S05]  /*a1b0*/  @!P0 NANOSLEEP.SYNCS 0x989680 ;  /* 0x009896800000895d */ /* 0x004fea0003900000 */
[----:B------:R-:W2:Y:S02]  /*a1c0*/  @!P0 SYNCS.PHASECHK.TRANS64 P0, [R0+URZ+0x1a0], R3 ;  /* 0x0001a003000085a7 */ /* 0x000ea400080010ff */
[----:B--2---:R-:W-:Y:S05]  /*a1d0*/  @!P0 BRA `(.L_x_174) ;  /* 0xfffffffc00f08947 */ /* 0x004fea000383ffff */
[----:B------:R-:W-:Y:S05]  /*a1e0*/  BRA `(.L_x_34) ;  /* 0xffffff8400307947 */ /* 0x000fea000383ffff */
.L_x_40:
[----:B-1----:R1:W2:Y:S02]  /*a1f0*/  SYNCS.PHASECHK.TRANS64.TRYWAIT P0, [R3+URZ+0x370], R0 ;  /* 0x00037000030075a7 */ /* 0x0022a400080011ff */
[----:B--2---:R-:W-:Y:S05]  /*a200*/  @!P0 NANOSLEEP.SYNCS 0x989680 ;  /* 0x009896800000895d */ /* 0x004fea0003900000 */
[----:B------:R-:W2:Y:S02]  /*a210*/  @!P0 SYNCS.PHASECHK.TRANS64 P0, [R3+URZ+0x370], R0 ;  /* 0x00037000030085a7 */ /* 0x000ea400080010ff */
[----:B--2---:R-:W-:Y:S05]  /*a220*/  @!P0 BRA `(.L_x_40) ;  /* 0xfffffffc00f08947 */ /* 0x004fea000383ffff */
[----:B------:R-:W-:Y:S05]  /*a230*/  BRA `(.L_x_175) ;  /* 0xffffff8400e07947 */ /* 0x000fea000383ffff */
.L_x_44:
[----:B------:R-:W-:-:S07]  /*a240*/  MOV R0, UR4 ;  /* 0x0000000400007c02 */ /* 0x000fce0008000f00 */
.L_x_176:
[----:B-1----:R1:W2:Y:S02]  /*a250*/  SYNCS.PHASECHK.TRANS64.TRYWAIT P0, [R0+URZ], R2 ;  /* 0x00000002000075a7 */ /* 0x0022a400080011ff */
[----:B--2---:R-:W-:Y:S05]  /*a260*/  @!P0 NANOSLEEP.SYNCS 0x989680 ;  /* 0x009896800000895d */ /* 0x004fea0003900000 */
[----:B------:R-:W2:Y:S02]  /*a270*/  @!P0 SYNCS.PHASECHK.TRANS64 P0, [R0+URZ], R2 ;  /* 0x00000002000085a7 */ /* 0x000ea400080010ff */
[----:B--2---:R-:W-:Y:S05]  /*a280*/  @!P0 BRA `(.L_x_176) ;  /* 0xfffffffc00f08947 */ /* 0x004fea000383ffff */
[----:B------:R-:W-:Y:S05]  /*a290*/  BRA `(.L_x_177) ;  /* 0xffffff8c00847947 */ /* 0x000fea000383ffff */
.L_x_45:
[----:B------:R-:W-:-:S07]  /*a2a0*/  MOV R0, UR5 ;  /* 0x0000000500007c02 */ /* 0x000fce0008000f00 */
.L_x_178:
[----:B-1----:R1:W2:Y:S02]  /*a2b0*/  SYNCS.PHASECHK.TRANS64.TRYWAIT P0, [R0+URZ], R3 ;  /* 0x00000003000075a7 */ /* 0x0022a400080011ff */
[----:B--2---:R-:W-:Y:S05]  /*a2c0*/  @!P0 NANOSLEEP.SYNCS 0x989680 ;  /* 0x009896800000895d */ /* 0x004fea0003900000 */
[----:B------:R-:W2:Y:S02]  /*a2d0*/  @!P0 SYNCS.PHASECHK.TRANS64 P0, [R0+URZ], R3 ;  /* 0x00000003000085a7 */ /* 0x000ea400080010ff */
[----:B--2---:R-:W-:Y:S05]  /*a2e0*/  @!P0 BRA `(.L_x_178) ;  /* 0xfffffffc00f08947 */ /* 0x004fea000383ffff */
[----:B------:R-:W-:Y:S05]  /*a2f0*/  BRA `(.L_x_179) ;  /* 0xffffff8c00907947 */ /* 0x000fea000383ffff */
.L_x_46:
[----:B------:R-:W-:-:S07]  /*a300*/  MOV R0, UR5 ;  /* 0x0000000500007c02 */ /* 0x000fce0008000f00 */
.L_x_180:
[----:B-1----:R1:W2:Y:S02]  /*a310*/  SYNCS.PHASECHK.TRANS64.TRYWAIT P0, [R0+URZ], R3 ;  /* 0x00000003000075a7 */ /* 0x0022a400080011ff */
[----:B--2---:R-:W-:Y:S05]  /*a320*/  @!P0 NANOSLEEP.SYNCS 0x989680 ;  /* 0x009896800000895d */ /* 0x004fea0003900000 */
[----:B------:R-:W2:Y:S02]  /*a330*/  @!P0 SYNCS.PHASECHK.TRANS64 P0, [R0+URZ], R3 ;  /* 0x00000003000085a7 */ /* 0x000ea400080010ff */
[----:B--2---:R-:W-:Y:S05]  /*a340*/  @!P0 BRA `(.L_x_180) ;  /* 0xfffffffc00f08947 */ /* 0x004fea000383ffff */
[----:B------:R-:W-:Y:S05]  /*a350*/  BRA `(.L_x_181) ;  /* 0xffffff8c009c7947 */ /* 0x000fea000383ffff */
.L_x_47:
[----:B------:R-:W-:-:S07]  /*a360*/  MOV R0, UR5 ;  /* 0x0000000500007c02 */ /* 0x000fce0008000f00 */
.L_x_182:
[----:B-1----:R1:W2:Y:S02]  /*a370*/  SYNCS.PHASECHK.TRANS64.TRYWAIT P0, [R0+URZ], R3 ;  /* 0x00000003000075a7 */ /* 0x0022a400080011ff */
[----:B--2---:R-:W-:Y:S05]  /*a380*/  @!P0 NANOSLEEP.SYNCS 0x989680 ;  /* 0x009896800000895d */ /* 0x004fea0003900000 */
[----:B------:R-:W2:Y:S02]  /*a390*/  @!P0 SYNCS.PHASECHK.TRANS64 P0, [R0+URZ], R3 ;  /* 0x00000003000085a7 */ /* 0x000ea400080010ff */
[----:B--2---:R-:W-:Y:S05]  /*a3a0*/  @!P0 BRA `(.L_x_182) ;  /* 0xfffffffc00f08947 */ /* 0x004fea000383ffff */
[----:B------:R-:W-:Y:S05]  /*a3b0*/  BRA `(.L_x_183) ;  /* 0xffffff8c00a87947 */ /* 0x000fea000383ffff */
.L_x_48:
[----:B------:R-:W-:-:S07]  /*a3c0*/  MOV R0, UR5 ;  /* 0x0000000500007c02 */ /* 0x000fce0008000f00 */
.L_x_184:
[----:B-1----:R1:W2:Y:S02]  /*a3d0*/  SYNCS.PHASECHK.TRANS64.TRYWAIT P0, [R0+URZ], R3 ;  /* 0x00000003000075a7 */ /* 0x0022a400080011ff */
[----:B--2---:R-:W-:Y:S05]  /*a3e0*/  @!P0 NANOSLEEP.SYNCS 0x989680 ;  /* 0x009896800000895d */ /* 0x004fea0003900000 */
[----:B------:R-:W2:Y:S02]  /*a3f0*/  @!P0 SYNCS.PHASECHK.TRANS64 P0, [R0+URZ], R3 ;  /* 0x00000003000085a7 */ /* 0x000ea400080010ff */
[----:B--2---:R-:W-:Y:S05]  /*a400*/  @!P0 BRA `(.L_x_184) ;  /* 0xfffffffc00f08947 */ /* 0x004fea000383ffff */
[----:B------:R-:W-:Y:S05]  /*a410*/  BRA `(.L_x_185) ;  /* 0xffffff8c00b47947 */ /* 0x000fea000383ffff */
.L_x_49:
[----:B------:R-:W-:-:S07]  /*a420*/  MOV R0, UR5 ;  /* 0x0000000500007c02 */ /* 0x000fce0008000f00 */
.L_x_186:
[----:B-1----:R1:W2:Y:S02]  /*a430*/  SYNCS.PHASECHK.TRANS64.TRYWAIT P0, [R0+URZ], R3 ;  /* 0x00000003000075a7 */ /* 0x0022a400080011ff */
[----:B--2---:R-:W-:Y:S05]  /*a440*/  @!P0 NANOSLEEP.SYNCS 0x989680 ;  /* 0x009896800000895d */ /* 0x004fea0003900000 */
[----:B------:R-:W2:Y:S02]  /*a450*/  @!P0 SYNCS.PHASECHK.TRANS64 P0, [R0+URZ], R3 ;  /* 0x00000003000085a7 */ /* 0x000ea400080010ff */
[----:B--2---:R-:W-:Y:S05]  /*a460*/  @!P0 BRA `(.L_x_186) ;  /* 0xfffffffc00f08947 */ /* 0x004fea000383ffff */
[----:B------:R-:W-:Y:S05]  /*a470*/  BRA `(.L_x_187) ;  /* 0xffffff8c00c07947 */ /* 0x000fea000383ffff */
.L_x_50:
[----:B------:R-:W-:-:S07]  /*a480*/  MOV R0, UR5 ;  /* 0x0000000500007c02 */ /* 0x000fce0008000f00 */
.L_x_188:
[----:B-1----:R1:W2:Y:S02]  /*a490*/  SYNCS.PHASECHK.TRANS64.TRYWAIT P0, [R0+URZ], R3 ;  /* 0x00000003000075a7 */ /* 0x0022a400080011ff */
[----:B--2---:R-:W-:Y:S05]  /*a4a0*/  @!P0 NANOSLEEP.SYNCS 0x989680 ;  /* 0x009896800000895d */ /* 0x004fea0003900000 */
[----:B------:R-:W2:Y:S02]  /*a4b0*/  @!P0 SYNCS.PHASECHK.TRANS64 P0, [R0+URZ], R3 ;  /* 0x00000003000085a7 */ /* 0x000ea400080010ff */
[----:B--2---:R-:W-:Y:S05]  /*a4c0*/  @!P0 BRA `(.L_x_188) ;  /* 0xfffffffc00f08947 */ /* 0x004fea000383ffff */
[----:B------:R-:W-:Y:S05]  /*a4d0*/  BRA `(.L_x_189) ;  /* 0xffffff8c00cc7947 */ /* 0x000fea000383ffff */
.L_x_51:
[----:B------:R-:W-:-:S07]  /*a4e0*/  MOV R0, UR5 ;  /* 0x0000000500007c02 */ /* 0x000fce0008000f00 */
.L_x_190:
[----:B-1----:R1:W2:Y:S02]  /*a4f0*/  SYNCS.PHASECHK.TRANS64.TRYWAIT P0, [R0+URZ], R3 ;  /* 0x00000003000075a7 */ /* 0x0022a400080011ff */
[----:B--2---:R-:W-:Y:S05]  /*a500*/  @!P0 NANOSLEEP.SYNCS 0x989680 ;  /* 0x009896800000895d */ /* 0x004fea0003900000 */
[----:B------:R-:W2:Y:S02]  /*a510*/  @!P0 SYNCS.PHASECHK.TRANS64 P0, [R0+URZ], R3 ;  /* 0x00000003000085a7 */ /* 0x000ea400080010ff */
[----:B--2---:R-:W-:Y:S05]  /*a520*/  @!P0 BRA `(.L_x_190) ;  /* 0xfffffffc00f08947 */ /* 0x004fea000383ffff */
[----:B------:R-:W-:Y:S05]  /*a530*/  BRA `(.L_x_191) ;  /* 0xffffff8c00d87947 */ /* 0x000fea000383ffff */
.L_x_52:
[----:B------:R-:W-:-:S07]  /*a540*/  MOV R0, UR5 ;  /* 0x0000000500007c02 */ /* 0x000fce0008000f00 */
.L_x_192:
[----:B-1----:R1:W2:Y:S02]  /*a550*/  SYNCS.PHASECHK.TRANS64.TRYWAIT P0, [R0+URZ], R3 ;  /* 0x00000003000075a7 */ /* 0x0022a400080011ff */
[----:B--2---:R-:W-:Y:S05]  /*a560*/  @!P0 NANOSLEEP.SYNCS 0x989680 ;  /* 0x009896800000895d */ /* 0x004fea0003900000 */
[----:B------:R-:W2:Y:S02]  /*a570*/  @!P0 SYNCS.PHASECHK.TRANS64 P0, [R0+URZ], R3 ;  /* 0x00000003000085a7 */ /* 0x000ea400080010ff */
[----:B--2---:R-:W-:Y:S05]  /*a580*/  @!P0 BRA `(.L_x_192) ;  /* 0xfffffffc00f08947 */ /* 0x004fea000383ffff */
[----:B------:R-:W-:Y:S05]  /*a590*/  BRA `(.L_x_193) ;  /* 0xffffff8c00e47947 */ /* 0x000fea000383ffff */
.L_x_53:
[----:B------:R-:W-:-:S07]  /*a5a0*/  MOV R0, UR5 ;  /* 0x0000000500007c02 */ /* 0x000fce0008000f00 */
.L_x_194:
[----:B-1----:R1:W2:Y:S02]  /*a5b0*/  SYNCS.PHASECHK.TRANS64.TRYWAIT P0, [R0+URZ], R3 ;  /* 0x00000003000075a7 */ /* 0x0022a400080011ff */
[----:B--2---:R-:W-:Y:S05]  /*a5c0*/  @!P0 NANOSLEEP.SYNCS 0x989680 ;  /* 0x009896800000895d */ /* 0x004fea0003900000 */
[----:B------:R-:W2:Y:S02]  /*a5d0*/  @!P0 SYNCS.PHASECHK.TRANS64 P0, [R0+URZ], R3 ;  /* 0x00000003000085a7 */ /* 0x000ea400080010ff */
[----:B--2---:R-:W-:Y:S05]  /*a5e0*/  @!P0 BRA `(.L_x_194) ;  /* 0xfffffffc00f08947 */ /* 0x004fea000383ffff */
[----:B------:R-:W-:Y:S05]  /*a5f0*/  BRA `(.L_x_195) ;  /* 0xffffff8c00f07947 */ /* 0x000fea000383ffff */
.L_x_54:
[----:B------:R-:W-:-:S07]  /*a600*/  MOV R0, UR5 ;  /* 0x0000000500007c02 */ /* 0x000fce0008000f00 */
.L_x_196:
[----:B-1----:R1:W2:Y:S02]  /*a610*/  SYNCS.PHASECHK.TRANS64.TRYWAIT P0, [R0+URZ], R3 ;  /* 0x00000003000075a7 */ /* 0x0022a400080011ff */
[----:B--2---:R-:W-:Y:S05]  /*a620*/  @!P0 NANOSLEEP.SYNCS 0x989680 ;  /* 0x009896800000895d */ /* 0x004fea0003900000 */
[----:B------:R-:W2:Y:S02]  /*a630*/  @!P0 SYNCS.PHASECHK.TRANS64 P0, [R0+URZ], R3 ;  /* 0x00000003000085a7 */ /* 0x000ea400080010ff */
[----:B--2---:R-:W-:Y:S05]  /*a640*/  @!P0 BRA `(.L_x_196) ;  /* 0xfffffffc00f08947 */ /* 0x004fea000383ffff */
[----:B------:R-:W-:Y:S05]  /*a650*/  BRA `(.L_x_197) ;  /* 0xffffff8c00fc7947 */ /* 0x000fea000383ffff */
.L_x_55:
[----:B------:R-:W-:-:S07]  /*a660*/  MOV R0, UR5 ;  /* 0x0000000500007c02 */ /* 0x000fce0008000f00 */
.L_x_198:
[----:B-1----:R1:W2:Y:S02]  /*a670*/  SYNCS.PHASECHK.TRANS64.TRYWAIT P0, [R0+URZ], R3 ;  /* 0x00000003000075a7 */ /* 0x0022a400080011ff */
[----:B--2---:R-:W-:Y:S05]  /*a680*/  @!P0 NANOSLEEP.SYNCS 0x989680 ;  /* 0x009896800000895d */ /* 0x004fea0003900000 */
[----:B------:R-:W2:Y:S02]  /*a690*/  @!P0 SYNCS.PHASECHK.TRANS64 P0, [R0+URZ], R3 ;  /* 0x00000003000085a7 */ /* 0x000ea400080010ff */
[----:B--2---:R-:W-:Y:S05]  /*a6a0*/  @!P0 BRA `(.L_x_198) ;  /* 0xfffffffc00f08947 */ /* 0x004fea000383ffff */
[----:B------:R-:W-:Y:S05]  /*a6b0*/  BRA `(.L_x_199) ;  /* 0xffffff9000087947 */ /* 0x000fea000383ffff */
.L_x_56:
[----:B------:R-:W-:-:S07]  /*a6c0*/  MOV R0, UR5 ;  /* 0x0000000500007c02 */ /* 0x000fce0008000f00 */
.L_x_200:
[----:B-1----:R1:W2:Y:S02]  /*a6d0*/  SYNCS.PHASECHK.TRANS64.TRYWAIT P0, [R0+URZ], R3 ;  /* 0x00000003000075a7 */ /* 0x0022a400080011ff */
[----:B--2---:R-:W-:Y:S05]  /*a6e0*/  @!P0 NANOSLEEP.SYNCS 0x989680 ;  /* 0x009896800000895d */ /* 0x004fea0003900000 */
[----:B------:R-:W2:Y:S02]  /*a6f0*/  @!P0 SYNCS.PHASECHK.TRANS64 P0, [R0+URZ], R3 ;  /* 0x00000003000085a7 */ /* 0x000ea400080010ff */
[----:B--2---:R-:W-:Y:S05]  /*a700*/  @!P0 BRA `(.L_x_200) ;  /* 0xfffffffc00f08947 */ /* 0x004fea000383ffff */
[----:B------:R-:W-:Y:S05]  /*a710*/  BRA `(.L_x_201) ;  /* 0xffffff9000147947 */ /* 0x000fea000383ffff */
.L_x_57:
[----:B------:R-:W-:-:S07]  /*a720*/  MOV R0, UR5 ;  /* 0x0000000500007c02 */ /* 0x000fce0008000f00 */
.L_x_202:
[----:B-1----:R1:W2:Y:S02]  /*a730*/  SYNCS.PHASECHK.TRANS64.TRYWAIT P0, [R0+URZ], R3 ;  /* 0x00000003000075a7 */ /* 0x0022a400080011ff */
[----:B--2---:R-:W-:Y:S05]  /*a740*/  @!P0 NANOSLEEP.SYNCS 0x989680 ;  /* 0x009896800000895d */ /* 0x004fea0003900000 */
[----:B------:R-:W2:Y:S02]  /*a750*/  @!P0 SYNCS.PHASECHK.TRANS64 P0, [R0+URZ], R3 ;  /* 0x00000003000085a7 */ /* 0x000ea400080010ff */
[----:B--2---:R-:W-:Y:S05]  /*a760*/  @!P0 BRA `(.L_x_202) ;  /* 0xfffffffc00f08947 */ /* 0x004fea000383ffff */
[----:B------:R-:W-:Y:S05]  /*a770*/  BRA `(.L_x_203) ;  /* 0xffffff9000207947 */ /* 0x000fea000383ffff */
.L_x_58:
[----:B------:R-:W-:-:S07]  /*a780*/  MOV R0, UR5 ;  /* 0x0000000500007c02 */ /* 0x000fce0008000f00 */
.L_x_204:
[----:B-1----:R1:W2:Y:S02]  /*a790*/  SYNCS.PHASECHK.TRANS64.TRYWAIT P0, [R0+URZ], R3 ;  /* 0x00000003000075a7 */ /* 0x0022a400080011ff */
[----:B--2---:R-:W-:Y:S05]  /*a7a0*/  @!P0 NANOSLEEP.SYNCS 0x989680 ;  /* 0x009896800000895d */ /* 0x004fea0003900000 */
[----:B------:R-:W2:Y:S02]  /*a7b0*/  @!P0 SYNCS.PHASECHK.TRANS64 P0, [R0+URZ], R3 ;  /* 0x00000003000085a7 */ /* 0x000ea400080010ff */
[----:B--2---:R-:W-:Y:S05]  /*a7c0*/  @!P0 BRA `(.L_x_204) ;  /* 0xfffffffc00f08947 */ /* 0x004fea000383ffff */
[----:B------:R-:W-:Y:S05]  /*a7d0*/  BRA `(.L_x_205) ;  /* 0xffffff90002c7947 */ /* 0x000fea000383ffff */
.L_x_59:
[----:B------:R-:W-:-:S07]  /*a7e0*/  MOV R0, UR5 ;  /* 0x0000000500007c02 */ /* 0x000fce0008000f00 */
.L_x_206:
[----:B-1----:R1:W2:Y:S02]  /*a7f0*/  SYNCS.PHASECHK.TRANS64.TRYWAIT P0, [R0+URZ], R3 ;  /* 0x00000003000075a7 */ /* 0x0022a400080011ff */
[----:B--2---:R-:W-:Y:S05]  /*a800*/  @!P0 NANOSLEEP.SYNCS 0x989680 ;  /* 0x009896800000895d */ /* 0x004fea0003900000 */
[----:B------:R-:W2:Y:S02]  /*a810*/  @!P0 SYNCS.PHASECHK.TRANS64 P0, [R0+URZ], R3 ;  /* 0x00000003000085a7 */ /* 0x000ea400080010ff */
[----:B--2---:R-:W-:Y:S05]  /*a820*/  @!P0 BRA `(.L_x_206) ;  /* 0xfffffffc00f08947 */ /* 0x004fea000383ffff */
[----:B------:R-:W-:Y:S05]  /*a830*/  BRA `(.L_x_207) ;  /* 0xffffff9000387947 */ /* 0x000fea000383ffff */
.L_x_60:
[----:B------:R-:W-:-:S07]  /*a840*/  MOV R0, UR5 ;  /* 0x0000000500007c02 */ /* 0x000fce0008000f00 */
.L_x_208:
[----:B-1----:R1:W2:Y:S02]  /*a850*/  SYNCS.PHASECHK.TRANS64.TRYWAIT P0, [R0+URZ], R3 ;  /* 0x00000003000075a7 */ /* 0x0022a400080011ff */
[----:B--2---:R-:W-:Y:S05]  /*a860*/  @!P0 NANOSLEEP.SYNCS 0x989680 ;  /* 0x009896800000895d */ /* 0x004fea0003900000 */
[----:B------:R-:W2:Y:S02]  /*a870*/  @!P0 SYNCS.PHASECHK.TRANS64 P0, [R0+URZ], R3 ;  /* 0x00000003000085a7 */ /* 0x000ea400080010ff */
[----:B--2---:R-:W-:Y:S05]  /*a880*/  @!P0 BRA `(.L_x_208) ;  /* 0xfffffffc00f08947 */ /* 0x004fea000383ffff */
[----:B------:R-:W-:Y:S05]  /*a890*/  BRA `(.L_x_209) ;  /* 0xffffff9000447947 */ /* 0x000fea000383ffff */
.L_x_61:
[----:B------:R-:W-:-:S07]  /*a8a0*/  MOV R0, UR5 ;  /* 0x0000000500007c02 */ /* 0x000fce0008000f00 */
.L_x_210:
[----:B-1----:R1:W2:Y:S02]  /*a8b0*/  SYNCS.PHASECHK.TRANS64.TRYWAIT P0, [R0+URZ], R3 ;  /* 0x00000003000075a7 */ /* 0x0022a400080011ff */
[----:B--2---:R-:W-:Y:S05]  /*a8c0*/  @!P0 NANOSLEEP.SYNCS 0x989680 ;  /* 0x009896800000895d */ /* 0x004fea0003900000 */
[----:B------:R-:W2:Y:S02]  /*a8d0*/  @!P0 SYNCS.PHASECHK.TRANS64 P0, [R0+URZ], R3 ;  /* 0x00000003000085a7 */ /* 0x000ea400080010ff */
[----:B--2---:R-:W-:Y:S05]  /*a8e0*/  @!P0 BRA `(.L_x_210) ;  /* 0xfffffffc00f08947 */ /* 0x004fea000383ffff */
[----:B------:R-:W-:Y:S05]  /*a8f0*/  BRA `(.L_x_211) ;  /* 0xffffff9000507947 */ /* 0x000fea000383ffff */
.L_x_62:
[----:B------:R-:W-:-:S07]  /*a900*/  MOV R0, UR5 ;  /* 0x0000000500007c02 */ /* 0x000fce0008000f00 */
.L_x_212:
[----:B-1----:R1:W2:Y:S02]  /*a910*/  SYNCS.PHASECHK.TRANS64.TRYWAIT P0, [R0+URZ], R3 ;  /* 0x00000003000075a7 */ /* 0x0022a400080011ff */
[----:B--2---:R-:W-:Y:S05]  /*a920*/  @!P0 NANOSLEEP.SYNCS 0x989680 ;  /* 0x009896800000895d */ /* 0x004fea0003900000 */
[----:B------:R-:W2:Y:S02]  /*a930*/  @!P0 SYNCS.PHASECHK.TRANS64 P0, [R0+URZ], R3 ;  /* 0x00000003000085a7 */ /* 0x000ea400080010ff */
[----:B--2---:R-:W-:Y:S05]  /*a940*/  @!P0 BRA `(.L_x_212) ;  /* 0xfffffffc00f08947 */ /* 0x004fea000383ffff */
[----:B------:R-:W-:Y:S05]  /*a950*/  BRA `(.L_x_213) ;  /* 0xffffff90005c7947 */ /* 0x000fea000383ffff */
.L_x_63:
[----:B------:R-:W-:-:S07]  /*a960*/  MOV R0, UR5 ;  /* 0x0000000500007c02 */ /* 0x000fce0008000f00 */
.L_x_214:
[----:B-1----:R1:W2:Y:S02]  /*a970*/  SYNCS.PHASECHK.TRANS64.TRYWAIT P0, [R0+URZ], R3 ;  /* 0x00000003000075a7 */ /* 0x0022a400080011ff */
[----:B--2---:R-:W-:Y:S05]  /*a980*/  @!P0 NANOSLEEP.SYNCS 0x989680 ;  /* 0x009896800000895d */ /* 0x004fea0003900000 */
[----:B------:R-:W2:Y:S02]  /*a990*/  @!P0 SYNCS.PHASECHK.TRANS64 P0, [R0+URZ], R3 ;  /* 0x00000003000085a7 */ /* 0x000ea400080010ff */
[----:B--2---:R-:W-:Y:S05]  /*a9a0*/  @!P0 BRA `(.L_x_214) ;  /* 0xfffffffc00f08947 */ /* 0x004fea000383ffff */
[----:B------:R-:W-:Y:S05]  /*a9b0*/  BRA `(.L_x_215) ;  /* 0xffffff9000687947 */ /* 0x000fea000383ffff */
.L_x_64:
[----:B------:R-:W-:-:S07]  /*a9c0*/  MOV R0, UR5 ;  /* 0x0000000500007c02 */ /* 0x000fce0008000f00 */
.L_x_216:
[----:B-1----:R1:W2:Y:S02]  /*a9d0*/  SYNCS.PHASECHK.TRANS64.TRYWAIT P0, [R0+URZ], R3 ;  /* 0x00000003000075a7 */ /* 0x0022a400080011ff */
[----:B--2---:R-:W-:Y:S05]  /*a9e0*/  @!P0 NANOSLEEP.SYNCS 0x989680 ;  /* 0x009896800000895d */ /* 0x004fea0003900000 */
[----:B------:R-:W2:Y:S02]  /*a9f0*/  @!P0 SYNCS.PHASECHK.TRANS64 P0, [R0+URZ], R3 ;  /* 0x00000003000085a7 */ /* 0x000ea400080010ff */
[----:B--2---:R-:W-:Y:S05]  /*aa00*/  @!P0 BRA `(.L_x_216) ;  /* 0xfffffffc00f08947 */ /* 0x004fea000383ffff */
[----:B------:R-:W-:Y:S05]  /*aa10*/  BRA `(.L_x_217) ;  /* 0xffffff9000747947 */ /* 0x000fea000383ffff */
.L_x_65:
[----:B------:R-:W-:-:S07]  /*aa20*/  MOV R0, UR5 ;  /* 0x0000000500007c02 */ /* 0x000fce0008000f00 */
.L_x_218:
[----:B-1----:R1:W2:Y:S02]  /*aa30*/  SYNCS.PHASECHK.TRANS64.TRYWAIT P0, [R0+URZ], R3 ;  /* 0x00000003000075a7 */ /* 0x0022a400080011ff */
[----:B--2---:R-:W-:Y:S05]  /*aa40*/  @!P0 NANOSLEEP.SYNCS 0x989680 ;  /* 0x009896800000895d */ /* 0x004fea0003900000 */
[----:B------:R-:W2:Y:S02]  /*aa50*/  @!P0 SYNCS.PHASECHK.TRANS64 P0, [R0+URZ], R3 ;  /* 0x00000003000085a7 */ /* 0x000ea400080010ff */
[----:B--2---:R-:W-:Y:S05]  /*aa60*/  @!P0 BRA `(.L_x_218) ;  /* 0xfffffffc00f08947 */ /* 0x004fea000383ffff */
[----:B------:R-:W-:Y:S05]  /*aa70*/  BRA `(.L_x_219) ;  /* 0xffffff9000807947 */ /* 0x000fea000383ffff */
.L_x_66:
[----:B------:R-:W-:-:S07]  /*aa80*/  MOV R0, UR5 ;  /* 0x0000000500007c02 */ /* 0x000fce0008000f00 */
.L_x_220:
[----:B-1----:R1:W2:Y:S02]  /*aa90*/  SYNCS.PHASECHK.TRANS64.TRYWAIT P0, [R0+URZ], R3 ;  /* 0x00000003000075a7 */ /* 0x0022a400080011ff */
[----:B--2---:R-:W-:Y:S05]  /*aaa0*/  @!P0 NANOSLEEP.SYNCS 0x989680 ;  /* 0x009896800000895d */ /* 0x004fea0003900000 */
[----:B------:R-:W2:Y:S02]  /*aab0*/  @!P0 SYNCS.PHASECHK.TRANS64 P0, [R0+URZ], R3 ;  /* 0x00000003000085a7 */ /* 0x000ea400080010ff */
[----:B--2---:R-:W-:Y:S05]  /*aac0*/  @!P0 BRA `(.L_x_220) ;  /* 0xfffffffc00f08947 */ /* 0x004fea000383ffff */
[----:B------:R-:W-:Y:S05]  /*aad0*/  BRA `(.L_x_221) ;  /* 0xffffff90008c7947 */ /* 0x000fea000383ffff */
.L_x_67:
[----:B------:R-:W-:-:S07]  /*aae0*/  MOV R0, UR5 ;  /* 0x0000000500007c02 */ /* 0x000fce0008000f00 */
.L_x_222:
[----:B-1----:R1:W2:Y:S02]  /*aaf0*/  SYNCS.PHASECHK.TRANS64.TRYWAIT P0, [R0+URZ], R3 ;  /* 0x00000003000075a7 */ /* 0x0022a400080011ff */
[----:B--2---:R-:W-:Y:S05]  /*ab00*/  @!P0 NANOSLEEP.SYNCS 0x989680 ;  /* 0x009896800000895d */ /* 0x004fea0003900000 */
[----:B------:R-:W2:Y:S02]  /*ab10*/  @!P0 SYNCS.PHASECHK.TRANS64 P0, [R0+URZ], R3 ;  /* 0x00000003000085a7 */ /* 0x000ea400080010ff */
[----:B--2---:R-:W-:Y:S05]  /*ab20*/  @!P0 BRA `(.L_x_222) ;  /* 0xfffffffc00f08947 */ /* 0x004fea000383ffff */
[----:B------:R-:W-:Y:S05]  /*ab30*/  BRA `(.L_x_223) ;  /* 0xffffff9000987947 */ /* 0x000fea000383ffff */
.L_x_68:
[----:B------:R-:W-:-:S07]  /*ab40*/  MOV R0, UR5 ;  /* 0x0000000500007c02 */ /* 0x000fce0008000f00 */
.L_x_224:
[----:B-1----:R1:W2:Y:S02]  /*ab50*/  SYNCS.PHASECHK.TRANS64.TRYWAIT P0, [R0+URZ], R3 ;  /* 0x00000003000075a7 */ /* 0x0022a400080011ff */
[----:B--2---:R-:W-:Y:S05]  /*ab60*/  @!P0 NANOSLEEP.SYNCS 0x989680 ;  /* 0x009896800000895d */ /* 0x004fea0003900000 */
[----:B------:R-:W2:Y:S02]  /*ab70*/  @!P0 SYNCS.PHASECHK.TRANS64 P0, [R0+URZ], R3 ;  /* 0x00000003000085a7 */ /* 0x000ea400080010ff */
[----:B--2---:R-:W-:Y:S05]  /*ab80*/  @!P0 BRA `(.L_x_224) ;  /* 0xfffffffc00f08947 */ /* 0x004fea000383ffff */
[----:B------:R-:W-:Y:S05]  /*ab90*/  BRA `(.L_x_225) ;  /* 0xffffff9000a47947 */ /* 0x000fea000383ffff */
.L_x_69:
[----:B------:R-:W-:-:S07]  /*aba0*/  MOV R0, UR5 ;  /* 0x0000000500007c02 */ /* 0x000fce0008000f00 */
.L_x_226:
[----:B-1----:R1:W2:Y:S02]  /*abb0*/  SYNCS.PHASECHK.TRANS64.TRYWAIT P0, [R0+URZ], R3 ;  /* 0x00000003000075a7 */ /* 0x0022a400080011ff */
[----:B--2---:R-:W-:Y:S05]  /*abc0*/  @!P0 NANOSLEEP.SYNCS 0x989680 ;  /* 0x009896800000895d */ /* 0x004fea0003900000 */
[----:B------:R-:W2:Y:S02]  /*abd0*/  @!P0 SYNCS.PHASECHK.TRANS64 P0, [R0+URZ], R3 ;  /* 0x00000003000085a7 */ /* 0x000ea400080010ff */
[----:B--2---:R-:W-:Y:S05]  /*abe0*/  @!P0 BRA `(.L_x_226) ;  /* 0xfffffffc00f08947 */ /* 0x004fea000383ffff */
[----:B------:R-:W-:Y:S05]  /*abf0*/  BRA `(.L_x_227) ;  /* 0xffffff9000b07947 */ /* 0x000fea000383ffff */
.L_x_70:
[----:B------:R-:W-:-:S07]  /*ac00*/  MOV R0, UR5 ;  /* 0x0000000500007c02 */ /* 0x000fce0008000f00 */
.L_x_228:
[----:B-1----:R1:W2:Y:S02]  /*ac10*/  SYNCS.PHASECHK.TRANS64.TRYWAIT P0, [R0+URZ], R3 ;  /* 0x00000003000075a7 */ /* 0x0022a400080011ff */
[----:B--2---:R-:W-:Y:S05]  /*ac20*/  @!P0 NANOSLEEP.SYNCS 0x989680 ;  /* 0x009896800000895d */ /* 0x004fea0003900000 */
[----:B------:R-:W2:Y:S02]  /*ac30*/  @!P0 SYNCS.PHASECHK.TRANS64 P0, [R0+URZ], R3 ;  /* 0x00000003000085a7 */ /* 0x000ea400080010ff */
[----:B--2---:R-:W-:Y:S05]  /*ac40*/  @!P0 BRA `(.L_x_228) ;  /* 0xfffffffc00f08947 */ /* 0x004fea000383ffff */
[----:B------:R-:W-:Y:S05]  /*ac50*/  BRA `(.L_x_229) ;  /* 0xffffff9000bc7947 */ /* 0x000fea000383ffff */
.L_x_71:
[----:B------:R-:W-:-:S07]  /*ac60*/  MOV R0, UR5 ;  /* 0x0000000500007c02 */ /* 0x000fce0008000f00 */
.L_x_230:
[----:B-1----:R1:W2:Y:S02]  /*ac70*/  SYNCS.PHASECHK.TRANS64.TRYWAIT P0, [R0+URZ], R3 ;  /* 0x00000003000075a7 */ /* 0x0022a400080011ff */
[----:B--2---:R-:W-:Y:S05]  /*ac80*/  @!P0 NANOSLEEP.SYNCS 0x989680 ;  /* 0x009896800000895d */ /* 0x004fea0003900000 */
[----:B------:R-:W2:Y:S02]  /*ac90*/  @!P0 SYNCS.PHASECHK.TRANS64 P0, [R0+URZ], R3 ;  /* 0x00000003000085a7 */ /* 0x000ea400080010ff */
[----:B--2---:R-:W-:Y:S05]  /*aca0*/  @!P0 BRA `(.L_x_230) ;  /* 0xfffffffc00f08947 */ /* 0x004fea000383ffff */
[----:B------:R-:W-:Y:S05]  /*acb0*/  BRA `(.L_x_231) ;  /* 0xffffff9000c87947 */ /* 0x000fea000383ffff */
.L_x_72:
[----:B------:R-:W-:-:S07]  /*acc0*/  MOV R0, UR5 ;  /* 0x0000000500007c02 */ /* 0x000fce0008000f00 */
.L_x_232:
[----:B-1----:R1:W2:Y:S02]  /*acd0*/  SYNCS.PHASECHK.TRANS64.TRYWAIT P0, [R0+URZ], R3 ;  /* 0x00000003000075a7 */ /* 0x0022a400080011ff */
[----:B--2---:R-:W-:Y:S05]  /*ace0*/  @!P0 NANOSLEEP.SYNCS 0x989680 ;  /* 0x009896800000895d */ /* 0x004fea0003900000 */
[----:B------:R-:W2:Y:S02]  /*acf0*/  @!P0 SYNCS.PHASECHK.TRANS64 P0, [R0+URZ], R3 ;  /* 0x00000003000085a7 */ /* 0x000ea400080010ff */
[----:B--2---:R-:W-:Y:S05]  /*ad00*/  @!P0 BRA `(.L_x_232) ;  /* 0xfffffffc00f08947 */ /* 0x004fea000383ffff */
[----:B------:R-:W-:Y:S05]  /*ad10*/  BRA `(.L_x_233) ;  /* 0xffffff9000d47947 */ /* 0x000fea000383ffff */
.L_x_73:
[----:B------:R-:W-:-:S07]  /*ad20*/  MOV R0, UR5 ;  /* 0x0000000500007c02 */ /* 0x000fce0008000f00 */
.L_x_234:
[----:B-1----:R1:W2:Y:S02]  /*ad30*/  SYNCS.PHASECHK.TRANS64.TRYWAIT P0, [R0+URZ], R3 ;  /* 0x00000003000075a7 */ /* 0x0022a400080011ff */
[----:B--2---:R-:W-:Y:S05]  /*ad40*/  @!P0 NANOSLEEP.SYNCS 0x989680 ;  /* 0x009896800000895d */ /* 0x004fea0003900000 */
[----:B------:R-:W2:Y:S02]  /*ad50*/  @!P0 SYNCS.PHASECHK.TRANS64 P0, [R0+URZ], R3 ;  /* 0x00000003000085a7 */ /* 0x000ea400080010ff */
[----:B--2---:R-:W-:Y:S05]  /*ad60*/  @!P0 BRA `(.L_x_234) ;  /* 0xfffffffc00f08947 */ /* 0x004fea000383ffff */
[----:B------:R-:W-:Y:S05]  /*ad70*/  BRA `(.L_x_235) ;  /* 0xffffff9000e07947 */ /* 0x000fea000383ffff */
.L_x_74:
[----:B------:R-:W-:-:S07]  /*ad80*/  MOV R0, UR5 ;  /* 0x0000000500007c02 */ /* 0x000fce0008000f00 */
.L_x_236:
[----:B-1----:R1:W2:Y:S02]  /*ad90*/  SYNCS.PHASECHK.TRANS64.TRYWAIT P0, [R0+URZ], R3 ;  /* 0x00000003000075a7 */ /* 0x0022a400080011ff */
[----:B--2---:R-:W-:Y:S05]  /*ada0*/  @!P0 NANOSLEEP.SYNCS 0x989680 ;  /* 0x009896800000895d */ /* 0x004fea0003900000 */
[----:B------:R-:W2:Y:S02]  /*adb0*/  @!P0 SYNCS.PHASECHK.TRANS64 P0, [R0+URZ], R3 ;  /* 0x00000003000085a7 */ /* 0x000ea400080010ff */
[----:B--2---:R-:W-:Y:S05]  /*adc0*/  @!P0 BRA `(.L_x_236) ;  /* 0xfffffffc00f08947 */ /* 0x004fea000383ffff */
[----:B------:R-:W-:Y:S05]  /*add0*/  BRA `(.L_x_237) ;  /* 0xffffff9000ec7947 */ /* 0x000fea000383ffff */
.L_x_75:
[----:B------:R-:W-:-:S07]  /*ade0*/  MOV R0, UR5 ;  /* 0x0000000500007c02 */ /* 0x000fce0008000f00 */
.L_x_238:
[----:B-1----:R1:W2:Y:S02]  /*adf0*/  SYNCS.PHASECHK.TRANS64.TRYWAIT P0, [R0+URZ], R3 ;  /* 0x00000003000075a7 */ /* 0x0022a400080011ff */
[----:B--2---:R-:W-:Y:S05]  /*ae00*/  @!P0 NANOSLEEP.SYNCS 0x989680 ;  /* 0x009896800000895d */ /* 0x004fea0003900000 */
[----:B------:R-:W2:Y:S02]  /*ae10*/  @!P0 SYNCS.PHASECHK.TRANS64 P0, [R0+URZ], R3 ;  /* 0x00000003000085a7 */ /* 0x000ea400080010ff */
[----:B--2---:R-:W-:Y:S05]  /*ae20*/  @!P0 BRA `(.L_x_238) ;  /* 0xfffffffc00f08947 */ /* 0x004fea000383ffff */
[----:B------:R-:W-:Y:S05]  /*ae30*/  BRA `(.L_x_239) ;  /* 0xffffff9000f87947 */ /* 0x000fea000383ffff */
.L_x_76:
[----:B------:R-:W-:-:S07]  /*ae40*/  MOV R0, UR5 ;  /* 0x0000000500007c02 */ /* 0x000fce0008000f00 */
.L_x_240:
[----:B-1----:R1:W2:Y:S02]  /*ae50*/  SYNCS.PHASECHK.TRANS64.TRYWAIT P0, [R0+URZ], R3 ;  /* 0x00000003000075a7 */ /* 0x0022a400080011ff */
[----:B--2---:R-:W-:Y:S05]  /*ae60*/  @!P0 NANOSLEEP.SYNCS 0x989680 ;  /* 0x009896800000895d */ /* 0x004fea0003900000 */
[----:B------:R-:W2:Y:S02]  /*ae70*/  @!P0 SYNCS.PHASECHK.TRANS64 P0, [R0+URZ], R3 ;  /* 0x00000003000085a7 */ /* 0x000ea400080010ff */
[----:B--2---:R-:W-:Y:S05]  /*ae80*/  @!P0 BRA `(.L_x_240) ;  /* 0xfffffffc00f08947 */ /* 0x004fea000383ffff */
[----:B------:R-:W-:Y:S05]  /*ae90*/  BRA `(.L_x_241) ;  /* 0xffffff9400047947 */ /* 0x000fea000383ffff */
.L_x_77:
[----:B------:R-:W-:-:S07]  /*aea0*/  MOV R0, UR5 ;  /* 0x0000000500007c02 */ /* 0x000fce0008000f00 */
.L_x_242:
[----:B-1----:R1:W2:Y:S02]  /*aeb0*/  SYNCS.PHASECHK.TRANS64.TRYWAIT P0, [R0+URZ], R3 ;  /* 0x00000003000075a7 */ /* 0x0022a400080011ff */
[----:B--2---:R-:W-:Y:S05]  /*aec0*/  @!P0 NANOSLEEP.SYNCS 0x989680 ;  /* 0x009896800000895d */ /* 0x004fea0003900000 */
[----:B------:R-:W2:Y:S02]  /*aed0*/  @!P0 SYNCS.PHASECHK.TRANS64 P0, [R0+URZ], R3 ;  /* 0x00000003000085a7 */ /* 0x000ea400080010ff */
[----:B--2---:R-:W-:Y:S05]  /*aee0*/  @!P0 BRA `(.L_x_242) ;  /* 0xfffffffc00f08947 */ /* 0x004fea000383ffff */
[----:B------:R-:W-:Y:S05]  /*aef0*/  BRA `(.L_x_243) ;  /* 0xffffff9400107947 */ /* 0x000fea000383ffff */
.L_x_78:
[----:B------:R-:W-:-:S07]  /*af00*/  MOV R0, UR5 ;  /* 0x0000000500007c02 */ /* 0x000fce0008000f00 */
.L_x_244:
[----:B-1----:R1:W2:Y:S02]  /*af10*/  SYNCS.PHASECHK.TRANS64.TRYWAIT P0, [R0+URZ], R3 ;  /* 0x00000003000075a7 */ /* 0x0022a400080011ff */
[----:B--2---:R-:W-:Y:S05]  /*af20*/  @!P0 NANOSLEEP.SYNCS 0x989680 ;  /* 0x009896800000895d */ /* 0x004fea0003900000 */
[----:B------:R-:W2:Y:S02]  /*af30*/  @!P0 SYNCS.PHASECHK.TRANS64 P0, [R0+URZ], R3 ;  /* 0x00000003000085a7 */ /* 0x000ea400080010ff */
[----:B--2---:R-:W-:Y:S05]  /*af40*/  @!P0 BRA `(.L_x_244) ;  /* 0xfffffffc00f08947 */ /* 0x004fea000383ffff */
[----:B------:R-:W-:Y:S05]  /*af50*/  BRA `(.L_x_245) ;  /* 0xffffff94001c7947 */ /* 0x000fea000383ffff */
.L_x_79:
[----:B------:R-:W-:-:S07]  /*af60*/  MOV R0, UR5 ;  /* 0x0000000500007c02 */ /* 0x000fce0008000f00 */
.L_x_246:
[----:B-1----:R1:W2:Y:S02]  /*af70*/  SYNCS.PHASECHK.TRANS64.TRYWAIT P0, [R0+URZ], R3 ;  /* 0x00000003000075a7 */ /* 0x0022a400080011ff */
[----:B--2---:R-:W-:Y:S05]  /*af80*/  @!P0 NANOSLEEP.SYNCS 0x989680 ;  /* 0x009896800000895d */ /* 0x004fea0003900000 */
[----:B------:R-:W2:Y:S02]  /*af90*/  @!P0 SYNCS.PHASECHK.TRANS64 P0, [R0+URZ], R3 ;  /* 0x00000003000085a7 */ /* 0x000ea400080010ff */
[----:B--2---:R-:W-:Y:S05]  /*afa0*/  @!P0 BRA `(.L_x_246) ;  /* 0xfffffffc00f08947 */ /* 0x004fea000383ffff */
[----:B------:R-:W-:Y:S05]  /*afb0*/  BRA `(.L_x_247) ;  /* 0xffffff9400287947 */ /* 0x000fea000383ffff */
.L_x_80:
[----:B------:R-:W-:-:S07]  /*afc0*/  MOV R0, UR5 ;  /* 0x0000000500007c02 */ /* 0x000fce0008000f00 */
.L_x_248:
[----:B-1----:R1:W2:Y:S02]  /*afd0*/  SYNCS.PHASECHK.TRANS64.TRYWAIT P0, [R0+URZ], R3 ;  /* 0x00000003000075a7 */ /* 0x0022a400080011ff */
[----:B--2---:R-:W-:Y:S05]  /*afe0*/  @!P0 NANOSLEEP.SYNCS 0x989680 ;  /* 0x009896800000895d */ /* 0x004fea0003900000 */
[----:B------:R-:W2:Y:S02]  /*aff0*/  @!P0 SYNCS.PHASECHK.TRANS64 P0, [R0+URZ], R3 ;  /* 0x00000003000085a7 */ /* 0x000ea400080010ff */
[----:B--2---:R-:W-:Y:S05]  /*b000*/  @!P0 BRA `(.L_x_248) ;  /* 0xfffffffc00f08947 */ /* 0x004fea000383ffff */
[----:B------:R-:W-:Y:S05]  /*b010*/  BRA `(.L_x_249) ;  /* 0xffffff9400347947 */ /* 0x000fea000383ffff */
.L_x_81:
[----:B------:R-:W-:-:S07]  /*b020*/  MOV R0, UR5 ;  /* 0x0000000500007c02 */ /* 0x000fce0008000f00 */
.L_x_250:
[----:B-1----:R1:W2:Y:S02]  /*b030*/  SYNCS.PHASECHK.TRANS64.TRYWAIT P0, [R0+URZ], R3 ;  /* 0x00000003000075a7 */ /* 0x0022a400080011ff */
[----:B--2---:R-:W-:Y:S05]  /*b040*/  @!P0 NANOSLEEP.SYNCS 0x989680 ;  /* 0x009896800000895d */ /* 0x004fea0003900000 */
[----:B------:R-:W2:Y:S02]  /*b050*/  @!P0 SYNCS.PHASECHK.TRANS64 P0, [R0+URZ], R3 ;  /* 0x00000003000085a7 */ /* 0x000ea400080010ff */
[----:B--2---:R-:W-:Y:S05]  /*b060*/  @!P0 BRA `(.L_x_250) ;  /* 0xfffffffc00f08947 */ /* 0x004fea000383ffff */
[----:B------:R-:W-:Y:S05]  /*b070*/  BRA `(.L_x_251) ;  /* 0xffffff9400407947 */ /* 0x000fea000383ffff */
.L_x_82:
[----:B------:R-:W-:-:S07]  /*b080*/  MOV R0, UR5 ;  /* 0x0000000500007c02 */ /* 0x000fce0008000f00 */
.L_x_252:
[----:B-1----:R1:W2:Y:S02]  /*b090*/  SYNCS.PHASECHK.TRANS64.TRYWAIT P0, [R0+URZ], R3 ;  /* 0x00000003000075a7 */ /* 0x0022a400080011ff */
[----:B--2---:R-:W-:Y:S05]  /*b0a0*/  @!P0 NANOSLEEP.SYNCS 0x989680 ;  /* 0x009896800000895d */ /* 0x004fea0003900000 */
[----:B------:R-:W2:Y:S02]  /*b0b0*/  @!P0 SYNCS.PHASECHK.TRANS64 P0, [R0+URZ], R3 ;  /* 0x00000003000085a7 */ /* 0x000ea400080010ff */
[----:B--2---:R-:W-:Y:S05]  /*b0c0*/  @!P0 BRA `(.L_x_252) ;  /* 0xfffffffc00f08947 */ /* 0x004fea000383ffff */
[----:B------:R-:W-:Y:S05]  /*b0d0*/  BRA `(.L_x_253) ;  /* 0xffffff94004c7947 */ /* 0x000fea000383ffff */
.L_x_83:
[----:B------:R-:W-:-:S07]  /*b0e0*/  MOV R0, UR5 ;  /* 0x0000000500007c02 */ /* 0x000fce0008000f00 */
.L_x_254:
[----:B-1----:R1:W2:Y:S02]  /*b0f0*/  SYNCS.PHASECHK.TRANS64.TRYWAIT P0, [R0+URZ], R3 ;  /* 0x00000003000075a7 */ /* 0x0022a400080011ff */
[----:B--2---:R-:W-:Y:S05]  /*b100*/  @!P0 NANOSLEEP.SYNCS 0x989680 ;  /* 0x009896800000895d */ /* 0x004fea0003900000 */
[----:B------:R-:W2:Y:S02]  /*b110*/  @!P0 SYNCS.PHASECHK.TRANS64 P0, [R0+URZ], R3 ;  /* 0x00000003000085a7 */ /* 0x000ea400080010ff */
[----:B--2---:R-:W-:Y:S05]  /*b120*/  @!P0 BRA `(.L_x_254) ;  /* 0xfffffffc00f08947 */ /* 0x004fea000383ffff */
[----:B------:R-:W-:Y:S05]  /*b130*/  BRA `(.L_x_255) ;  /* 0xffffff9400587947 */ /* 0x000fea000383ffff */
.L_x_84:
[----:B------:R-:W-:-:S07]  /*b140*/  MOV R0, UR5 ;  /* 0x0000000500007c02 */ /* 0x000fce0008000f00 */
.L_x_256:
[----:B-1----:R1:W2:Y:S02]  /*b150*/  SYNCS.PHASECHK.TRANS64.TRYWAIT P0, [R0+URZ], R3 ;  /* 0x00000003000075a7 */ /* 0x0022a400080011ff */
[----:B--2---:R-:W-:Y:S05]  /*b160*/  @!P0 NANOSLEEP.SYNCS 0x989680 ;  /* 0x009896800000895d */ /* 0x004fea0003900000 */
[----:B------:R-:W2:Y:S02]  /*b170*/  @!P0 SYNCS.PHASECHK.TRANS64 P0, [R0+URZ], R3 ;  /* 0x00000003000085a7 */ /* 0x000ea400080010ff */
[----:B--2---:R-:W-:Y:S05]  /*b180*/  @!P0 BRA `(.L_x_256) ;  /* 0xfffffffc00f08947 */ /* 0x004fea000383ffff */
[----:B------:R-:W-:Y:S05]  /*b190*/  BRA `(.L_x_257) ;  /* 0xffffff9400647947 */ /* 0x000fea000383ffff */
.L_x_85:
[----:B------:R-:W-:-:S07]  /*b1a0*/  MOV R0, UR5 ;  /* 0x0000000500007c02 */ /* 0x000fce0008000f00 */
.L_x_258:
[----:B-1----:R1:W2:Y:S02]  /*b1b0*/  SYNCS.PHASECHK.TRANS64.TRYWAIT P0, [R0+URZ], R3 ;  /* 0x00000003000075a7 */ /* 0x0022a400080011ff */
[----:B--2---:R-:W-:Y:S05]  /*b1c0*/  @!P0 NANOSLEEP.SYNCS 0x989680 ;  /* 0x009896800000895d */ /* 0x004fea0003900000 */
[----:B------:R-:W2:Y:S02]  /*b1d0*/  @!P0 SYNCS.PHASECHK.TRANS64 P0, [R0+URZ], R3 ;  /* 0x00000003000085a7 */ /* 0x000ea400080010ff */
[----:B--2---:R-:W-:Y:S05]  /*b1e0*/  @!P0 BRA `(.L_x_258) ;  /* 0xfffffffc00f08947 */ /* 0x004fea000383ffff */
[----:B------:R-:W-:Y:S05]  /*b1f0*/  BRA `(.L_x_259) ;  /* 0xffffff9400707947 */ /* 0x000fea000383ffff */
.L_x_86:
[----:B------:R-:W-:-:S07]  /*b200*/  MOV R0, UR5 ;  /* 0x0000000500007c02 */ /* 0x000fce0008000f00 */
.L_x_260:
[----:B-1----:R1:W2:Y:S02]  /*b210*/  SYNCS.PHASECHK.TRANS64.TRYWAIT P0, [R0+URZ], R3 ;  /* 0x00000003000075a7 */ /* 0x0022a400080011ff */
[----:B--2---:R-:W-:Y:S05]  /*b220*/  @!P0 NANOSLEEP.SYNCS 0x989680 ;  /* 0x009896800000895d */ /* 0x004fea0003900000 */
[----:B------:R-:W2:Y:S02]  /*b230*/  @!P0 SYNCS.PHASECHK.TRANS64 P0, [R0+URZ], R3 ;  /* 0x00000003000085a7 */ /* 0x000ea400080010ff */
[----:B--2---:R-:W-:Y:S05]  /*b240*/  @!P0 BRA `(.L_x_260) ;  /* 0xfffffffc00f08947 */ /* 0x004fea000383ffff */
[----:B------:R-:W-:Y:S05]  /*b250*/  BRA `(.L_x_261) ;  /* 0xffffff94007c7947 */ /* 0x000fea000383ffff */
.L_x_87:
[----:B------:R-:W-:-:S07]  /*b260*/  MOV R0, UR5 ;  /* 0x0000000500007c02 */ /* 0x000fce0008000f00 */
.L_x_262:
[----:B-1----:R1:W2:Y:S02]  /*b270*/  SYNCS.PHASECHK.TRANS64.TRYWAIT P0, [R0+URZ], R3 ;  /* 0x00000003000075a7 */ /* 0x0022a400080011ff */
[----:B--2---:R-:W-:Y:S05]  /*b280*/  @!P0 NANOSLEEP.SYNCS 0x989680 ;  /* 0x009896800000895d */ /* 0x004fea0003900000 */
[----:B------:R-:W2:Y:S02]  /*b290*/  @!P0 SYNCS.PHASECHK.TRANS64 P0, [R0+URZ], R3 ;  /* 0x00000003000085a7 */ /* 0x000ea400080010ff */
[----:B--2---:R-:W-:Y:S05]  /*b2a0*/  @!P0 BRA `(.L_x_262) ;  /* 0xfffffffc00f08947 */ /* 0x004fea000383ffff */
[----:B------:R-:W-:Y:S05]  /*b2b0*/  BRA `(.L_x_263) ;  /* 0xffffff9400887947 */ /* 0x000fea000383ffff */
.L_x_88:
[----:B------:R-:W-:-:S07]  /*b2c0*/  MOV R0, UR5 ;  /* 0x0000000500007c02 */ /* 0x000fce0008000f00 */
.L_x_264:
[----:B-1----:R1:W2:Y:S02]  /*b2d0*/  SYNCS.PHASECHK.TRANS64.TRYWAIT P0, [R0+URZ], R3 ;  /* 0x00000003000075a7 */ /* 0x0022a400080011ff */
[----:B--2---:R-:W-:Y:S05]  /*b2e0*/  @!P0 NANOSLEEP.SYNCS 0x989680 ;  /* 0x009896800000895d */ /* 0x004fea0003900000 */
[----:B------:R-:W2:Y:S02]  /*b2f0*/  @!P0 SYNCS.PHASECHK.TRANS64 P0, [R0+URZ], R3 ;  /* 0x00000003000085a7 */ /* 0x000ea400080010ff */
[----:B--2---:R-:W-:Y:S05]  /*b300*/  @!P0 BRA `(.L_x_264) ;  /* 0xfffffffc00f08947 */ /* 0x004fea000383ffff */
[----:B------:R-:W-:Y:S05]  /*b310*/  BRA `(.L_x_265) ;  /* 0xffffff9400947947 */ /* 0x000fea000383ffff */
.L_x_89:
[----:B------:R-:W-:-:S07]  /*b320*/  MOV R0, UR5 ;  /* 0x0000000500007c02 */ /* 0x000fce0008000f00 */
.L_x_266:
[----:B-1----:R1:W2:Y:S02]  /*b330*/  SYNCS.PHASECHK.TRANS64.TRYWAIT P0, [R0+URZ], R3 ;  /* 0x00000003000075a7 */ /* 0x0022a400080011ff */
[----:B--2---:R-:W-:Y:S05]  /*b340*/  @!P0 NANOSLEEP.SYNCS 0x989680 ;  /* 0x009896800000895d */ /* 0x004fea0003900000 */
[----:B------:R-:W2:Y:S02]  /*b350*/  @!P0 SYNCS.PHASECHK.TRANS64 P0, [R0+URZ], R3 ;  /* 0x00000003000085a7 */ /* 0x000ea400080010ff */
[----:B--2---:R-:W-:Y:S05]  /*b360*/  @!P0 BRA `(.L_x_266) ;  /* 0xfffffffc00f08947 */ /* 0x004fea000383ffff */
[----:B------:R-:W-:Y:S05]  /*b370*/  BRA `(.L_x_267) ;  /* 0xffffff9400a07947 */ /* 0x000fea000383ffff */
.L_x_90:
[----:B------:R-:W-:-:S07]  /*b380*/  MOV R0, UR5 ;  /* 0x0000000500007c02 */ /* 0x000fce0008000f00 */
.L_x_268:
[----:B-1----:R1:W2:Y:S02]  /*b390*/  SYNCS.PHASECHK.TRANS64.TRYWAIT P0, [R0+URZ], R3 ;  /* 0x00000003000075a7 */ /* 0x0022a400080011ff */
[----:B--2---:R-:W-:Y:S05]  /*b3a0*/  @!P0 NANOSLEEP.SYNCS 0x989680 ;  /* 0x009896800000895d */ /* 0x004fea0003900000 */
[----:B------:R-:W2:Y:S02]  /*b3b0*/  @!P0 SYNCS.PHASECHK.TRANS64 P0, [R0+URZ], R3 ;  /* 0x00000003000085a7 */ /* 0x000ea400080010ff */
[----:B--2---:R-:W-:Y:S05]  /*b3c0*/  @!P0 BRA `(.L_x_268) ;  /* 0xfffffffc00f08947 */ /* 0x004fea000383ffff */
[----:B------:R-:W-:Y:S05]  /*b3d0*/  BRA `(.L_x_269) ;  /* 0xffffff9400ac7947 */ /* 0x000fea000383ffff */
.L_x_91:
[----:B------:R-:W-:-:S07]  /*b3e0*/  MOV R0, UR5 ;  /* 0x0000000500007c02 */ /* 0x000fce0008000f00 */
.L_x_270:
[----:B-1----:R1:W2:Y:S02]  /*b3f0*/  SYNCS.PHASECHK.TRANS64.TRYWAIT P0, [R0+URZ], R3 ;  /* 0x00000003000075a7 */ /* 0x0022a400080011ff */
[----:B--2---:R-:W-:Y:S05]  /*b400*/  @!P0 NANOSLEEP.SYNCS 0x989680 ;  /* 0x009896800000895d */ /* 0x004fea0003900000 */
[----:B------:R-:W2:Y:S02]  /*b410*/  @!P0 SYNCS.PHASECHK.TRANS64 P0, [R0+URZ], R3 ;  /* 0x00000003000085a7 */ /* 0x000ea400080010ff */
[----:B--2---:R-:W-:Y:S05]  /*b420*/  @!P0 BRA `(.L_x_270) ;  /* 0xfffffffc00f08947 */ /* 0x004fea000383ffff */
[----:B------:R-:W-:Y:S05]  /*b430*/  BRA `(.L_x_271) ;  /* 0xffffff9400b87947 */ /* 0x000fea000383ffff */
.L_x_92:
[----:B------:R-:W-:-:S07]  /*b440*/  MOV R0, UR5 ;  /* 0x0000000500007c02 */ /* 0x000fce0008000f00 */
.L_x_272:
[----:B-1----:R1:W2:Y:S02]  /*b450*/  SYNCS.PHASECHK.TRANS64.TRYWAIT P0, [R0+URZ], R3 ;  /* 0x00000003000075a7 */ /* 0x0022a400080011ff */
[----:B--2---:R-:W-:Y:S05]  /*b460*/  @!P0 NANOSLEEP.SYNCS 0x989680 ;  /* 0x009896800000895d */ /* 0x004fea0003900000 */
[----:B------:R-:W2:Y:S02]  /*b470*/  @!P0 SYNCS.PHASECHK.TRANS64 P0, [R0+URZ], R3 ;  /* 0x00000003000085a7 */ /* 0x000ea400080010ff */
[----:B--2---:R-:W-:Y:S05]  /*b480*/  @!P0 BRA `(.L_x_272) ;  /* 0xfffffffc00f08947 */ /* 0x004fea000383ffff */
[----:B------:R-:W-:Y:S05]  /*b490*/  BRA `(.L_x_273) ;  /* 0xffffff9400c47947 */ /* 0x000fea000383ffff */
.L_x_93:
[----:B------:R-:W-:-:S07]  /*b4a0*/  MOV R0, UR5 ;  /* 0x0000000500007c02 */ /* 0x000fce0008000f00 */
.L_x_274:
[----:B-1----:R1:W2:Y:S02]  /*b4b0*/  SYNCS.PHASECHK.TRANS64.TRYWAIT P0, [R0+URZ], R3 ;  /* 0x00000003000075a7 */ /* 0x0022a400080011ff */
[----:B--2---:R-:W-:Y:S05]  /*b4c0*/  @!P0 NANOSLEEP.SYNCS 0x989680 ;  /* 0x009896800000895d */ /* 0x004fea0003900000 */
[----:B------:R-:W2:Y:S02]  /*b4d0*/  @!P0 SYNCS.PHASECHK.TRANS64 P0, [R0+URZ], R3 ;  /* 0x00000003000085a7 */ /* 0x000ea400080010ff */
[----:B--2---:R-:W-:Y:S05]  /*b4e0*/  @!P0 BRA `(.L_x_274) ;  /* 0xfffffffc00f08947 */ /* 0x004fea000383ffff */
[----:B------:R-:W-:Y:S05]  /*b4f0*/  BRA `(.L_x_275) ;  /* 0xffffff9400d07947 */ /* 0x000fea000383ffff */
.L_x_94:
[----:B------:R-:W-:-:S07]  /*b500*/  MOV R0, UR5 ;  /* 0x0000000500007c02 */ /* 0x000fce0008000f00 */
.L_x_276:
[----:B-1----:R1:W2:Y:S02]  /*b510*/  SYNCS.PHASECHK.TRANS64.TRYWAIT P0, [R0+URZ], R3 ;  /* 0x00000003000075a7 */ /* 0x0022a400080011ff */
[----:B--2---:R-:W-:Y:S05]  /*b520*/  @!P0 NANOSLEEP.SYNCS 0x989680 ;  /* 0x009896800000895d */ /* 0x004fea0003900000 */
[----:B------:R-:W2:Y:S02]  /*b530*/  @!P0 SYNCS.PHASECHK.TRANS64 P0, [R0+URZ], R3 ;  /* 0x00000003000085a7 */ /* 0x000ea400080010ff */
[----:B--2---:R-:W-:Y:S05]  /*b540*/  @!P0 BRA `(.L_x_276) ;  /* 0xfffffffc00f08947 */ /* 0x004fea000383ffff */
[----:B------:R-:W-:Y:S05]  /*b550*/  BRA `(.L_x_277) ;  /* 0xffffff9400dc7947 */ /* 0x000fea000383ffff */
.L_x_97:
[----:B--2---:R2:W3:Y:S02]  /*b560*/  SYNCS.PHASECHK.TRANS64.TRYWAIT P0, [R2+URZ+0x3d0], R4 ;  /* 0x0003d004020075a7 */ /* 0x0044e400080011ff */
[----:B---3--:R-:W-:Y:S05]  /*b570*/  @!P0 NANOSLEEP.SYNCS 0x989680 ;  /* 0x009896800000895d */ /* 0x008fea0003900000 */
[----:B------:R-:W3:Y:S02]  /*b580*/  @!P0 SYNCS.PHASECHK.TRANS64 P0, [R2+URZ+0x3d0], R4 ;  /* 0x0003d004020085a7 */ /* 0x000ee400080010ff */
[----:B---3--:R-:W-:Y:S05]  /*b590*/  @!P0 BRA `(.L_x_97) ;  /* 0xfffffffc00f08947 */ /* 0x008fea000383ffff */
[----:B------:R-:W-:Y:S05]  /*b5a0*/  BRA `(.L_x_278) ;  /* 0xffffff9800387947 */ /* 0x000fea000383ffff */
.L_x_98:
[----:B------:R-:W-:-:S07]  /*b5b0*/  MOV R2, UR4 ;  /* 0x0000000400027c02 */ /* 0x000fce0008000f00 */
.L_x_279:
[----:B--2---:R2:W3:Y:S02]  /*b5c0*/  SYNCS.PHASECHK.TRANS64.TRYWAIT P0, [R2+URZ+0x380], R5 ;  /* 0x00038005020075a7 */ /* 0x0044e400080011ff */
[----:B---3--:R-:W-:Y:S05]  /*b5d0*/  @!P0 NANOSLEEP.SYNCS 0x989680 ;  /* 0x009896800000895d */ /* 0x008fea0003900000 */
[----:B------:R-:W3:Y:S02]  /*b5e0*/  @!P0 SYNCS.PHASECHK.TRANS64 P0, [R2+URZ+0x380], R5 ;  /* 0x00038005020085a7 */ /* 0x000ee400080010ff */
[----:B---3--:R-:W-:Y:S05]  /*b5f0*/  @!P0 BRA `(.L_x_279) ;  /* 0xfffffffc00f08947 */ /* 0x008fea000383ffff */
[----:B------:R-:W-:Y:S05]  /*b600*/  BRA `(.L_x_280) ;  /* 0xffffff9800487947 */ /* 0x000fea000383ffff */
.L_x_99:
[----:B--2---:R2:W3:Y:S02]  /*b610*/  SYNCS.PHASECHK.TRANS64.TRYWAIT P1, [R2+URZ+0x370], R4 ;  /* 0x00037004020075a7 */ /* 0x0044e400080211ff */
[----:B---3--:R-:W-:Y:S05]  /*b620*/  @!P1 NANOSLEEP.SYNCS 0x989680 ;  /* 0x009896800000995d */ /* 0x008fea0003900000 */
[----:B------:R-:W3:Y:S02]  /*b630*/  @!P1 SYNCS.PHASECHK.TRANS64 P1, [R2+URZ+0x370], R4 ;  /* 0x00037004020095a7 */ /* 0x000ee400080210ff */
[----:B---3--:R-:W-:Y:S05]  /*b640*/  @!P1 BRA `(.L_x_99) ;  /* 0xfffffffc00f09947 */ /* 0x008fea000383ffff */
[----:B------:R-:W-:Y:S05]  /*b650*/  BRA `(.L_x_281) ;  /* 0xffffff9800787947 */ /* 0x000fea000383ffff */
.L_x_102:
[----:B------:R-:W-:-:S07]  /*b660*/  MOV R0, UR4 ;  /* 0x0000000400007c02 */ /* 0x000fce0008000f00 */
.L_x_282:
[----:B--2---:R2:W3:Y:S02]  /*b670*/  SYNCS.PHASECHK.TRANS64.TRYWAIT P0, [R0+URZ+0x380], R2 ;  /* 0x00038002000075a7 */ /* 0x0044e400080011ff */
[----:B---3--:R-:W-:Y:S05]  /*b680*/  @!P0 NANOSLEEP.SYNCS 0x989680 ;  /* 0x009896800000895d */ /* 0x008fea0003900000 */
[----:B------:R-:W3:Y:S02]  /*b690*/  @!P0 SYNCS.PHASECHK.TRANS64 P0, [R0+URZ+0x380], R2 ;  /* 0x00038002000085a7 */ /* 0x000ee400080010ff */
[----:B---3--:R-:W-:Y:S05]  /*b6a0*/  @!P0 BRA `(.L_x_282) ;  /* 0xfffffffc00f08947 */ /* 0x008fea000383ffff */
[----:B------:R-:W-:Y:S05]  /*b6b0*/  BRA `(.L_x_101) ;  /* 0xffffff9800cc7947 */ /* 0x000fea000383ffff */
.L_x_111:
[----:B--2---:R-:W-:-:S04]  /*b6c0*/  MOV R5, UR5 ;  /* 0x0000000500057c02 */ /* 0x004fc80008000f00 */
[----:B------:R2:W3:Y:S03]  /*b6d0*/  SYNCS.PHASECHK.TRANS64.TRYWAIT P0, [R5+URZ+0x8], R6 ;  /* 0x00000806050075a7 */ /* 0x0004e600080011ff */
[----:B---3--:R-:W-:Y:S05]  /*b6e0*/  @!P0 NANOSLEEP.SYNCS 0x989680 ;  /* 0x009896800000895d */ /* 0x008fea0003900000 */
[----:B------:R-:W3:Y:S02]  /*b6f0*/  @!P0 SYNCS.PHASECHK.TRANS64 P0, [R5+URZ+0x8], R6 ;  /* 0x00000806050085a7 */ /* 0x000ee400080010ff */
[----:B---3--:R-:W-:Y:S05]  /*b700*/  @!P0 BRA `(.L_x_111) ;  /* 0xfffffffc00ec8947 */ /* 0x008fea000383ffff */
[----:B------:R-:W-:Y:S05]  /*b710*/  BRA `(.L_x_110) ;  /* 0xffffff9c00807947 */ /* 0x000fea000383ffff */
.L_x_113:
[----:B------:R-:W-:Y:S01]  /*b720*/  BSSY B0, `(.L_x_283) ;  /* 0x0000006000007945 */ /* 0x000fe20003800000 */
[----:B------:R-:W-:-:S07]  /*b730*/  MOV R15, 0xffffffff ;  /* 0xffffffff000f7802 */ /* 0x000fce0000000f00 */
[----:B-12--5:R-:W-:Y:S05]  /*b740*/  WARPSYNC.COLLECTIVE R15, `(.L_x_284) ;  /* 0x000000000f0c7348 */ /* 0x026fea0003c00000 */
[----:B------:R-:W-:Y:S02]  /*b750*/  ELECT P6, UR79, PT ;  /* 0x00000000004f782f */ /* 0x000fe400038c0000 */
[----:B------:R-:W-:Y:S01]  /*b760*/  MOV R14, UR79 ;  /* 0x0000004f000e7c02 */ /* 0x000fe20008000f00 */
[----:B-12--5:R-:W-:Y:S10]  /*b770*/  ENDCOLLECTIVE ;  /* 0x000000000000791b */ /* 0x026ff40003800000 */
.L_x_284:
[----:B------:R-:W-:Y:S05]  /*b780*/  BSYNC B0 ;  /* 0x0000000000007941 */ /* 0x000fea0003800000 */
.L_x_283:
[----:B------:R-:W-:Y:S05]  /*b790*/  BRA `(.L_x_285) ;  /* 0xffffff9c00b07947 */ /* 0x000fea000383ffff */
.L_x_115:
[----:B--2---:R-:W-:-:S04]  /*b7a0*/  MOV R0, UR5 ;  /* 0x0000000500007c02 */ /* 0x004fc80008000f00 */
[----:B------:R2:W3:Y:S03]  /*b7b0*/  SYNCS.PHASECHK.TRANS64.TRYWAIT P0, [R0+URZ+0x8], R4 ;  /* 0x00000804000075a7 */ /* 0x0004e600080011ff */
[----:B---3--:R-:W-:Y:S05]  /*b7c0*/  @!P0 NANOSLEEP.SYNCS 0x989680 ;  /* 0x009896800000895d */ /* 0x008fea0003900000 */
[----:B------:R-:W3:Y:S02]  /*b7d0*/  @!P0 SYNCS.PHASECHK.TRANS64 P0, [R0+URZ+0x8], R4 ;  /* 0x00000804000085a7 */ /* 0x000ee400080010ff */
[----:B---3--:R-:W-:Y:S05]  /*b7e0*/  @!P0 BRA `(.L_x_115) ;  /* 0xfffffffc00ec8947 */ /* 0x008fea000383ffff */
[----:B------:R-:W-:Y:S05]  /*b7f0*/  BRA `(.L_x_114) ;  /* 0xffffff9c00b47947 */ /* 0x000fea000383ffff */
.L_x_116:
[----:B-1----:R1:W2:Y:S02]  /*b800*/  SYNCS.PHASECHK.TRANS64.TRYWAIT P0, [R0+URZ+0x370], R4 ;  /* 0x00037004000075a7 */ /* 0x0022a400080011ff */
[----:B--2---:R-:W-:Y:S05]  /*b810*/  @!P0 NANOSLEEP.SYNCS 0x989680 ;  /* 0x009896800000895d */ /* 0x004fea0003900000 */
[----:B------:R-:W2:Y:S02]  /*b820*/  @!P0 SYNCS.PHASECHK.TRANS64 P0, [R0+URZ+0x370], R4 ;  /* 0x00037004000085a7 */ /* 0x000ea400080010ff */
[----:B--2---:R-:W-:Y:S05]  /*b830*/  @!P0 BRA `(.L_x_116) ;  /* 0xfffffffc00f08947 */ /* 0x004fea000383ffff */
[----:B------:R-:W-:Y:S05]  /*b840*/  BRA `(.L_x_286) ;  /* 0xffffffa000887947 */ /* 0x000fea000383ffff */
.L_x_118:
[----:B------:R-:W-:-:S07]  /*b850*/  MOV R0, UR19 ;  /* 0x0000001300007c02 */ /* 0x000fce0008000f00 */
.L_x_287:
[----:B-1----:R1:W2:Y:S02]  /*b860*/  SYNCS.PHASECHK.TRANS64.TRYWAIT P0, [R0+URZ+0x3b0], R4 ;  /* 0x0003b004000075a7 */ /* 0x0022a400080011ff */
[----:B--2---:R-:W-:Y:S05]  /*b870*/  @!P0 NANOSLEEP.SYNCS 0x989680 ;  /* 0x009896800000895d */ /* 0x004fea0003900000 */
[----:B------:R-:W2:Y:S02]  /*b880*/  @!P0 SYNCS.PHASECHK.TRANS64 P0, [R0+URZ+0x3b0], R4 ;  /* 0x0003b004000085a7 */ /* 0x000ea400080010ff */
[----:B--2---:R-:W-:Y:S05]  /*b890*/  @!P0 BRA `(.L_x_287) ;  /* 0xfffffffc00f08947 */ /* 0x004fea000383ffff */
[----:B------:R-:W-:Y:S05]  /*b8a0*/  BRA `(.L_x_288) ;  /* 0xffffffa000d07947 */ /* 0x000fea000383ffff */
.L_x_121:
[----:B------:R-:W-:Y:S07]  /*b8b0*/  MOV R0, UR6 ;  /* 0x0000000600007c02 */ /* 0x000fee0008000f00 */
.L_x_289:
[----:B-1----:R1:W2:Y:S02]  /*b8c0*/  SYNCS.PHASECHK.TRANS64.TRYWAIT P0, [R0+URZ], R4 ;  /* 0x00000004000075a7 */ /* 0x0022a400080011ff */
[----:B--2---:R-:W-:Y:S05]  /*b8d0*/  @!P0 NANOSLEEP.SYNCS 0x989680 ;  /* 0x009896800000895d */ /* 0x004fea0003900000 */
[----:B------:R-:W2:Y:S02]  /*b8e0*/  @!P0 SYNCS.PHASECHK.TRANS64 P0, [R0+URZ], R4 ;  /* 0x00000004000085a7 */ /* 0x000ea400080010ff */
[----:B--2---:R-:W-:Y:S05]  /*b8f0*/  @!P0 BRA `(.L_x_289) ;  /* 0xfffffffc00f08947 */ /* 0x004fea000383ffff */
[----:B------:R-:W-:Y:S05]  /*b900*/  BRA `(.L_x_120) ;  /* 0xffffffa000e87947 */ /* 0x000fea000383ffff */
.L_x_125:
[----:B-1----:R-:W-:-:S07]  /*b910*/  MOV R0, UR4 ;  /* 0x0000000400007c02 */ /* 0x002fce0008000f00 */
.L_x_290:
[----:B-1----:R1:W2:Y:S02]  /*b920*/  SYNCS.PHASECHK.TRANS64.TRYWAIT P0, [R0+URZ], R2 ;  /* 0x00000002000075a7 */ /* 0x0022a400080011ff */
[----:B--2---:R-:W-:Y:S05]  /*b930*/  @!P0 NANOSLEEP.SYNCS 0x989680 ;  /* 0x009896800000895d */ /* 0x004fea0003900000 */
[----:B------:R-:W2:Y:S02]  /*b940*/  @!P0 SYNCS.PHASECHK.TRANS64 P0, [R0+URZ], R2 ;  /* 0x00000002000085a7 */ /* 0x000ea400080010ff */
[----:B--2---:R-:W-:Y:S05]  /*b950*/  @!P0 BRA `(.L_x_290) ;  /* 0xfffffffc00f08947 */ /* 0x004fea000383ffff */
[----:B------:R-:W-:Y:S05]  /*b960*/  BRA `(.L_x_291) ;  /* 0xffffffa400a07947 */ /* 0x000fea000383ffff */
.L_x_126:
[----:B------:R-:W-:-:S07]  /*b970*/  MOV R0, UR5 ;  /* 0x0000000500007c02 */ /* 0x000fce0008000f00 */
.L_x_292:
[----:B-1----:R1:W2:Y:S02]  /*b980*/  SYNCS.PHASECHK.TRANS64.TRYWAIT P0, [R0+URZ], R3 ;  /* 0x00000003000075a7 */ /* 0x0022a400080011ff */
[----:B--2---:R-:W-:Y:S05]  /*b990*/  @!P0 NANOSLEEP.SYNCS 0x989680 ;  /* 0x009896800000895d */ /* 0x004fea0003900000 */
[----:B------:R-:W2:Y:S02]  /*b9a0*/  @!P0 SYNCS.PHASECHK.TRANS64 P0, [R0+URZ], R3 ;  /* 0x00000003000085a7 */ /* 0x000ea400080010ff */
[----:B--2---:R-:W-:Y:S05]  /*b9b0*/  @!P0 BRA `(.L_x_292) ;  /* 0xfffffffc00f08947 */ /* 0x004fea000383ffff */
[----:B------:R-:W-:Y:S05]  /*b9c0*/  BRA `(.L_x_293) ;  /* 0xffffffa400ac7947 */ /* 0x000fea000383ffff */
.L_x_127:
[----:B------:R-:W-:-:S07]  /*b9d0*/  MOV R0, UR5 ;  /* 0x0000000500007c02 */ /* 0x000fce0008000f00 */
.L_x_294:
[----:B-1----:R1:W2:Y:S02]  /*b9e0*/  SYNCS.PHASECHK.TRANS64.TRYWAIT P0, [R0+URZ], R3 ;  /* 0x00000003000075a7 */ /* 0x0022a400080011ff */
[----:B--2---:R-:W-:Y:S05]  /*b9f0*/  @!P0 NANOSLEEP.SYNCS 0x989680 ;  /* 0x009896800000895d */ /* 0x004fea0003900000 */
[----:B------:R-:W2:Y:S02]  /*ba00*/  @!P0 SYNCS.PHASECHK.TRANS64 P0, [R0+URZ], R3 ;  /* 0x00000003000085a7 */ /* 0x000ea400080010ff */
[----:B--2---:R-:W-:Y:S05]  /*ba10*/  @!P0 BRA `(.L_x_294) ;  /* 0xfffffffc00f08947 */ /* 0x004fea000383ffff */
[----:B------:R-:W-:Y:S05]  /*ba20*/  BRA `(.L_x_295) ;  /* 0xffffffa400b87947 */ /* 0x000fea000383ffff */
.L_x_130:
[----:B------:R-:W-:-:S07]  /*ba30*/  MOV R0, UR13 ;  /* 0x0000000d00007c02 */ /* 0x000fce0008000f00 */
.L_x_296:
[----:B-1----:R1:W2:Y:S02]  /*ba40*/  SYNCS.PHASECHK.TRANS64.TRYWAIT P1, [R0+URZ+0x3f0], R2 ;  /* 0x0003f002000075a7 */ /* 0x0022a400080211ff */
[----:B--2---:R-:W-:Y:S05]  /*ba50*/  @!P1 NANOSLEEP.SYNCS 0x989680 ;  /* 0x009896800000995d */ /* 0x004fea0003900000 */
[----:B------:R-:W2:Y:S02]  /*ba60*/  @!P1 SYNCS.PHASECHK.TRANS64 P1, [R0+URZ+0x3f0], R2 ;  /* 0x0003f002000095a7 */ /* 0x000ea400080210ff */
[----:B--2---:R-:W-:Y:S05]  /*ba70*/  @!P1 BRA `(.L_x_296) ;  /* 0xfffffffc00f09947 */ /* 0x004fea000383ffff */
[----:B------:R-:W-:Y:S05]  /*ba80*/  BRA `(.L_x_297) ;  /* 0xffffffa800047947 */ /* 0x000fea000383ffff */
.L_x_135:
[----:B---3--:R3:W4:Y:S02]  /*ba90*/  SYNCS.PHASECHK.TRANS64.TRYWAIT P0, [R12+URZ+0x370], R0 ;  /* 0x000370000c0075a7 */ /* 0x00872400080011ff */
[----:B----4-:R-:W-:Y:S05]  /*baa0*/  @!P0 NANOSLEEP.SYNCS 0x989680 ;  /* 0x009896800000895d */ /* 0x010fea0003900000 */
[----:B------:R-:W4:Y:S02]  /*bab0*/  @!P0 SYNCS.PHASECHK.TRANS64 P0, [R12+URZ+0x370], R0 ;  /* 0x000370000c0085a7 */ /* 0x000f2400080010ff */
[----:B----4-:R-:W-:Y:S05]  /*bac0*/  @!P0 BRA `(.L_x_135) ;  /* 0xfffffffc00f08947 */ /* 0x010fea000383ffff */
[----:B------:R-:W-:Y:S05]  /*bad0*/  BRA `(.L_x_298) ;  /* 0xffffffac00247947 */ /* 0x000fea000383ffff */
.L_x_138:
[----:B-1----:R-:W-:Y:S07]  /*bae0*/  MOV R0, UR21 ;  /* 0x0000001500007c02 */ /* 0x002fee0008000f00 */
.L_x_299:
[----:B-1----:R1:W3:Y:S02]  /*baf0*/  SYNCS.PHASECHK.TRANS64.TRYWAIT P2, [R0+URZ+0x368], R6 ;  /* 0x00036806000075a7 */ /* 0x0022e400080411ff */
[----:B---3--:R-:W-:Y:S05]  /*bb00*/  @!P2 NANOSLEEP.SYNCS 0x989680 ;  /* 0x009896800000a95d */ /* 0x008fea0003900000 */
[----:B------:R-:W3:Y:S02]  /*bb10*/  @!P2 SYNCS.PHASECHK.TRANS64 P2, [R0+URZ+0x368], R6 ;  /* 0x000368060000a5a7 */ /* 0x000ee400080410ff */
[----:B---3--:R-:W-:Y:S05]  /*bb20*/  @!P2 BRA `(.L_x_299) ;  /* 0xfffffffc00f0a947 */ /* 0x008fea000383ffff */
[----:B------:R-:W-:Y:S05]  /*bb30*/  BRA `(.L_x_137) ;  /* 0xffffffb0008c7947 */ /* 0x000fea000383ffff */
.L_x_141:
[----:B------:R-:W-:Y:S07]  /*bb40*/  MOV R0, UR21 ;  /* 0x0000001500007c02 */ /* 0x000fee0008000f00 */
.L_x_300:
[----:B-1----:R1:W3:Y:S02]  /*bb50*/  SYNCS.PHASECHK.TRANS64.TRYWAIT P0, [R0+URZ+0x350], R9 ;  /* 0x00035009000075a7 */ /* 0x0022e400080011ff */
[----:B---3--:R-:W-:Y:S05]  /*bb60*/  @!P0 NANOSLEEP.SYNCS 0x989680 ;  /* 0x009896800000895d */ /* 0x008fea0003900000 */
[----:B------:R-:W3:Y:S02]  /*bb70*/  @!P0 SYNCS.PHASECHK.TRANS64 P0, [R0+URZ+0x350], R9 ;  /* 0x00035009000085a7 */ /* 0x000ee400080010ff */
[----:B---3--:R-:W-:Y:S05]  /*bb80*/  @!P0 BRA `(.L_x_300) ;  /* 0xfffffffc00f08947 */ /* 0x008fea000383ffff */
[----:B------:R-:W-:Y:S05]  /*bb90*/  BRA `(.L_x_301) ;  /* 0xffffffb000e87947 */ /* 0x000fea000383ffff */
.L_x_142:
[----:B------:R-:W-:Y:S07]  /*bba0*/  MOV R0, UR21 ;  /* 0x0000001500007c02 */ /* 0x000fee0008000f00 */
.L_x_302:
[----:B-1----:R1:W3:Y:S02]  /*bbb0*/  SYNCS.PHASECHK.TRANS64.TRYWAIT P0, [R0+URZ+0x358], R9 ;  /* 0x00035809000075a7 */ /* 0x0022e400080011ff */
[----:B---3--:R-:W-:Y:S05]  /*bbc0*/  @!P0 NANOSLEEP.SYNCS 0x989680 ;  /* 0x009896800000895d */ /* 0x008fea0003900000 */
[----:B------:R-:W3:Y:S02]  /*bbd0*/  @!P0 SYNCS.PHASECHK.TRANS64 P0, [R0+URZ+0x358], R9 ;  /* 0x00035809000085a7 */ /* 0x000ee400080010ff */
[----:B---3--:R-:W-:Y:S05]  /*bbe0*/  @!P0 BRA `(.L_x_302) ;  /* 0xfffffffc00f08947 */ /* 0x008fea000383ffff */
[----:B------:R-:W-:Y:S05]  /*bbf0*/  BRA `(.L_x_303) ;  /* 0xffffffb400407947 */ /* 0x000fea000383ffff */
.L_x_144:
[----:B------:R-:W-:-:S07]  /*bc00*/  MOV R0, UR21 ;  /* 0x0000001500007c02 */ /* 0x000fce0008000f00 */
.L_x_304:
[----:B-1----:R1:W4:Y:S02]  /*bc10*/  SYNCS.PHASECHK.TRANS64.TRYWAIT P0, [R0+URZ+0x350], R2 ;  /* 0x00035002000075a7 */ /* 0x00232400080011ff */
[----:B----4-:R-:W-:Y:S05]  /*bc20*/  @!P0 NANOSLEEP.SYNCS 0x989680 ;  /* 0x009896800000895d */ /* 0x010fea0003900000 */
[----:B------:R-:W4:Y:S02]  /*bc30*/  @!P0 SYNCS.PHASECHK.TRANS64 P0, [R0+URZ+0x350], R2 ;  /* 0x00035002000085a7 */ /* 0x000f2400080010ff */
[----:B----4-:R-:W-:Y:S05]  /*bc40*/  @!P0 BRA `(.L_x_304) ;  /* 0xfffffffc00f08947 */ /* 0x010fea000383ffff */
[----:B------:R-:W-:Y:S05]  /*bc50*/  BRA `(.L_x_305) ;  /* 0xffffffb400cc7947 */ /* 0x000fea000383ffff */
.L_x_146:
[----:B--2---:R2:W3:Y:S02]  /*bc60*/  SYNCS.PHASECHK.TRANS64.TRYWAIT P0, [R3+URZ+0x370], R0 ;  /* 0x00037000030075a7 */ /* 0x0044e400080011ff */
[----:B---3--:R-:W-:Y:S05]  /*bc70*/  @!P0 NANOSLEEP.SYNCS 0x989680 ;  /* 0x009896800000895d */ /* 0x008fea0003900000 */
[----:B------:R-:W3:Y:S02]  /*bc80*/  @!P0 SYNCS.PHASECHK.TRANS64 P0, [R3+URZ+0x370], R0 ;  /* 0x00037000030085a7 */ /* 0x000ee400080010ff */
[----:B---3--:R-:W-:Y:S05]  /*bc90*/  @!P0 BRA `(.L_x_146) ;  /* 0xfffffffc00f08947 */ /* 0x008fea000383ffff */
[----:B------:R-:W-:Y:S05]  /*bca0*/  BRA `(.L_x_306) ;  /* 0xffffffb800907947 */ /* 0x000fea000383ffff */
.L_x_157:
[----:B-1----:R1:W2:Y:S02]  /*bcb0*/  SYNCS.PHASECHK.TRANS64.TRYWAIT P1, [R4+URZ+0x340], R0 ;  /* 0x00034000040075a7 */ /* 0x0022a400080211ff */
[----:B--2---:R-:W-:Y:S05]  /*bcc0*/  @!P1 NANOSLEEP.SYNCS 0x989680 ;  /* 0x009896800000995d */ /* 0x004fea0003900000 */
[----:B------:R-:W2:Y:S02]  /*bcd0*/  @!P1 SYNCS.PHASECHK.TRANS64 P1, [R4+URZ+0x340], R0 ;  /* 0x00034000040095a7 */ /* 0x000ea400080210ff */
[----:B--2---:R-:W-:Y:S05]  /*bce0*/  @!P1 BRA `(.L_x_157) ;  /* 0xfffffffc00f09947 */ /* 0x004fea000383ffff */
[----:B------:R-:W-:Y:S05]  /*bcf0*/  BRA `(.L_x_156) ;  /* 0xffffffc400e47947 */ /* 0x000fea000383ffff */
.L_x_159:
[----:B-1----:R1:W2:Y:S02]  /*bd00*/  SYNCS.PHASECHK.TRANS64.TRYWAIT P0, [R82+URZ+0x390], R5 ;  /* 0x00039005520075a7 */ /* 0x0022a400080011ff */
[----:B--2---:R-:W-:Y:S05]  /*bd10*/  @!P0 NANOSLEEP.SYNCS 0x989680 ;  /* 0x009896800000895d */ /* 0x004fea0003900000 */
[----:B------:R-:W2:Y:S02]  /*bd20*/  @!P0 SYNCS.PHASECHK.TRANS64 P0, [R82+URZ+0x390], R5 ;  /* 0x00039005520085a7 */ /* 0x000ea400080010ff */
[----:B--2---:R-:W-:Y:S05]  /*bd30*/  @!P0 BRA `(.L_x_159) ;  /* 0xfffffffc00f08947 */ /* 0x004fea000383ffff */
[----:B------:R-:W-:Y:S05]  /*bd40*/  BRA `(.L_x_158) ;  /* 0xffffffc800387947 */ /* 0x000fea000383ffff */
.L_x_167:
[----:B--2---:R2:W3:Y:S02]  /*bd50*/  SYNCS.PHASECHK.TRANS64.TRYWAIT P0, [R3+URZ+0x340], R0 ;  /* 0x00034000030075a7 */ /* 0x0044e400080011ff */
[----:B---3--:R-:W-:Y:S05]  /*bd60*/  @!P0 NANOSLEEP.SYNCS 0x989680 ;  /* 0x009896800000895d */ /* 0x008fea0003900000 */
[----:B------:R-:W3:Y:S02]  /*bd70*/  @!P0 SYNCS.PHASECHK.TRANS64 P0, [R3+URZ+0x340], R0 ;  /* 0x00034000030085a7 */ /* 0x000ee400080010ff */
[----:B---3--:R-:W-:Y:S05]  /*bd80*/  @!P0 BRA `(.L_x_167) ;  /* 0xfffffffc00f08947 */ /* 0x008fea000383ffff */
[----:B------:R-:W-:Y:S05]  /*bd90*/  BRA `(.L_x_166) ;  /* 0xffffffd400447947 */ /* 0x000fea000383ffff */
        .weak           $__internal_0_$__cuda_sm10x_tcgen05_guardrail_trap_col_being_dealloced_not_returned_by_alloc
        .type           $__internal_0_$__cuda_sm10x_tcgen05_guardrail_trap_col_being_dealloced_not_returned_by_alloc,@function
        .size           $__internal_0_$__cuda_sm10x_tcgen05_guardrail_trap_col_being_dealloced_not_returned_by_alloc,($__internal_1_$__cuda_sm10x_tcgen05_guardrail_trap_phase_invalid_during_alloc - $__internal_0_$__cuda_sm10x_tcgen05_guardrail_trap_col_being_dealloced_not_returned_by_alloc)
$__internal_0_$__cuda_sm10x_tcgen05_guardrail_trap_col_being_dealloced_not_returned_by_alloc:
[----:B------:R-:W-:Y:S05]  /*bda0*/  BPT.TRAP 0x1 ;  /* 0x000000040000795c */ /* 0x000fea0000300000 */
[----:B------:R-:W-:-:S04]  /*bdb0*/  HFMA2 R3, -RZ, RZ, 0, 0 ;  /* 0x00000000ff037431 */ /* 0x000fc800000001ff */
[----:B------:R-:W-:Y:S05]  /*bdc0*/  RET.REL.NODEC R2 `(_ZN7cutlass13device_kernelINS_4gemm6kernel13GemmUniversalIN4cute5tupleIJiiiiEEENS1_10collective13CollectiveMmaINS1_35MainloopSm100TmaUmmaWarpSpecializedILi52ELi2ELi4ENS5_IJNS4_1CILi4EEENSA_ILi2EEENSA_ILi1EEEEEEEENS5_IJNSA_ILi128EEESG_NSA_ILi32EEEEEEaNS5_IJlSD_lEEEaSJ_NS4_8TiledMMAINS4_8MMA_AtomIJNS4_21SM100_MMA_S8_2x1SM_SSIaaiLi128ELi128ELNS4_4UMMA5MajorE0ELSO_0ELNSN_8SaturateE0EEEEEENS4_6LayoutINS5_IJSD_SD_SD_EEENS5_IJNSA_ILi0EEESU_SU_EEEEENS5_IJNS4_10UnderscoreESX_SX_EEEEENS4_28SM100_TMA_2SM_LOAD_MULTICASTENS4_14ComposedLayoutINS4_7SwizzleILi1ELi4ELi3EEENS4_18smem_ptr_flag_bitsILi8EEENSS_INS5_IJNSA_ILi8EEESH_EEENS5_IJSH_SD_EEEEEEEvNS4_8identityES10_S1A_vS1B_EENS_8epilogue10collective18CollectiveEpilogueINS1D_23Sm100TmaWarpSpecializedILi2ELi2ELi32ELb0ELb0EEEJNS5_IJNSA_ILi64EEESG_SH_EEENS5_IJNSS_IS1I_SD_EENSS_INS5_IJSH_SC_EEENS5_IJSD_S1I_EEEEEEEEaSJ_aSJ_NS1D_6fusion15FusionCallbacksIS1H_NS1P_17LinearCombinationIaiaiLNS_15FloatRoundStyleE2EEES1J_S1O_JEEENS4_5SM1004TMEM4LOAD26SM100_TMEM_LOAD_32dp32b32xENS4_13SM90_TMA_LOADES1A_NS4_39AutoVectorizingCopyWithAssumedAlignmentILi128EEENS4_14SM90_TMA_STOREES1A_S21_S21_EEEvvEEEEvNT_6ParamsE) ;  /* 0xffffff40028c7950 */ /* 0x000fea0003c3ffff */
        .weak           $__internal_1_$__cuda_sm10x_tcgen05_guardrail_trap_phase_invalid_during_alloc
        .type           $__internal_1_$__cuda_sm10x_tcgen05_guardrail_trap_phase_invalid_during_alloc,@function
        .size           $__internal_1_$__cuda_sm10x_tcgen05_guardrail_trap_phase_invalid_during_alloc,($__internal_2_$__cuda_sm10x_tcgen05_guardrail_trap_unallocated_columns_being_dealloced - $__internal_1_$__cuda_sm10x_tcgen05_guardrail_trap_phase_invalid_during_alloc)
$__internal_1_$__cuda_sm10x_tcgen05_guardrail_trap_phase_invalid_during_alloc:
[----:B------:R-:W-:Y:S05]  /*bdd0*/  BPT.TRAP 0x1 ;  /* 0x000000040000795c */ /* 0x000fea0000300000 */
[----:B------:R-:W-:-:S04]  /*bde0*/  MOV R5, 0x0 ;  /* 0x0000000000057802 */ /* 0x000fc80000000f00 */
[----:B------:R-:W-:Y:S05]  /*bdf0*/  RET.REL.NODEC R4 `(_ZN7cutlass13device_kernelINS_4gemm6kernel13GemmUniversalIN4cute5tupleIJiiiiEEENS1_10collective13CollectiveMmaINS1_35MainloopSm100TmaUmmaWarpSpecializedILi52ELi2ELi4ENS5_IJNS4_1CILi4EEENSA_ILi2EEENSA_ILi1EEEEEEEENS5_IJNSA_ILi128EEESG_NSA_ILi32EEEEEEaNS5_IJlSD_lEEEaSJ_NS4_8TiledMMAINS4_8MMA_AtomIJNS4_21SM100_MMA_S8_2x1SM_SSIaaiLi128ELi128ELNS4_4UMMA5MajorE0ELSO_0ELNSN_8SaturateE0EEEEEENS4_6LayoutINS5_IJSD_SD_SD_EEENS5_IJNSA_ILi0EEESU_SU_EEEEENS5_IJNS4_10UnderscoreESX_SX_EEEEENS4_28SM100_TMA_2SM_LOAD_MULTICASTENS4_14ComposedLayoutINS4_7SwizzleILi1ELi4ELi3EEENS4_18smem_ptr_flag_bitsILi8EEENSS_INS5_IJNSA_ILi8EEESH_EEENS5_IJSH_SD_EEEEEEEvNS4_8identityES10_S1A_vS1B_EENS_8epilogue10collective18CollectiveEpilogueINS1D_23Sm100TmaWarpSpecializedILi2ELi2ELi32ELb0ELb0EEEJNS5_IJNSA_ILi64EEESG_SH_EEENS5_IJNSS_IS1I_SD_EENSS_INS5_IJSH_SC_EEENS5_IJSD_S1I_EEEEEEEEaSJ_aSJ_NS1D_6fusion15FusionCallbacksIS1H_NS1P_17LinearCombinationIaiaiLNS_15FloatRoundStyleE2EEES1J_S1O_JEEENS4_5SM1004TMEM4LOAD26SM100_TMEM_LOAD_32dp32b32xENS4_13SM90_TMA_LOADES1A_NS4_39AutoVectorizingCopyWithAssumedAlignmentILi128EEENS4_14SM90_TMA_STOREES1A_S21_S21_EEEvvEEEEvNT_6ParamsE) ;  /* 0xffffff4004807950 */ /* 0x000fea0003c3ffff */
        .weak           $__internal_2_$__cuda_sm10x_tcgen05_guardrail_trap_unallocated_columns_being_dealloced
        .type           $__internal_2_$__cuda_sm10x_tcgen05_guardrail_trap_unallocated_columns_being_dealloced,@function
        .size           $__internal_2_$__cuda_sm10x_tcgen05_guardrail_trap_unallocated_columns_being_dealloced,(.L_x_308 - $__internal_2_$__cuda_sm10x_tcgen05_guardrail_trap_unallocated_columns_being_dealloced)
$__internal_2_$__cuda_sm10x_tcgen05_guardrail_trap_unallocated_columns_being_dealloced:
[----:B------:R-:W-:Y:S05]  /*be00*/  BPT.TRAP 0x1 ;  /* 0x000000040000795c */ /* 0x000fea0000300000 */
[----:B------:R-:W-:-:S04]  /*be10*/  HFMA2 R3, -RZ, RZ, 0, 0 ;  /* 0x00000000ff037431 */ /* 0x000fc800000001ff */
[----:B------:R-:W-:Y:S05]  /*be20*/  RET.REL.NODEC R2 `(_ZN7cutlass13device_kernelINS_4gemm6kernel13GemmUniversalIN4cute5tupleIJiiiiEEENS1_10collective13CollectiveMmaINS1_35MainloopSm100TmaUmmaWarpSpecializedILi52ELi2ELi4ENS5_IJNS4_1CILi4EEENSA_ILi2EEENSA_ILi1EEEEEEEENS5_IJNSA_ILi128EEESG_NSA_ILi32EEEEEEaNS5_IJlSD_lEEEaSJ_NS4_8TiledMMAINS4_8MMA_AtomIJNS4_21SM100_MMA_S8_2x1SM_SSIaaiLi128ELi128ELNS4_4UMMA5MajorE0ELSO_0ELNSN_8SaturateE0EEEEEENS4_6LayoutINS5_IJSD_SD_SD_EEENS5_IJNSA_ILi0EEESU_SU_EEEEENS5_IJNS4_10UnderscoreESX_SX_EEEEENS4_28SM100_TMA_2SM_LOAD_MULTICASTENS4_14ComposedLayoutINS4_7SwizzleILi1ELi4ELi3EEENS4_18smem_ptr_flag_bitsILi8EEENSS_INS5_IJNSA_ILi8EEESH_EEENS5_IJSH_SD_EEEEEEEvNS4_8identityES10_S1A_vS1B_EENS_8epilogue10collective18CollectiveEpilogueINS1D_23Sm100TmaWarpSpecializedILi2ELi2ELi32ELb0ELb0EEEJNS5_IJNSA_ILi64EEESG_SH_EEENS5_IJNSS_IS1I_SD_EENSS_INS5_IJSH_SC_EEENS5_IJSD_S1I_EEEEEEEEaSJ_aSJ_NS1D_6fusion15FusionCallbacksIS1H_NS1P_17LinearCombinationIaiaiLNS_15FloatRoundStyleE2EEES1J_S1O_JEEENS4_5SM1004TMEM4LOAD26SM100_TMEM_LOAD_32dp32b32xENS4_13SM90_TMA_LOADES1A_NS4_39AutoVectorizingCopyWithAssumedAlignmentILi128EEENS4_14SM90_TMA_STOREES1A_S21_S21_EEEvvEEEEvNT_6ParamsE) ;  /* 0xffffff4002747950 */ /* 0x000fea0003c3ffff */
.L_x_307:
[----:B------:R-:W-:-:S00]  /*be30*/  BRA `(.L_x_307) ;  /* 0xfffffffc00fc7947 */ /* 0x000fc0000383ffff */
[----:B------:R-:W-:-:S00]  /*be40*/  NOP ;  /* 0x0000000000007918 */ /* 0x000fc00000000000 */
        /* <DEDUP_REMOVED lines=11> */
.L_x_308:


//--------------------- .nv.global.init           --------------------------
	.section	.nv.global.init,"aw",@progbits
.nv.global.init:
	.type		$str$27,@object
	.size		$str$27,($str$28 - $str$27)
$str$27:
        /*0000*/ 	.byte	0x28, 0x61, 0x64, 0x64, 0x72, 0x65, 0x73, 0x73, 0x20, 0x26, 0x20, 0x6d, 0x61, 0x73, 0x6b, 0x29
        /*0010*/ 	.byte	0x20, 0x3d, 0x3d, 0x20, 0x30, 0x00
	.type		$str$28,@object
	.size		$str$28,($str$26 - $str$28)
$str$28:
        /*0016*/ 	.byte	0x2f, 0x74, 0x6d, 0x70, 0x2f, 0x63, 0x75, 0x74, 0x6c, 0x61, 0x73, 0x73, 0x5f, 0x73, 0x77, 0x65
        /*0026*/ 	.byte	0x65, 0x70, 0x5f, 0x73, 0x72, 0x63, 0x2f, 0x69, 0x6e, 0x63, 0x6c, 0x75, 0x64, 0x65, 0x2f, 0x63
        /*0036*/ 	.byte	0x75, 0x74, 0x65, 0x2f, 0x70, 0x6f, 0x69, 0x6e, 0x74, 0x65, 0x72, 0x5f, 0x66, 0x6c, 0x61, 0x67
        /*0046*/ 	.byte	0x67, 0x65, 0x64, 0x2e, 0x68, 0x70, 0x70, 0x00
	.type		$str$26,@object
	.size		$str$26,($str$25 - $str$26)
$str$26:
        /*004e*/ 	.byte	0x2f, 0x74, 0x6d, 0x70, 0x2f, 0x63, 0x75, 0x74, 0x6c, 0x61, 0x73, 0x73, 0x5f, 0x73, 0x77, 0x65
        /*005e*/ 	.byte	0x65, 0x70, 0x5f, 0x73, 0x72, 0x63, 0x2f, 0x69, 0x6e, 0x63, 0x6c, 0x75, 0x64, 0x65, 0x2f, 0x63
        /*006e*/ 	.byte	0x75, 0x74, 0x65, 0x2f, 0x61, 0x74, 0x6f, 0x6d, 0x2f, 0x63, 0x6f, 0x70, 0x79, 0x5f, 0x74, 0x72
        /*007e*/ 	.byte	0x61, 0x69, 0x74, 0x73, 0x5f, 0x73, 0x6d, 0x31, 0x30, 0x30, 0x2e, 0x68, 0x70, 0x70, 0x00
	.type		$str$25,@object
	.size		$str$25,(__unnamed_1 - $str$25)
$str$25:
        /*008d*/ 	.byte	0x28, 0x28, 0x75, 0x69, 0x6e, 0x74, 0x33, 0x32, 0x5f, 0x74, 0x28, 0x74, 0x68, 0x72, 0x65, 0x61
        /*009d*/ 	.byte	0x64, 0x49, 0x64, 0x78, 0x2e, 0x78, 0x29, 0x20, 0x2f, 0x20, 0x33, 0x32, 0x29, 0x20, 0x25, 0x20
        /*00ad*/ 	.byte	0x34, 0x29, 0x20, 0x3d, 0x3d, 0x20, 0x28, 0x28, 0x28, 0x74, 0x6d, 0x65, 0x6d, 0x5f, 0x61, 0x64
        /*00bd*/ 	.byte	0x64, 0x72, 0x20, 0x3e, 0x3e, 0x20, 0x31, 0x36, 0x29, 0x20, 0x2f, 0x20, 0x33, 0x32, 0x29, 0x20
        /*00cd*/ 	.byte	0x25, 0x20, 0x34, 0x29, 0x00
	.type		__unnamed_1,@object
	.size		__unnamed_1,(__unnamed_2 - __unnamed_1)
__unnamed_1:
        /*00d2*/ 	.byte	0x61, 0x75, 0x74, 0x6f, 0x20, 0x63, 0x75, 0x74, 0x65, 0x3a, 0x3a, 0x61, 0x73, 0x5f, 0x70, 0x6f
        /* <DEDUP_REMOVED lines=24> */
        /*0262*/ 	.byte	0x3e, 0x3e, 0x5d, 0x00
	.type		__unnamed_2,@object
	.size		__unnamed_2,(.L_2 - __unnamed_2)
__unnamed_2:
        /* <DEDUP_REMOVED lines=41> */
.L_2:


//--------------------- .nv.shared._ZN7cutlass13device_kernelINS_4gemm6kernel13GemmUniversalIN4cute5tupleIJiiiiEEENS1_10collective13CollectiveMmaINS1_35MainloopSm100TmaUmmaWarpSpecializedILi52ELi2ELi4ENS5_IJNS4_1CILi4EEENSA_ILi2EEENSA_ILi1EEEEEEEENS5_IJNSA_ILi128EEESG_NSA_ILi32EEEEEEaNS5_IJlSD_lEEEaSJ_NS4_8TiledMMAINS4_8MMA_AtomIJNS4_21SM100_MMA_S8_2x1SM_SSIaaiLi128ELi128ELNS4_4UMMA5MajorE0ELSO_0ELNSN_8SaturateE0EEEEEENS4_6LayoutINS5_IJSD_SD_SD_EEENS5_IJNSA_ILi0EEESU_SU_EEEEENS5_IJNS4_10UnderscoreESX_SX_EEEEENS4_28SM100_TMA_2SM_LOAD_MULTICASTENS4_14ComposedLayoutINS4_7SwizzleILi1ELi4ELi3EEENS4_18smem_ptr_flag_bitsILi8EEENSS_INS5_IJNSA_ILi8EEESH_EEENS5_IJSH_SD_EEEEEEEvNS4_8identityES10_S1A_vS1B_EENS_8epilogue10collective18CollectiveEpilogueINS1D_23Sm100TmaWarpSpecializedILi2ELi2ELi32ELb0ELb0EEEJNS5_IJNSA_ILi64EEESG_SH_EEENS5_IJNSS_IS1I_SD_EENSS_INS5_IJSH_SC_EEENS5_IJSD_S1I_EEEEEEEEaSJ_aSJ_NS1D_6fusion15FusionCallbacksIS1H_NS1P_17LinearCombinationIaiaiLNS_15FloatRoundStyleE2EEES1J_S1O_JEEENS4_5SM1004TMEM4LOAD26SM100_TMEM_LOAD_32dp32b32xENS4_13SM90_TMA_LOADES1A_NS4_39AutoVectorizingCopyWithAssumedAlignmentILi128EEENS4_14SM90_TMA_STOREES1A_S21_S21_EEEvvEEEEvNT_6ParamsE --------------------------
	.section	.nv.shared._ZN7cutlass13device_kernelINS_4gemm6kernel13GemmUniversalIN4cute5tupleIJiiiiEEENS1_10collective13CollectiveMmaINS1_35MainloopSm100TmaUmmaWarpSpecializedILi52ELi2ELi4ENS5_IJNS4_1CILi4EEENSA_ILi2EEENSA_ILi1EEEEEEEENS5_IJNSA_ILi128EEESG_NSA_ILi32EEEEEEaNS5_IJlSD_lEEEaSJ_NS4_8TiledMMAINS4_8MMA_AtomIJNS4_21SM100_MMA_S8_2x1SM_SSIaaiLi128ELi128ELNS4_4UMMA5MajorE0ELSO_0ELNSN_8SaturateE0EEEEEENS4_6LayoutINS5_IJSD_SD_SD_EEENS5_IJNSA_ILi0EEESU_SU_EEEEENS5_IJNS4_10UnderscoreESX_SX_EEEEENS4_28SM100_TMA_2SM_LOAD_MULTICASTENS4_14ComposedLayoutINS4_7SwizzleILi1ELi4ELi3EEENS4_18smem_ptr_flag_bitsILi8EEENSS_INS5_IJNSA_ILi8EEESH_EEENS5_IJSH_SD_EEEEEEEvNS4_8identityES10_S1A_vS1B_EENS_8epilogue10collective18CollectiveEpilogueINS1D_23Sm100TmaWarpSpecializedILi2ELi2ELi32ELb0ELb0EEEJNS5_IJNSA_ILi64EEESG_SH_EEENS5_IJNSS_IS1I_SD_EENSS_INS5_IJSH_SC_EEENS5_IJSD_S1I_EEEEEEEEaSJ_aSJ_NS1D_6fusion15FusionCallbacksIS1H_NS1P_17LinearCombinationIaiaiLNS_15FloatRoundStyleE2EEES1J_S1O_JEEENS4_5SM1004TMEM4LOAD26SM100_TMEM_LOAD_32dp32b32xENS4_13SM90_TMA_LOADES1A_NS4_39AutoVectorizingCopyWithAssumedAlignmentILi128EEENS4_14SM90_TMA_STOREES1A_S21_S21_EEEvvEEEEvNT_6ParamsE,"aw",@nobits
	.sectionflags	@""
	.align	16
	.zero		1024


//--------------------- .nv.shared.reserved.0     --------------------------
	.section	.nv.shared.reserved.0,"aw",@nobits
	.weak		__nv_reservedSMEM_offset_0_alias
	.size		__nv_reservedSMEM_offset_0_alias, 0, 64
	.other		__nv_reservedSMEM_offset_0_alias,@"STO_CUDA_RESERVED_SHARED STV_DEFAULT"
__nv_reservedSMEM_offset_0_alias:
	.zero		0
.nv.shared.reserved.0:
	.zero		64
	.weak		__nv_reservedSMEM_tcgen05_partition
	.type		__nv_reservedSMEM_tcgen05_partition,@object
	.size		__nv_reservedSMEM_tcgen05_partition,(.L_0 - __nv_reservedSMEM_tcgen05_partition)
__nv_reservedSMEM_tcgen05_partition:
	.zero		32
.L_0:


//--------------------- .nv.global                --------------------------
	.section	.nv.global,"aw",@nobits
.nv.global:
	.type		_ZN40_INTERNAL_47b465f5_4_k_cu_88694415_356484cute1_E,@object
	.size		_ZN40_INTERNAL_47b465f5_4_k_cu_88694415_356484cute1_E,(_ZN40_INTERNAL_47b465f5_4_k_cu_88694415_356484cuda3std3__45__cpo6cbeginE - _ZN40_INTERNAL_47b465f5_4_k_cu_88694415_356484cute1_E)
_ZN40_INTERNAL_47b465f5_4_k_cu_88694415_356484cute1_E:
	.zero		1
	.type		_ZN40_INTERNAL_47b465f5_4_k_cu_88694415_356484cuda3std3__45__cpo6cbeginE,@object
	.size		_ZN40_INTERNAL_47b465f5_4_k_cu_88694415_356484cuda3std3__45__cpo6cbeginE,(_ZN40_INTERNAL_47b465f5_4_k_cu_88694415_356484cuda3std3__48in_placeE - _ZN40_INTERNAL_47b465f5_4_k_cu_88694415_356484cuda3std3__45__cpo6cbeginE)
_ZN40_INTERNAL_47b465f5_4_k_cu_88694415_356484cuda3std3__45__cpo6cbeginE:
	.zero		1
	.type		_ZN40_INTERNAL_47b465f5_4_k_cu_88694415_356484cuda3std3__48in_placeE,@object
	.size		_ZN40_INTERNAL_47b465f5_4_k_cu_88694415_356484cuda3std3__48in_placeE,(_ZN40_INTERNAL_47b465f5_4_k_cu_88694415_356484cuda3std6ranges3__45__cpo9iter_moveE - _ZN40_INTERNAL_47b465f5_4_k_cu_88694415_356484cuda3std3__48in_placeE)
_ZN40_INTERNAL_47b465f5_4_k_cu_88694415_356484cuda3std3__48in_placeE:
	.zero		1
	.type		_ZN40_INTERNAL_47b465f5_4_k_cu_88694415_356484cuda3std6ranges3__45__cpo9iter_moveE,@object
	.size		_ZN40_INTERNAL_47b465f5_4_k_cu_88694415_356484cuda3std6ranges3__45__cpo9iter_moveE,(_ZN40_INTERNAL_47b465f5_4_k_cu_88694415_356484cuda3std3__45__cpo5beginE - _ZN40_INTERNAL_47b465f5_4_k_cu_88694415_356484cuda3std6ranges3__45__cpo9iter_moveE)
_ZN40_INTERNAL_47b465f5_4_k_cu_88694415_356484cuda3std6ranges3__45__cpo9iter_moveE:
	.zero		1
	.type		_ZN40_INTERNAL_47b465f5_4_k_cu_88694415_356484cuda3std3__45__cpo5beginE,@object
	.size		_ZN40_INTERNAL_47b465f5_4_k_cu_88694415_356484cuda3std3__45__cpo5beginE,(_ZN40_INTERNAL_47b465f5_4_k_cu_88694415_356484cuda3std3__442_GLOBAL__N__47b465f5_4_k_cu_88694415_356486ignoreE - _ZN40_INTERNAL_47b465f5_4_k_cu_88694415_356484cuda3std3__45__cpo5beginE)
_ZN40_INTERNAL_47b465f5_4_k_cu_88694415_356484cuda3std3__45__cpo5beginE:
	.zero		1
	.type		_ZN40_INTERNAL_47b465f5_4_k_cu_88694415_356484cuda3std3__442_GLOBAL__N__47b465f5_4_k_cu_88694415_356486ignoreE,@object
	.size		_ZN40_INTERNAL_47b465f5_4_k_cu_88694415_356484cuda3std3__442_GLOBAL__N__47b465f5_4_k_cu_88694415_356486ignoreE,(_ZN40_INTERNAL_47b465f5_4_k_cu_88694415_356484cute7productE - _ZN40_INTERNAL_47b465f5_4_k_cu_88694415_356484cuda3std3__442_GLOBAL__N__47b465f5_4_k_cu_88694415_356486ignoreE)
_ZN40_INTERNAL_47b465f5_4_k_cu_88694415_356484cuda3std3__442_GLOBAL__N__47b465f5_4_k_cu_88694415_356486ignoreE:
	.zero		1
	.type		_ZN40_INTERNAL_47b465f5_4_k_cu_88694415_356484cute7productE,@object
	.size		_ZN40_INTERNAL_47b465f5_4_k_cu_88694415_356484cute7productE,(_ZN40_INTERNAL_47b465f5_4_k_cu_88694415_356484cuda3std3__45__cpo3endE - _ZN40_INTERNAL_47b465f5_4_k_cu_88694415_356484cute7productE)
_ZN40_INTERNAL_47b465f5_4_k_cu_88694415_356484cute7productE:
	.zero		1
	.type		_ZN40_INTERNAL_47b465f5_4_k_cu_88694415_356484cuda3std3__45__cpo3endE,@object
	.size		_ZN40_INTERNAL_47b465f5_4_k_cu_88694415_356484cuda3std3__45__cpo3endE,(_ZN40_INTERNAL_47b465f5_4_k_cu_88694415_356484cuda3std3__419piecewise_constructE - _ZN40_INTERNAL_47b465f5_4_k_cu_88694415_356484cuda3std3__45__cpo3endE)
_ZN40_INTERNAL_47b465f5_4_k_cu_88694415_356484cuda3std3__45__cpo3endE:
	.zero		1
	.type		_ZN40_INTERNAL_47b465f5_4_k_cu_88694415_356484cuda3std3__419piecewise_constructE,@object
	.size		_ZN40_INTERNAL_47b465f5_4_k_cu_88694415_356484cuda3std3__419piecewise_constructE,(_ZN40_INTERNAL_47b465f5_4_k_cu_88694415_356484cuda3std3__45__cpo4cendE - _ZN40_INTERNAL_47b465f5_4_k_cu_88694415_356484cuda3std3__419piecewise_constructE)
_ZN40_INTERNAL_47b465f5_4_k_cu_88694415_356484cuda3std3__419piecewise_constructE:
	.zero		1
	.type		_ZN40_INTERNAL_47b465f5_4_k_cu_88694415_356484cuda3std3__45__cpo4cendE,@object
	.size		_ZN40_INTERNAL_47b465f5_4_k_cu_88694415_356484cuda3std3__45__cpo4cendE,(_ZN40_INTERNAL_47b465f5_4_k_cu_88694415_356484cuda3std6ranges3__45__cpo4swapE - _ZN40_INTERNAL_47b465f5_4_k_cu_88694415_356484cuda3std3__45__cpo4cendE)
_ZN40_INTERNAL_47b465f5_4_k_cu_88694415_356484cuda3std3__45__cpo4cendE:
	.zero		1
	.type		_ZN40_INTERNAL_47b465f5_4_k_cu_88694415_356484cuda3std6ranges3__45__cpo4swapE,@object
	.size		_ZN40_INTERNAL_47b465f5_4_k_cu_88694415_356484cuda3std6ranges3__45__cpo4swapE,(.L_10 - _ZN40_INTERNAL_47b465f5_4_k_cu_88694415_356484cuda3std6ranges3__45__cpo4swapE)
_ZN40_INTERNAL_47b465f5_4_k_cu_88694415_356484cuda3std6ranges3__45__cpo4swapE:
	.zero		1
.L_10:


//--------------------- .nv.constant0._ZN7cutlass13device_kernelINS_4gemm6kernel13GemmUniversalIN4cute5tupleIJiiiiEEENS1_10collective13CollectiveMmaINS1_35MainloopSm100TmaUmmaWarpSpecializedILi52ELi2ELi4ENS5_IJNS4_1CILi4EEENSA_ILi2EEENSA_ILi1EEEEEEEENS5_IJNSA_ILi128EEESG_NSA_ILi32EEEEEEaNS5_IJlSD_lEEEaSJ_NS4_8TiledMMAINS4_8MMA_AtomIJNS4_21SM100_MMA_S8_2x1SM_SSIaaiLi128ELi128ELNS4_4UMMA5MajorE0ELSO_0ELNSN_8SaturateE0EEEEEENS4_6LayoutINS5_IJSD_SD_SD_EEENS5_IJNSA_ILi0EEESU_SU_EEEEENS5_IJNS4_10UnderscoreESX_SX_EEEEENS4_28SM100_TMA_2SM_LOAD_MULTICASTENS4_14ComposedLayoutINS4_7SwizzleILi1ELi4ELi3EEENS4_18smem_ptr_flag_bitsILi8EEENSS_INS5_IJNSA_ILi8EEESH_EEENS5_IJSH_SD_EEEEEEEvNS4_8identityES10_S1A_vS1B_EENS_8epilogue10collective18CollectiveEpilogueINS1D_23Sm100TmaWarpSpecializedILi2ELi2ELi32ELb0ELb0EEEJNS5_IJNSA_ILi64EEESG_SH_EEENS5_IJNSS_IS1I_SD_EENSS_INS5_IJSH_SC_EEENS5_IJSD_S1I_EEEEEEEEaSJ_aSJ_NS1D_6fusion15FusionCallbacksIS1H_NS1P_17LinearCombinationIaiaiLNS_15FloatRoundStyleE2EEES1J_S1O_JEEENS4_5SM1004TMEM4LOAD26SM100_TMEM_LOAD_32dp32b32xENS4_13SM90_TMA_LOADES1A_NS4_39AutoVectorizingCopyWithAssumedAlignmentILi128EEENS4_14SM90_TMA_STOREES1A_S21_S21_EEEvvEEEEvNT_6ParamsE --------------------------
	.section	.nv.constant0._ZN7cutlass13device_kernelINS_4gemm6kernel13GemmUniversalIN4cute5tupleIJiiiiEEENS1_10collective13CollectiveMmaINS1_35MainloopSm100TmaUmmaWarpSpecializedILi52ELi2ELi4ENS5_IJNS4_1CILi4EEENSA_ILi2EEENSA_ILi1EEEEEEEENS5_IJNSA_ILi128EEESG_NSA_ILi32EEEEEEaNS5_IJlSD_lEEEaSJ_NS4_8TiledMMAINS4_8MMA_AtomIJNS4_21SM100_MMA_S8_2x1SM_SSIaaiLi128ELi128ELNS4_4UMMA5MajorE0ELSO_0ELNSN_8SaturateE0EEEEEENS4_6LayoutINS5_IJSD_SD_SD_EEENS5_IJNSA_ILi0EEESU_SU_EEEEENS5_IJNS4_10UnderscoreESX_SX_EEEEENS4_28SM100_TMA_2SM_LOAD_MULTICASTENS4_14ComposedLayoutINS4_7SwizzleILi1ELi4ELi3EEENS4_18smem_ptr_flag_bitsILi8EEENSS_INS5_IJNSA_ILi8EEESH_EEENS5_IJSH_SD_EEEEEEEvNS4_8identityES10_S1A_vS1B_EENS_8epilogue10collective18CollectiveEpilogueINS1D_23Sm100TmaWarpSpecializedILi2ELi2ELi32ELb0ELb0EEEJNS5_IJNSA_ILi64EEESG_SH_EEENS5_IJNSS_IS1I_SD_EENSS_INS5_IJSH_SC_EEENS5_IJSD_S1I_EEEEEEEEaSJ_aSJ_NS1D_6fusion15FusionCallbacksIS1H_NS1P_17LinearCombinationIaiaiLNS_15FloatRoundStyleE2EEES1J_S1O_JEEENS4_5SM1004TMEM4LOAD26SM100_TMEM_LOAD_32dp32b32xENS4_13SM90_TMA_LOADES1A_NS4_39AutoVectorizingCopyWithAssumedAlignmentILi128EEENS4_14SM90_TMA_STOREES1A_S21_S21_EEEvvEEEEvNT_6ParamsE,"a",@progbits
	.sectionflags	@""
	.align	4
.nv.constant0._ZN7cutlass13device_kernelINS_4gemm6kernel13GemmUniversalIN4cute5tupleIJiiiiEEENS1_10collective13CollectiveMmaINS1_35MainloopSm100TmaUmmaWarpSpecializedILi52ELi2ELi4ENS5_IJNS4_1CILi4EEENSA_ILi2EEENSA_ILi1EEEEEEEENS5_IJNSA_ILi128EEESG_NSA_ILi32EEEEEEaNS5_IJlSD_lEEEaSJ_NS4_8TiledMMAINS4_8MMA_AtomIJNS4_21SM100_MMA_S8_2x1SM_SSIaaiLi128ELi128ELNS4_4UMMA5MajorE0ELSO_0ELNSN_8SaturateE0EEEEEENS4_6LayoutINS5_IJSD_SD_SD_EEENS5_IJNSA_ILi0EEESU_SU_EEEEENS5_IJNS4_10UnderscoreESX_SX_EEEEENS4_28SM100_TMA_2SM_LOAD_MULTICASTENS4_14ComposedLayoutINS4_7SwizzleILi1ELi4ELi3EEENS4_18smem_ptr_flag_bitsILi8EEENSS_INS5_IJNSA_ILi8EEESH_EEENS5_IJSH_SD_EEEEEEEvNS4_8identityES10_S1A_vS1B_EENS_8epilogue10collective18CollectiveEpilogueINS1D_23Sm100TmaWarpSpecializedILi2ELi2ELi32ELb0ELb0EEEJNS5_IJNSA_ILi64EEESG_SH_EEENS5_IJNSS_IS1I_SD_EENSS_INS5_IJSH_SC_EEENS5_IJSD_S1I_EEEEEEEEaSJ_aSJ_NS1D_6fusion15FusionCallbacksIS1H_NS1P_17LinearCombinationIaiaiLNS_15FloatRoundStyleE2EEES1J_S1O_JEEENS4_5SM1004TMEM4LOAD26SM100_TMEM_LOAD_32dp32b32xENS4_13SM90_TMA_LOADES1A_NS4_39AutoVectorizingCopyWithAssumedAlignmentILi128EEENS4_14SM90_TMA_STOREES1A_S21_S21_EEEvvEEEEvNT_6ParamsE:
	.zero		2944


//--------------------- SYMBOLS --------------------------

	.type		.nv.reservedSmem.offset0,@object
	.size		.nv.reservedSmem.offset0,0x4
	.type		.nv.reservedSmem.cap,@object
	.size		.nv.reservedSmem.cap,0x4
	.type		__assertfail,@function
